	.target	sm_90a

	.elftype	@"ET_EXEC"


//--------------------- .note.nv.tkinfo           --------------------------
	.section	.note.nv.tkinfo,"",@"SHT_NOTE"
	.sectionflags	@"SHF_NOTE_NV_TKINFO"
	.tkinfo
        /*0018*/ 	.word	0x00000002
        /*0030*/ 	.string	""
        /*0030*/ 	.string	"ptxas"
        /*0030*/ 	.string	"Cuda compilation tools, release 13.0, V13.0.88"
        /*0030*/ 	.string	"Build cuda_13.0.r13.0/compiler.36424714_0"
        /*0030*/ 	.string	"-arch sm_90a -m 64 "



//--------------------- .note.nv.cuinfo           --------------------------
	.section	.note.nv.cuinfo,"",@"SHT_NOTE"
	.sectionflags	@"SHF_NOTE_NV_CUINFO"
        /*0018*/ 	.short	0x0002
        /*001a*/ 	.short	0x005a
        /*001c*/ 	.short	0x0082
	.zero		2


//--------------------- .nv.info                  --------------------------
	.section	.nv.info,"",@"SHT_CUDA_INFO"
	.align	4


	//----- nvinfo : EIATTR_REGCOUNT
	.align		4
        /*0000*/ 	.byte	0x04, 0x2f
        /*0002*/ 	.short	(.L_29 - .L_28)
	.align		4
.L_28:
        /*0004*/ 	.word	index@(_Z25multi_tensor_apply_kernelI18TensorListMetadataILi4EE17LAMBStage1FunctorIffEJfffPiif10adamMode_tfPfS6_S6_S6_EEvlPViT_T0_DpT1_)
        /*0008*/ 	.word	0x00000028


	//----- nvinfo : EIATTR_FRAME_SIZE
	.align		4
.L_29:
        /*000c*/ 	.byte	0x04, 0x11
        /*000e*/ 	.short	(.L_31 - .L_30)
	.align		4
.L_30:
        /*0010*/ 	.word	index@($_Z25multi_tensor_apply_kernelI18TensorListMetadataILi4EE17LAMBStage1FunctorIffEJfffPiif10adamMode_tfPfS6_S6_S6_EEvlPViT_T0_DpT1_$__internal_accurate_pow)
        /*0014*/ 	.word	0x00000000


	//----- nvinfo : EIATTR_FRAME_SIZE
	.align		4
.L_31:
        /*0018*/ 	.byte	0x04, 0x11
        /*001a*/ 	.short	(.L_33 - .L_32)
	.align		4
.L_32:
        /*001c*/ 	.word	index@(_Z25multi_tensor_apply_kernelI18TensorListMetadataILi4EE17LAMBStage1FunctorIffEJfffPiif10adamMode_tfPfS6_S6_S6_EEvlPViT_T0_DpT1_)
        /*0020*/ 	.word	0x00000000


	//----- nvinfo : EIATTR_REGCOUNT
	.align		4
.L_33:
        /*0024*/ 	.byte	0x04, 0x2f
        /*0026*/ 	.short	(.L_35 - .L_34)
	.align		4
.L_34:
        /*0028*/ 	.word	index@(_Z25multi_tensor_apply_kernelI18TensorListMetadataILi4EE17LAMBStage1FunctorIN3c104HalfES4_EJfffPiif10adamMode_tfPfS8_S8_S8_EEvlPViT_T0_DpT1_)
        /*002c*/ 	.word	0x00000028


	//----- nvinfo : EIATTR_FRAME_SIZE
	.align		4
.L_35:
        /*0030*/ 	.byte	0x04, 0x11
        /*0032*/ 	.short	(.L_37 - .L_36)
	.align		4
.L_36:
        /*0034*/ 	.word	index@($_Z25multi_tensor_apply_kernelI18TensorListMetadataILi4EE17LAMBStage1FunctorIN3c104HalfES4_EJfffPiif10adamMode_tfPfS8_S8_S8_EEvlPViT_T0_DpT1_$__internal_accurate_pow)
        /*0038*/ 	.word	0x00000000


	//----- nvinfo : EIATTR_FRAME_SIZE
	.align		4
.L_37:
        /*003c*/ 	.byte	0x04, 0x11
        /*003e*/ 	.short	(.L_39 - .L_38)
	.align		4
.L_38:
        /*0040*/ 	.word	index@(_Z25multi_tensor_apply_kernelI18TensorListMetadataILi4EE17LAMBStage1FunctorIN3c104HalfES4_EJfffPiif10adamMode_tfPfS8_S8_S8_EEvlPViT_T0_DpT1_)
        /*0044*/ 	.word	0x00000000


	//----- nvinfo : EIATTR_REGCOUNT
	.align		4
.L_39:
        /*0048*/ 	.byte	0x04, 0x2f
        /*004a*/ 	.short	(.L_41 - .L_40)
	.align		4
.L_40:
        /*004c*/ 	.word	index@(_Z25multi_tensor_apply_kernelI18TensorListMetadataILi4EE17LAMBStage1FunctorIN3c104HalfEfEJfffPiif10adamMode_tfPfS8_S8_S8_EEvlPViT_T0_DpT1_)
        /*0050*/ 	.word	0x00000028


	//----- nvinfo : EIATTR_FRAME_SIZE
	.align		4
.L_41:
        /*0054*/ 	.byte	0x04, 0x11
        /*0056*/ 	.short	(.L_43 - .L_42)
	.align		4
.L_42:
        /*0058*/ 	.word	index@($_Z25multi_tensor_apply_kernelI18TensorListMetadataILi4EE17LAMBStage1FunctorIN3c104HalfEfEJfffPiif10adamMode_tfPfS8_S8_S8_EEvlPViT_T0_DpT1_$__internal_accurate_pow)
        /*005c*/ 	.word	0x00000000


	//----- nvinfo : EIATTR_FRAME_SIZE
	.align		4
.L_43:
        /*0060*/ 	.byte	0x04, 0x11
        /*0062*/ 	.short	(.L_45 - .L_44)
	.align		4
.L_44:
        /*0064*/ 	.word	index@(_Z25multi_tensor_apply_kernelI18TensorListMetadataILi4EE17LAMBStage1FunctorIN3c104HalfEfEJfffPiif10adamMode_tfPfS8_S8_S8_EEvlPViT_T0_DpT1_)
        /*0068*/ 	.word	0x00000000


	//----- nvinfo : EIATTR_REGCOUNT
	.align		4
.L_45:
        /*006c*/ 	.byte	0x04, 0x2f
        /*006e*/ 	.short	(.L_47 - .L_46)
	.align		4
.L_46:
        /*0070*/ 	.word	index@(_Z25multi_tensor_apply_kernelI18TensorListMetadataILi4EE17LAMBStage1FunctorIN3c108BFloat16EfEJfffPiif10adamMode_tfPfS8_S8_S8_EEvlPViT_T0_DpT1_)
        /*0074*/ 	.word	0x00000028


	//----- nvinfo : EIATTR_FRAME_SIZE
	.align		4
.L_47:
        /*0078*/ 	.byte	0x04, 0x11
        /*007a*/ 	.short	(.L_49 - .L_48)
	.align		4
.L_48:
        /*007c*/ 	.word	index@($_Z25multi_tensor_apply_kernelI18TensorListMetadataILi4EE17LAMBStage1FunctorIN3c108BFloat16EfEJfffPiif10adamMode_tfPfS8_S8_S8_EEvlPViT_T0_DpT1_$__internal_accurate_pow)
        /*0080*/ 	.word	0x00000000


	//----- nvinfo : EIATTR_FRAME_SIZE
	.align		4
.L_49:
        /*0084*/ 	.byte	0x04, 0x11
        /*0086*/ 	.short	(.L_51 - .L_50)
	.align		4
.L_50:
        /*0088*/ 	.word	index@(_Z25multi_tensor_apply_kernelI18TensorListMetadataILi4EE17LAMBStage1FunctorIN3c108BFloat16EfEJfffPiif10adamMode_tfPfS8_S8_S8_EEvlPViT_T0_DpT1_)
        /*008c*/ 	.word	0x00000000


	//----- nvinfo : EIATTR_REGCOUNT
	.align		4
.L_51:
        /*0090*/ 	.byte	0x04, 0x2f
        /*0092*/ 	.short	(.L_53 - .L_52)
	.align		4
.L_52:
        /*0094*/ 	.word	index@(_Z25multi_tensor_apply_kernelI18TensorListMetadataILi2EE17LAMBStage2FunctorIfLi2EfEJPfS4_S4_fbEEvlPViT_T0_DpT1_)
        /*0098*/ 	.word	0x00000020


	//----- nvinfo : EIATTR_FRAME_SIZE
	.align		4
.L_53:
        /*009c*/ 	.byte	0x04, 0x11
        /*009e*/ 	.short	(.L_55 - .L_54)
	.align		4
.L_54:
        /*00a0*/ 	.word	index@(_Z25multi_tensor_apply_kernelI18TensorListMetadataILi2EE17LAMBStage2FunctorIfLi2EfEJPfS4_S4_fbEEvlPViT_T0_DpT1_)
        /*00a4*/ 	.word	0x00000000


	//----- nvinfo : EIATTR_REGCOUNT
	.align		4
.L_55:
        /*00a8*/ 	.byte	0x04, 0x2f
        /*00aa*/ 	.short	(.L_57 - .L_56)
	.align		4
.L_56:
        /*00ac*/ 	.word	index@(_Z25multi_tensor_apply_kernelI18TensorListMetadataILi2EE17LAMBStage2FunctorIN3c104HalfELi2ES4_EJPfS6_S6_fbEEvlPViT_T0_DpT1_)
        /*00b0*/ 	.word	0x00000020


	//----- nvinfo : EIATTR_FRAME_SIZE
	.align		4
.L_57:
        /*00b4*/ 	.byte	0x04, 0x11
        /*00b6*/ 	.short	(.L_59 - .L_58)
	.align		4
.L_58:
        /*00b8*/ 	.word	index@(_Z25multi_tensor_apply_kernelI18TensorListMetadataILi2EE17LAMBStage2FunctorIN3c104HalfELi2ES4_EJPfS6_S6_fbEEvlPViT_T0_DpT1_)
        /*00bc*/ 	.word	0x00000000


	//----- nvinfo : EIATTR_REGCOUNT
	.align		4
.L_59:
        /*00c0*/ 	.byte	0x04, 0x2f
        /*00c2*/ 	.short	(.L_61 - .L_60)
	.align		4
.L_60:
        /*00c4*/ 	.word	index@(_Z25multi_tensor_apply_kernelI18TensorListMetadataILi3EE17LAMBStage2FunctorIfLi3EfEJPfS4_S4_fbEEvlPViT_T0_DpT1_)
        /*00c8*/ 	.word	0x00000020


	//----- nvinfo : EIATTR_FRAME_SIZE
	.align		4
.L_61:
        /*00cc*/ 	.byte	0x04, 0x11
        /*00ce*/ 	.short	(.L_63 - .L_62)
	.align		4
.L_62:
        /*00d0*/ 	.word	index@(_Z25multi_tensor_apply_kernelI18TensorListMetadataILi3EE17LAMBStage2FunctorIfLi3EfEJPfS4_S4_fbEEvlPViT_T0_DpT1_)
        /*00d4*/ 	.word	0x00000000


	//----- nvinfo : EIATTR_REGCOUNT
	.align		4
.L_63:
        /*00d8*/ 	.byte	0x04, 0x2f
        /*00da*/ 	.short	(.L_65 - .L_64)
	.align		4
.L_64:
        /*00dc*/ 	.word	index@(_Z25multi_tensor_apply_kernelI18TensorListMetadataILi3EE17LAMBStage2FunctorIN3c104HalfELi3EfEJPfS6_S6_fbEEvlPViT_T0_DpT1_)
        /*00e0*/ 	.word	0x00000020


	//----- nvinfo : EIATTR_FRAME_SIZE
	.align		4
.L_65:
        /*00e4*/ 	.byte	0x04, 0x11
        /*00e6*/ 	.short	(.L_67 - .L_66)
	.align		4
.L_66:
        /*00e8*/ 	.word	index@(_Z25multi_tensor_apply_kernelI18TensorListMetadataILi3EE17LAMBStage2FunctorIN3c104HalfELi3EfEJPfS6_S6_fbEEvlPViT_T0_DpT1_)
        /*00ec*/ 	.word	0x00000000


	//----- nvinfo : EIATTR_REGCOUNT
	.align		4
.L_67:
        /*00f0*/ 	.byte	0x04, 0x2f
        /*00f2*/ 	.short	(.L_69 - .L_68)
	.align		4
.L_68:
        /*00f4*/ 	.word	index@(_Z25multi_tensor_apply_kernelI18TensorListMetadataILi3EE17LAMBStage2FunctorIN3c108BFloat16ELi3EfEJPfS6_S6_fbEEvlPViT_T0_DpT1_)
        /*00f8*/ 	.word	0x00000020


	//----- nvinfo : EIATTR_FRAME_SIZE
	.align		4
.L_69:
        /*00fc*/ 	.byte	0x04, 0x11
        /*00fe*/ 	.short	(.L_71 - .L_70)
	.align		4
.L_70:
        /*0100*/ 	.word	index@(_Z25multi_tensor_apply_kernelI18TensorListMetadataILi3EE17LAMBStage2FunctorIN3c108BFloat16ELi3EfEJPfS6_S6_fbEEvlPViT_T0_DpT1_)
        /*0104*/ 	.word	0x00000000


	//----- nvinfo : EIATTR_MIN_STACK_SIZE
	.align		4
.L_71:
        /*0108*/ 	.byte	0x04, 0x12
        /*010a*/ 	.short	(.L_73 - .L_72)
	.align		4
.L_72:
        /*010c*/ 	.word	index@(_Z25multi_tensor_apply_kernelI18TensorListMetadataILi3EE17LAMBStage2FunctorIN3c108BFloat16ELi3EfEJPfS6_S6_fbEEvlPViT_T0_DpT1_)
        /*0110*/ 	.word	0x00000000


	//----- nvinfo : EIATTR_MIN_STACK_SIZE
	.align		4
.L_73:
        /*0114*/ 	.byte	0x04, 0x12
        /*0116*/ 	.short	(.L_75 - .L_74)
	.align		4
.L_74:
        /*0118*/ 	.word	index@(_Z25multi_tensor_apply_kernelI18TensorListMetadataILi3EE17LAMBStage2FunctorIN3c104HalfELi3EfEJPfS6_S6_fbEEvlPViT_T0_DpT1_)
        /*011c*/ 	.word	0x00000000


	//----- nvinfo : EIATTR_MIN_STACK_SIZE
	.align		4
.L_75:
        /*0120*/ 	.byte	0x04, 0x12
        /*0122*/ 	.short	(.L_77 - .L_76)
	.align		4
.L_76:
        /*0124*/ 	.word	index@(_Z25multi_tensor_apply_kernelI18TensorListMetadataILi3EE17LAMBStage2FunctorIfLi3EfEJPfS4_S4_fbEEvlPViT_T0_DpT1_)
        /*0128*/ 	.word	0x00000000


	//----- nvinfo : EIATTR_MIN_STACK_SIZE
	.align		4
.L_77:
        /*012c*/ 	.byte	0x04, 0x12
        /*012e*/ 	.short	(.L_79 - .L_78)
	.align		4
.L_78:
        /*0130*/ 	.word	index@(_Z25multi_tensor_apply_kernelI18TensorListMetadataILi2EE17LAMBStage2FunctorIN3c104HalfELi2ES4_EJPfS6_S6_fbEEvlPViT_T0_DpT1_)
        /*0134*/ 	.word	0x00000000


	//----- nvinfo : EIATTR_MIN_STACK_SIZE
	.align		4
.L_79:
        /*0138*/ 	.byte	0x04, 0x12
        /*013a*/ 	.short	(.L_81 - .L_80)
	.align		4
.L_80:
        /*013c*/ 	.word	index@(_Z25multi_tensor_apply_kernelI18TensorListMetadataILi2EE17LAMBStage2FunctorIfLi2EfEJPfS4_S4_fbEEvlPViT_T0_DpT1_)
        /*0140*/ 	.word	0x00000000


	//----- nvinfo : EIATTR_MIN_STACK_SIZE
	.align		4
.L_81:
        /*0144*/ 	.byte	0x04, 0x12
        /*0146*/ 	.short	(.L_83 - .L_82)
	.align		4
.L_82:
        /*0148*/ 	.word	index@(_Z25multi_tensor_apply_kernelI18TensorListMetadataILi4EE17LAMBStage1FunctorIN3c108BFloat16EfEJfffPiif10adamMode_tfPfS8_S8_S8_EEvlPViT_T0_DpT1_)
        /*014c*/ 	.word	0x00000000


	//----- nvinfo : EIATTR_MIN_STACK_SIZE
	.align		4
.L_83:
        /*0150*/ 	.byte	0x04, 0x12
        /*0152*/ 	.short	(.L_85 - .L_84)
	.align		4
.L_84:
        /*0154*/ 	.word	index@(_Z25multi_tensor_apply_kernelI18TensorListMetadataILi4EE17LAMBStage1FunctorIN3c104HalfEfEJfffPiif10adamMode_tfPfS8_S8_S8_EEvlPViT_T0_DpT1_)
        /*0158*/ 	.word	0x00000000


	//----- nvinfo : EIATTR_MIN_STACK_SIZE
	.align		4
.L_85:
        /*015c*/ 	.byte	0x04, 0x12
        /*015e*/ 	.short	(.L_87 - .L_86)
	.align		4
.L_86:
        /*0160*/ 	.word	index@(_Z25multi_tensor_apply_kernelI18TensorListMetadataILi4EE17LAMBStage1FunctorIN3c104HalfES4_EJfffPiif10adamMode_tfPfS8_S8_S8_EEvlPViT_T0_DpT1_)
        /*0164*/ 	.word	0x00000000


	//----- nvinfo : EIATTR_MIN_STACK_SIZE
	.align		4
.L_87:
        /*0168*/ 	.byte	0x04, 0x12
        /*016a*/ 	.short	(.L_89 - .L_88)
	.align		4
.L_88:
        /*016c*/ 	.word	index@(_Z25multi_tensor_apply_kernelI18TensorListMetadataILi4EE17LAMBStage1FunctorIffEJfffPiif10adamMode_tfPfS6_S6_S6_EEvlPViT_T0_DpT1_)
        /*0170*/ 	.word	0x00000000
.L_89:


//--------------------- .nv.compat                --------------------------
	.section	.nv.compat,"",@"SHT_CUDA_COMPAT_INFO"
	.align	4
        /*0000*/ 	.byte	0x02, 0x09, 0x01, 0x00, 0x02, 0x02, 0x01, 0x00, 0x02, 0x05, 0x05, 0x00, 0x03, 0x07, 0x01, 0x01
        /*0010*/ 	.byte	0x02, 0x03, 0x00, 0x00, 0x02, 0x06, 0x01, 0x00, 0x04, 0x0b, 0x08, 0x00, 0x00, 0x00, 0x00, 0x00
        /*0020*/ 	.byte	0x00, 0x00, 0x00, 0x00


//--------------------- .nv.info._Z25multi_tensor_apply_kernelI18TensorListMetadataILi3EE17LAMBStage2FunctorIN3c108BFloat16ELi3EfEJPfS6_S6_fbEEvlPViT_T0_DpT1_ --------------------------
	.section	.nv.info._Z25multi_tensor_apply_kernelI18TensorListMetadataILi3EE17LAMBStage2FunctorIN3c108BFloat16ELi3EfEJPfS6_S6_fbEEvlPViT_T0_DpT1_,"",@"SHT_CUDA_INFO"
	.sectionflags	@""
	.align	4


	//----- nvinfo : EIATTR_CUDA_API_VERSION
	.align		4
        /*0000*/ 	.byte	0x04, 0x37
        /*0002*/ 	.short	(.L_91 - .L_90)
.L_90:
        /*0004*/ 	.word	0x00000082


	//----- nvinfo : EIATTR_KPARAM_INFO
	.align		4
.L_91:
        /*0008*/ 	.byte	0x04, 0x17
        /*000a*/ 	.short	(.L_93 - .L_92)
.L_92:
        /*000c*/ 	.word	0x00000000
        /*0010*/ 	.short	0x0008
        /*0012*/ 	.short	0x0c7c
        /*0014*/ 	.byte	0x00, 0xf0, 0x05, 0x00


	//----- nvinfo : EIATTR_KPARAM_INFO
	.align		4
.L_93:
        /*0018*/ 	.byte	0x04, 0x17
        /*001a*/ 	.short	(.L_95 - .L_94)
.L_94:
        /*001c*/ 	.word	0x00000000
        /*0020*/ 	.short	0x0007
        /*0022*/ 	.short	0x0c78
        /*0024*/ 	.byte	0x00, 0xf0, 0x11, 0x00


	//----- nvinfo : EIATTR_KPARAM_INFO
	.align		4
.L_95:
        /*0028*/ 	.byte	0x04, 0x17
        /*002a*/ 	.short	(.L_97 - .L_96)
.L_96:
        /*002c*/ 	.word	0x00000000
        /*0030*/ 	.short	0x0006
        /*0032*/ 	.short	0x0c70
        /*0034*/ 	.byte	0x00, 0xf0, 0x21, 0x00


	//----- nvinfo : EIATTR_KPARAM_INFO
	.align		4
.L_97:
        /*0038*/ 	.byte	0x04, 0x17
        /*003a*/ 	.short	(.L_99 - .L_98)
.L_98:
        /*003c*/ 	.word	0x00000000
        /*0040*/ 	.short	0x0005
        /*0042*/ 	.short	0x0c68
        /*0044*/ 	.byte	0x00, 0xf0, 0x21, 0x00


	//----- nvinfo : EIATTR_KPARAM_INFO
	.align		4
.L_99:
        /*0048*/ 	.byte	0x04, 0x17
        /*004a*/ 	.short	(.L_101 - .L_100)
.L_100:
        /*004c*/ 	.word	0x00000000
        /*0050*/ 	.short	0x0004
        /*0052*/ 	.short	0x0c60
        /*0054*/ 	.byte	0x00, 0xf0, 0x21, 0x00


	//----- nvinfo : EIATTR_KPARAM_INFO
	.align		4
.L_101:
        /*0058*/ 	.byte	0x04, 0x17
        /*005a*/ 	.short	(.L_103 - .L_102)
.L_102:
        /*005c*/ 	.word	0x00000000
        /*0060*/ 	.short	0x0003
        /*0062*/ 	.short	0x0c58
        /*0064*/ 	.byte	0x00, 0xf0, 0x05, 0x00


	//----- nvinfo : EIATTR_KPARAM_INFO
	.align		4
.L_103:
        /*0068*/ 	.byte	0x04, 0x17
        /*006a*/ 	.short	(.L_105 - .L_104)
.L_104:
        /*006c*/ 	.word	0x00000000
        /*0070*/ 	.short	0x0002
        /*0072*/ 	.short	0x0010
        /*0074*/ 	.byte	0x00, 0xf0, 0x21, 0x31


	//----- nvinfo : EIATTR_KPARAM_INFO
	.align		4
.L_105:
        /*0078*/ 	.byte	0x04, 0x17
        /*007a*/ 	.short	(.L_107 - .L_106)
.L_106:
        /*007c*/ 	.word	0x00000000
        /*0080*/ 	.short	0x0001
        /*0082*/ 	.short	0x0008
        /*0084*/ 	.byte	0x00, 0xf0, 0x21, 0x00


	//----- nvinfo : EIATTR_KPARAM_INFO
	.align		4
.L_107:
        /*0088*/ 	.byte	0x04, 0x17
        /*008a*/ 	.short	(.L_109 - .L_108)
.L_108:
        /*008c*/ 	.word	0x00000000
        /*0090*/ 	.short	0x0000
        /*0092*/ 	.short	0x0000
        /*0094*/ 	.byte	0x00, 0xf0, 0x21, 0x00


	//----- nvinfo : EIATTR_SPARSE_MMA_MASK
	.align		4
.L_109:
        /*0098*/ 	.byte	0x03, 0x50
        /*009a*/ 	.short	0x0000


	//----- nvinfo : EIATTR_MAXREG_COUNT
	.align		4
        /*009c*/ 	.byte	0x03, 0x1b
        /*009e*/ 	.short	0x00ff


	//----- nvinfo : EIATTR_MERCURY_ISA_VERSION
	.align		4
        /*00a0*/ 	.byte	0x03, 0x5f
        /*00a2*/ 	.short	0x0101


	//----- nvinfo : EIATTR_EXIT_INSTR_OFFSETS
	.align		4
        /*00a4*/ 	.byte	0x04, 0x1c
        /*00a6*/ 	.short	(.L_111 - .L_110)


	//   ....[0]....
.L_110:
        /*00a8*/ 	.word	0x00000050


	//   ....[1]....
        /*00ac*/ 	.word	0x000003c0


	//   ....[2]....
        /*00b0*/ 	.word	0x00000900


	//   ....[3]....
        /*00b4*/ 	.word	0x00000950


	//   ....[4]....
        /*00b8*/ 	.word	0x00000b80


	//----- nvinfo : EIATTR_CRS_STACK_SIZE
	.align		4
.L_111:
        /*00bc*/ 	.byte	0x04, 0x1e
        /*00be*/ 	.short	(.L_113 - .L_112)
.L_112:
        /*00c0*/ 	.word	0x00000000


	//----- nvinfo : EIATTR_CBANK_PARAM_SIZE
	.align		4
.L_113:
        /*00c4*/ 	.byte	0x03, 0x19
        /*00c6*/ 	.short	0x0c7d


	//----- nvinfo : EIATTR_PARAM_CBANK
	.align		4
        /*00c8*/ 	.byte	0x04, 0x0a
        /*00ca*/ 	.short	(.L_115 - .L_114)
	.align		4
.L_114:
        /*00cc*/ 	.word	index@(.nv.constant0._Z25multi_tensor_apply_kernelI18TensorListMetadataILi3EE17LAMBStage2FunctorIN3c108BFloat16ELi3EfEJPfS6_S6_fbEEvlPViT_T0_DpT1_)
        /*00d0*/ 	.short	0x0210
        /*00d2*/ 	.short	0x0c7d


	//----- nvinfo : EIATTR_SW_WAR
	.align		4
.L_115:
        /*00d4*/ 	.byte	0x04, 0x36
        /*00d6*/ 	.short	(.L_117 - .L_116)
.L_116:
        /*00d8*/ 	.word	0x00000008
.L_117:


//--------------------- .nv.info._Z25multi_tensor_apply_kernelI18TensorListMetadataILi3EE17LAMBStage2FunctorIN3c104HalfELi3EfEJPfS6_S6_fbEEvlPViT_T0_DpT1_ --------------------------
	.section	.nv.info._Z25multi_tensor_apply_kernelI18TensorListMetadataILi3EE17LAMBStage2FunctorIN3c104HalfELi3EfEJPfS6_S6_fbEEvlPViT_T0_DpT1_,"",@"SHT_CUDA_INFO"
	.sectionflags	@""
	.align	4


	//----- nvinfo : EIATTR_CUDA_API_VERSION
	.align		4
        /*0000*/ 	.byte	0x04, 0x37
        /*0002*/ 	.short	(.L_119 - .L_118)
.L_118:
        /*0004*/ 	.word	0x00000082


	//----- nvinfo : EIATTR_KPARAM_INFO
	.align		4
.L_119:
        /*0008*/ 	.byte	0x04, 0x17
        /*000a*/ 	.short	(.L_121 - .L_120)
.L_120:
        /*000c*/ 	.word	0x00000000
        /*0010*/ 	.short	0x0008
        /*0012*/ 	.short	0x0c7c
        /*0014*/ 	.byte	0x00, 0xf0, 0x05, 0x00


	//----- nvinfo : EIATTR_KPARAM_INFO
	.align		4
.L_121:
        /*0018*/ 	.byte	0x04, 0x17
        /*001a*/ 	.short	(.L_123 - .L_122)
.L_122:
        /*001c*/ 	.word	0x00000000
        /*0020*/ 	.short	0x0007
        /*0022*/ 	.short	0x0c78
        /*0024*/ 	.byte	0x00, 0xf0, 0x11, 0x00


	//----- nvinfo : EIATTR_KPARAM_INFO
	.align		4
.L_123:
        /*0028*/ 	.byte	0x04, 0x17
        /*002a*/ 	.short	(.L_125 - .L_124)
.L_124:
        /*002c*/ 	.word	0x00000000
        /*0030*/ 	.short	0x0006
        /*0032*/ 	.short	0x0c70
        /*0034*/ 	.byte	0x00, 0xf0, 0x21, 0x00


	//----- nvinfo : EIATTR_KPARAM_INFO
	.align		4
.L_125:
        /*0038*/ 	.byte	0x04, 0x17
        /*003a*/ 	.short	(.L_127 - .L_126)
.L_126:
        /*003c*/ 	.word	0x00000000
        /*0040*/ 	.short	0x0005
        /*0042*/ 	.short	0x0c68
        /*0044*/ 	.byte	0x00, 0xf0, 0x21, 0x00


	//----- nvinfo : EIATTR_KPARAM_INFO
	.align		4
.L_127:
        /*0048*/ 	.byte	0x04, 0x17
        /*004a*/ 	.short	(.L_129 - .L_128)
.L_128:
        /*004c*/ 	.word	0x00000000
        /*0050*/ 	.short	0x0004
        /*0052*/ 	.short	0x0c60
        /*0054*/ 	.byte	0x00, 0xf0, 0x21, 0x00


	//----- nvinfo : EIATTR_KPARAM_INFO
	.align		4
.L_129:
        /*0058*/ 	.byte	0x04, 0x17
        /*005a*/ 	.short	(.L_131 - .L_130)
.L_130:
        /*005c*/ 	.word	0x00000000
        /*0060*/ 	.short	0x0003
        /*0062*/ 	.short	0x0c58
        /*0064*/ 	.byte	0x00, 0xf0, 0x05, 0x00


	//----- nvinfo : EIATTR_KPARAM_INFO
	.align		4
.L_131:
        /*0068*/ 	.byte	0x04, 0x17
        /*006a*/ 	.short	(.L_133 - .L_132)
.L_132:
        /*006c*/ 	.word	0x00000000
        /*0070*/ 	.short	0x0002
        /*0072*/ 	.short	0x0010
        /*0074*/ 	.byte	0x00, 0xf0, 0x21, 0x31


	//----- nvinfo : EIATTR_KPARAM_INFO
	.align		4
.L_133:
        /*0078*/ 	.byte	0x04, 0x17
        /*007a*/ 	.short	(.L_135 - .L_134)
.L_134:
        /*007c*/ 	.word	0x00000000
        /*0080*/ 	.short	0x0001
        /*0082*/ 	.short	0x0008
        /*0084*/ 	.byte	0x00, 0xf0, 0x21, 0x00


	//----- nvinfo : EIATTR_KPARAM_INFO
	.align		4
.L_135:
        /*0088*/ 	.byte	0x04, 0x17
        /*008a*/ 	.short	(.L_137 - .L_136)
.L_136:
        /*008c*/ 	.word	0x00000000
        /*0090*/ 	.short	0x0000
        /*0092*/ 	.short	0x0000
        /*0094*/ 	.byte	0x00, 0xf0, 0x21, 0x00


	//----- nvinfo : EIATTR_SPARSE_MMA_MASK
	.align		4
.L_137:
        /*0098*/ 	.byte	0x03, 0x50
        /*009a*/ 	.short	0x0000


	//----- nvinfo : EIATTR_MAXREG_COUNT
	.align		4
        /*009c*/ 	.byte	0x03, 0x1b
        /*009e*/ 	.short	0x00ff


	//----- nvinfo : EIATTR_MERCURY_ISA_VERSION
	.align		4
        /*00a0*/ 	.byte	0x03, 0x5f
        /*00a2*/ 	.short	0x0101


	//----- nvinfo : EIATTR_EXIT_INSTR_OFFSETS
	.align		4
        /*00a4*/ 	.byte	0x04, 0x1c
        /*00a6*/ 	.short	(.L_139 - .L_138)


	//   ....[0]....
.L_138:
        /*00a8*/ 	.word	0x00000050


	//   ....[1]....
        /*00ac*/ 	.word	0x000003c0


	//   ....[2]....
        /*00b0*/ 	.word	0x00000900


	//   ....[3]....
        /*00b4*/ 	.word	0x00000950


	//   ....[4]....
        /*00b8*/ 	.word	0x00000b80


	//----- nvinfo : EIATTR_CRS_STACK_SIZE
	.align		4
.L_139:
        /*00bc*/ 	.byte	0x04, 0x1e
        /*00be*/ 	.short	(.L_141 - .L_140)
.L_140:
        /*00c0*/ 	.word	0x00000000


	//----- nvinfo : EIATTR_CBANK_PARAM_SIZE
	.align		4
.L_141:
        /*00c4*/ 	.byte	0x03, 0x19
        /*00c6*/ 	.short	0x0c7d


	//----- nvinfo : EIATTR_PARAM_CBANK
	.align		4
        /*00c8*/ 	.byte	0x04, 0x0a
        /*00ca*/ 	.short	(.L_143 - .L_142)
	.align		4
.L_142:
        /*00cc*/ 	.word	index@(.nv.constant0._Z25multi_tensor_apply_kernelI18TensorListMetadataILi3EE17LAMBStage2FunctorIN3c104HalfELi3EfEJPfS6_S6_fbEEvlPViT_T0_DpT1_)
        /*00d0*/ 	.short	0x0210
        /*00d2*/ 	.short	0x0c7d


	//----- nvinfo : EIATTR_SW_WAR
	.align		4
.L_143:
        /*00d4*/ 	.byte	0x04, 0x36
        /*00d6*/ 	.short	(.L_145 - .L_144)
.L_144:
        /*00d8*/ 	.word	0x00000008
.L_145:


//--------------------- .nv.info._Z25multi_tensor_apply_kernelI18TensorListMetadataILi3EE17LAMBStage2FunctorIfLi3EfEJPfS4_S4_fbEEvlPViT_T0_DpT1_ --------------------------
	.section	.nv.info._Z25multi_tensor_apply_kernelI18TensorListMetadataILi3EE17LAMBStage2FunctorIfLi3EfEJPfS4_S4_fbEEvlPViT_T0_DpT1_,"",@"SHT_CUDA_INFO"
	.sectionflags	@""
	.align	4


	//----- nvinfo : EIATTR_CUDA_API_VERSION
	.align		4
        /*0000*/ 	.byte	0x04, 0x37
        /*0002*/ 	.short	(.L_147 - .L_146)
.L_146:
        /*0004*/ 	.word	0x00000082


	//----- nvinfo : EIATTR_KPARAM_INFO
	.align		4
.L_147:
        /*0008*/ 	.byte	0x04, 0x17
        /*000a*/ 	.short	(.L_149 - .L_148)
.L_148:
        /*000c*/ 	.word	0x00000000
        /*0010*/ 	.short	0x0008
        /*0012*/ 	.short	0x0c7c
        /*0014*/ 	.byte	0x00, 0xf0, 0x05, 0x00


	//----- nvinfo : EIATTR_KPARAM_INFO
	.align		4
.L_149:
        /*0018*/ 	.byte	0x04, 0x17
        /*001a*/ 	.short	(.L_151 - .L_150)
.L_150:
        /*001c*/ 	.word	0x00000000
        /*0020*/ 	.short	0x0007
        /*0022*/ 	.short	0x0c78
        /*0024*/ 	.byte	0x00, 0xf0, 0x11, 0x00


	//----- nvinfo : EIATTR_KPARAM_INFO
	.align		4
.L_151:
        /*0028*/ 	.byte	0x04, 0x17
        /*002a*/ 	.short	(.L_153 - .L_152)
.L_152:
        /*002c*/ 	.word	0x00000000
        /*0030*/ 	.short	0x0006
        /*0032*/ 	.short	0x0c70
        /*0034*/ 	.byte	0x00, 0xf0, 0x21, 0x00


	//----- nvinfo : EIATTR_KPARAM_INFO
	.align		4
.L_153:
        /*0038*/ 	.byte	0x04, 0x17
        /*003a*/ 	.short	(.L_155 - .L_154)
.L_154:
        /*003c*/ 	.word	0x00000000
        /*0040*/ 	.short	0x0005
        /*0042*/ 	.short	0x0c68
        /*0044*/ 	.byte	0x00, 0xf0, 0x21, 0x00


	//----- nvinfo : EIATTR_KPARAM_INFO
	.align		4
.L_155:
        /*0048*/ 	.byte	0x04, 0x17
        /*004a*/ 	.short	(.L_157 - .L_156)
.L_156:
        /*004c*/ 	.word	0x00000000
        /*0050*/ 	.short	0x0004
        /*0052*/ 	.short	0x0c60
        /*0054*/ 	.byte	0x00, 0xf0, 0x21, 0x00


	//----- nvinfo : EIATTR_KPARAM_INFO
	.align		4
.L_157:
        /*0058*/ 	.byte	0x04, 0x17
        /*005a*/ 	.short	(.L_159 - .L_158)
.L_158:
        /*005c*/ 	.word	0x00000000
        /*0060*/ 	.short	0x0003
        /*0062*/ 	.short	0x0c58
        /*0064*/ 	.byte	0x00, 0xf0, 0x05, 0x00


	//----- nvinfo : EIATTR_KPARAM_INFO
	.align		4
.L_159:
        /*0068*/ 	.byte	0x04, 0x17
        /*006a*/ 	.short	(.L_161 - .L_160)
.L_160:
        /*006c*/ 	.word	0x00000000
        /*0070*/ 	.short	0x0002
        /*0072*/ 	.short	0x0010
        /*0074*/ 	.byte	0x00, 0xf0, 0x21, 0x31


	//----- nvinfo : EIATTR_KPARAM_INFO
	.align		4
.L_161:
        /*0078*/ 	.byte	0x04, 0x17
        /*007a*/ 	.short	(.L_163 - .L_162)
.L_162:
        /*007c*/ 	.word	0x00000000
        /*0080*/ 	.short	0x0001
        /*0082*/ 	.short	0x0008
        /*0084*/ 	.byte	0x00, 0xf0, 0x21, 0x00


	//----- nvinfo : EIATTR_KPARAM_INFO
	.align		4
.L_163:
        /*0088*/ 	.byte	0x04, 0x17
        /*008a*/ 	.short	(.L_165 - .L_164)
.L_164:
        /*008c*/ 	.word	0x00000000
        /*0090*/ 	.short	0x0000
        /*0092*/ 	.short	0x0000
        /*0094*/ 	.byte	0x00, 0xf0, 0x21, 0x00


	//----- nvinfo : EIATTR_SPARSE_MMA_MASK
	.align		4
.L_165:
        /*0098*/ 	.byte	0x03, 0x50
        /*009a*/ 	.short	0x0000


	//----- nvinfo : EIATTR_MAXREG_COUNT
	.align		4
        /*009c*/ 	.byte	0x03, 0x1b
        /*009e*/ 	.short	0x00ff


	//----- nvinfo : EIATTR_MERCURY_ISA_VERSION
	.align		4
        /*00a0*/ 	.byte	0x03, 0x5f
        /*00a2*/ 	.short	0x0101


	//----- nvinfo : EIATTR_EXIT_INSTR_OFFSETS
	.align		4
        /*00a4*/ 	.byte	0x04, 0x1c
        /*00a6*/ 	.short	(.L_167 - .L_166)


	//   ....[0]....
.L_166:
        /*00a8*/ 	.word	0x00000050


	//   ....[1]....
        /*00ac*/ 	.word	0x000003c0


	//   ....[2]....
        /*00b0*/ 	.word	0x00000860


	//   ....[3]....
        /*00b4*/ 	.word	0x000008b0


	//   ....[4]....
        /*00b8*/ 	.word	0x00000a00


	//----- nvinfo : EIATTR_CRS_STACK_SIZE
	.align		4
.L_167:
        /*00bc*/ 	.byte	0x04, 0x1e
        /*00be*/ 	.short	(.L_169 - .L_168)
.L_168:
        /*00c0*/ 	.word	0x00000000


	//----- nvinfo : EIATTR_CBANK_PARAM_SIZE
	.align		4
.L_169:
        /*00c4*/ 	.byte	0x03, 0x19
        /*00c6*/ 	.short	0x0c7d


	//----- nvinfo : EIATTR_PARAM_CBANK
	.align		4
        /*00c8*/ 	.byte	0x04, 0x0a
        /*00ca*/ 	.short	(.L_171 - .L_170)
	.align		4
.L_170:
        /*00cc*/ 	.word	index@(.nv.constant0._Z25multi_tensor_apply_kernelI18TensorListMetadataILi3EE17LAMBStage2FunctorIfLi3EfEJPfS4_S4_fbEEvlPViT_T0_DpT1_)
        /*00d0*/ 	.short	0x0210
        /*00d2*/ 	.short	0x0c7d


	//----- nvinfo : EIATTR_SW_WAR
	.align		4
.L_171:
        /*00d4*/ 	.byte	0x04, 0x36
        /*00d6*/ 	.short	(.L_173 - .L_172)
.L_172:
        /*00d8*/ 	.word	0x00000008
.L_173:


//--------------------- .nv.info._Z25multi_tensor_apply_kernelI18TensorListMetadataILi2EE17LAMBStage2FunctorIN3c104HalfELi2ES4_EJPfS6_S6_fbEEvlPViT_T0_DpT1_ --------------------------
	.section	.nv.info._Z25multi_tensor_apply_kernelI18TensorListMetadataILi2EE17LAMBStage2FunctorIN3c104HalfELi2ES4_EJPfS6_S6_fbEEvlPViT_T0_DpT1_,"",@"SHT_CUDA_INFO"
	.sectionflags	@""
	.align	4


	//----- nvinfo : EIATTR_CUDA_API_VERSION
	.align		4
        /*0000*/ 	.byte	0x04, 0x37
        /*0002*/ 	.short	(.L_175 - .L_174)
.L_174:
        /*0004*/ 	.word	0x00000082


	//----- nvinfo : EIATTR_KPARAM_INFO
	.align		4
.L_175:
        /*0008*/ 	.byte	0x04, 0x17
        /*000a*/ 	.short	(.L_177 - .L_176)
.L_176:
        /*000c*/ 	.word	0x00000000
        /*0010*/ 	.short	0x0008
        /*0012*/ 	.short	0x0c7c
        /*0014*/ 	.byte	0x00, 0xf0, 0x05, 0x00


	//----- nvinfo : EIATTR_KPARAM_INFO
	.align		4
.L_177:
        /*0018*/ 	.byte	0x04, 0x17
        /*001a*/ 	.short	(.L_179 - .L_178)
.L_178:
        /*001c*/ 	.word	0x00000000
        /*0020*/ 	.short	0x0007
        /*0022*/ 	.short	0x0c78
        /*0024*/ 	.byte	0x00, 0xf0, 0x11, 0x00


	//----- nvinfo : EIATTR_KPARAM_INFO
	.align		4
.L_179:
        /*0028*/ 	.byte	0x04, 0x17
        /*002a*/ 	.short	(.L_181 - .L_180)
.L_180:
        /*002c*/ 	.word	0x00000000
        /*0030*/ 	.short	0x0006
        /*0032*/ 	.short	0x0c70
        /*0034*/ 	.byte	0x00, 0xf0, 0x21, 0x00


	//----- nvinfo : EIATTR_KPARAM_INFO
	.align		4
.L_181:
        /*0038*/ 	.byte	0x04, 0x17
        /*003a*/ 	.short	(.L_183 - .L_182)
.L_182:
        /*003c*/ 	.word	0x00000000
        /*0040*/ 	.short	0x0005
        /*0042*/ 	.short	0x0c68
        /*0044*/ 	.byte	0x00, 0xf0, 0x21, 0x00


	//----- nvinfo : EIATTR_KPARAM_INFO
	.align		4
.L_183:
        /*0048*/ 	.byte	0x04, 0x17
        /*004a*/ 	.short	(.L_185 - .L_184)
.L_184:
        /*004c*/ 	.word	0x00000000
        /*0050*/ 	.short	0x0004
        /*0052*/ 	.short	0x0c60
        /*0054*/ 	.byte	0x00, 0xf0, 0x21, 0x00


	//----- nvinfo : EIATTR_KPARAM_INFO
	.align		4
.L_185:
        /*0058*/ 	.byte	0x04, 0x17
        /*005a*/ 	.short	(.L_187 - .L_186)
.L_186:
        /*005c*/ 	.word	0x00000000
        /*0060*/ 	.short	0x0003
        /*0062*/ 	.short	0x0c58
        /*0064*/ 	.byte	0x00, 0xf0, 0x05, 0x00


	//----- nvinfo : EIATTR_KPARAM_INFO
	.align		4
.L_187:
        /*0068*/ 	.byte	0x04, 0x17
        /*006a*/ 	.short	(.L_189 - .L_188)
.L_188:
        /*006c*/ 	.word	0x00000000
        /*0070*/ 	.short	0x0002
        /*0072*/ 	.short	0x0010
        /*0074*/ 	.byte	0x00, 0xf0, 0x21, 0x31


	//----- nvinfo : EIATTR_KPARAM_INFO
	.align		4
.L_189:
        /*0078*/ 	.byte	0x04, 0x17
        /*007a*/ 	.short	(.L_191 - .L_190)
.L_190:
        /*007c*/ 	.word	0x00000000
        /*0080*/ 	.short	0x0001
        /*0082*/ 	.short	0x0008
        /*0084*/ 	.byte	0x00, 0xf0, 0x21, 0x00


	//----- nvinfo : EIATTR_KPARAM_INFO
	.align		4
.L_191:
        /*0088*/ 	.byte	0x04, 0x17
        /*008a*/ 	.short	(.L_193 - .L_192)
.L_192:
        /*008c*/ 	.word	0x00000000
        /*0090*/ 	.short	0x0000
        /*0092*/ 	.short	0x0000
        /*0094*/ 	.byte	0x00, 0xf0, 0x21, 0x00


	//----- nvinfo : EIATTR_SPARSE_MMA_MASK
	.align		4
.L_193:
        /*0098*/ 	.byte	0x03, 0x50
        /*009a*/ 	.short	0x0000


	//----- nvinfo : EIATTR_MAXREG_COUNT
	.align		4
        /*009c*/ 	.byte	0x03, 0x1b
        /*009e*/ 	.short	0x00ff


	//----- nvinfo : EIATTR_MERCURY_ISA_VERSION
	.align		4
        /*00a0*/ 	.byte	0x03, 0x5f
        /*00a2*/ 	.short	0x0101


	//----- nvinfo : EIATTR_EXIT_INSTR_OFFSETS
	.align		4
        /*00a4*/ 	.byte	0x04, 0x1c
        /*00a6*/ 	.short	(.L_195 - .L_194)


	//   ....[0]....
.L_194:
        /*00a8*/ 	.word	0x00000050


	//   ....[1]....
        /*00ac*/ 	.word	0x00000310


	//   ....[2]....
        /*00b0*/ 	.word	0x000006b0


	//   ....[3]....
        /*00b4*/ 	.word	0x00000700


	//   ....[4]....
        /*00b8*/ 	.word	0x00000940


	//----- nvinfo : EIATTR_CRS_STACK_SIZE
	.align		4
.L_195:
        /*00bc*/ 	.byte	0x04, 0x1e
        /*00be*/ 	.short	(.L_197 - .L_196)
.L_196:
        /*00c0*/ 	.word	0x00000000


	//----- nvinfo : EIATTR_CBANK_PARAM_SIZE
	.align		4
.L_197:
        /*00c4*/ 	.byte	0x03, 0x19
        /*00c6*/ 	.short	0x0c7d


	//----- nvinfo : EIATTR_PARAM_CBANK
	.align		4
        /*00c8*/ 	.byte	0x04, 0x0a
        /*00ca*/ 	.short	(.L_199 - .L_198)
	.align		4
.L_198:
        /*00cc*/ 	.word	index@(.nv.constant0._Z25multi_tensor_apply_kernelI18TensorListMetadataILi2EE17LAMBStage2FunctorIN3c104HalfELi2ES4_EJPfS6_S6_fbEEvlPViT_T0_DpT1_)
        /*00d0*/ 	.short	0x0210
        /*00d2*/ 	.short	0x0c7d


	//----- nvinfo : EIATTR_SW_WAR
	.align		4
.L_199:
        /*00d4*/ 	.byte	0x04, 0x36
        /*00d6*/ 	.short	(.L_201 - .L_200)
.L_200:
        /*00d8*/ 	.word	0x00000008
.L_201:


//--------------------- .nv.info._Z25multi_tensor_apply_kernelI18TensorListMetadataILi2EE17LAMBStage2FunctorIfLi2EfEJPfS4_S4_fbEEvlPViT_T0_DpT1_ --------------------------
	.section	.nv.info._Z25multi_tensor_apply_kernelI18TensorListMetadataILi2EE17LAMBStage2FunctorIfLi2EfEJPfS4_S4_fbEEvlPViT_T0_DpT1_,"",@"SHT_CUDA_INFO"
	.sectionflags	@""
	.align	4


	//----- nvinfo : EIATTR_CUDA_API_VERSION
	.align		4
        /*0000*/ 	.byte	0x04, 0x37
        /*0002*/ 	.short	(.L_203 - .L_202)
.L_202:
        /*0004*/ 	.word	0x00000082


	//----- nvinfo : EIATTR_KPARAM_INFO
	.align		4
.L_203:
        /*0008*/ 	.byte	0x04, 0x17
        /*000a*/ 	.short	(.L_205 - .L_204)
.L_204:
        /*000c*/ 	.word	0x00000000
        /*0010*/ 	.short	0x0008
        /*0012*/ 	.short	0x0c7c
        /*0014*/ 	.byte	0x00, 0xf0, 0x05, 0x00


	//----- nvinfo : EIATTR_KPARAM_INFO
	.align		4
.L_205:
        /*0018*/ 	.byte	0x04, 0x17
        /*001a*/ 	.short	(.L_207 - .L_206)
.L_206:
        /*001c*/ 	.word	0x00000000
        /*0020*/ 	.short	0x0007
        /*0022*/ 	.short	0x0c78
        /*0024*/ 	.byte	0x00, 0xf0, 0x11, 0x00


	//----- nvinfo : EIATTR_KPARAM_INFO
	.align		4
.L_207:
        /*0028*/ 	.byte	0x04, 0x17
        /*002a*/ 	.short	(.L_209 - .L_208)
.L_208:
        /*002c*/ 	.word	0x00000000
        /*0030*/ 	.short	0x0006
        /*0032*/ 	.short	0x0c70
        /*0034*/ 	.byte	0x00, 0xf0, 0x21, 0x00


	//----- nvinfo : EIATTR_KPARAM_INFO
	.align		4
.L_209:
        /*0038*/ 	.byte	0x04, 0x17
        /*003a*/ 	.short	(.L_211 - .L_210)
.L_210:
        /*003c*/ 	.word	0x00000000
        /*0040*/ 	.short	0x0005
        /*0042*/ 	.short	0x0c68
        /*0044*/ 	.byte	0x00, 0xf0, 0x21, 0x00


	//----- nvinfo : EIATTR_KPARAM_INFO
	.align		4
.L_211:
        /*0048*/ 	.byte	0x04, 0x17
        /*004a*/ 	.short	(.L_213 - .L_212)
.L_212:
        /*004c*/ 	.word	0x00000000
        /*0050*/ 	.short	0x0004
        /*0052*/ 	.short	0x0c60
        /*0054*/ 	.byte	0x00, 0xf0, 0x21, 0x00


	//----- nvinfo : EIATTR_KPARAM_INFO
	.align		4
.L_213:
        /*0058*/ 	.byte	0x04, 0x17
        /*005a*/ 	.short	(.L_215 - .L_214)
.L_214:
        /*005c*/ 	.word	0x00000000
        /*0060*/ 	.short	0x0003
        /*0062*/ 	.short	0x0c58
        /*0064*/ 	.byte	0x00, 0xf0, 0x05, 0x00


	//----- nvinfo : EIATTR_KPARAM_INFO
	.align		4
.L_215:
        /*0068*/ 	.byte	0x04, 0x17
        /*006a*/ 	.short	(.L_217 - .L_216)
.L_216:
        /*006c*/ 	.word	0x00000000
        /*0070*/ 	.short	0x0002
        /*0072*/ 	.short	0x0010
        /*0074*/ 	.byte	0x00, 0xf0, 0x21, 0x31


	//----- nvinfo : EIATTR_KPARAM_INFO
	.align		4
.L_217:
        /*0078*/ 	.byte	0x04, 0x17
        /*007a*/ 	.short	(.L_219 - .L_218)
.L_218:
        /*007c*/ 	.word	0x00000000
        /*0080*/ 	.short	0x0001
        /*0082*/ 	.short	0x0008
        /*0084*/ 	.byte	0x00, 0xf0, 0x21, 0x00


	//----- nvinfo : EIATTR_KPARAM_INFO
	.align		4
.L_219:
        /*0088*/ 	.byte	0x04, 0x17
        /*008a*/ 	.short	(.L_221 - .L_220)
.L_220:
        /*008c*/ 	.word	0x00000000
        /*0090*/ 	.short	0x0000
        /*0092*/ 	.short	0x0000
        /*0094*/ 	.byte	0x00, 0xf0, 0x21, 0x00


	//----- nvinfo : EIATTR_SPARSE_MMA_MASK
	.align		4
.L_221:
        /*0098*/ 	.byte	0x03, 0x50
        /*009a*/ 	.short	0x0000


	//----- nvinfo : EIATTR_MAXREG_COUNT
	.align		4
        /*009c*/ 	.byte	0x03, 0x1b
        /*009e*/ 	.short	0x00ff


	//----- nvinfo : EIATTR_MERCURY_ISA_VERSION
	.align		4
        /*00a0*/ 	.byte	0x03, 0x5f
        /*00a2*/ 	.short	0x0101


	//----- nvinfo : EIATTR_EXIT_INSTR_OFFSETS
	.align		4
        /*00a4*/ 	.byte	0x04, 0x1c
        /*00a6*/ 	.short	(.L_223 - .L_222)


	//   ....[0]....
.L_222:
        /*00a8*/ 	.word	0x00000050


	//   ....[1]....
        /*00ac*/ 	.word	0x00000310


	//   ....[2]....
        /*00b0*/ 	.word	0x000005e0


	//   ....[3]....
        /*00b4*/ 	.word	0x00000630


	//   ....[4]....
        /*00b8*/ 	.word	0x00000730


	//----- nvinfo : EIATTR_CRS_STACK_SIZE
	.align		4
.L_223:
        /*00bc*/ 	.byte	0x04, 0x1e
        /*00be*/ 	.short	(.L_225 - .L_224)
.L_224:
        /*00c0*/ 	.word	0x00000000


	//----- nvinfo : EIATTR_CBANK_PARAM_SIZE
	.align		4
.L_225:
        /*00c4*/ 	.byte	0x03, 0x19
        /*00c6*/ 	.short	0x0c7d


	//----- nvinfo : EIATTR_PARAM_CBANK
	.align		4
        /*00c8*/ 	.byte	0x04, 0x0a
        /*00ca*/ 	.short	(.L_227 - .L_226)
	.align		4
.L_226:
        /*00cc*/ 	.word	index@(.nv.constant0._Z25multi_tensor_apply_kernelI18TensorListMetadataILi2EE17LAMBStage2FunctorIfLi2EfEJPfS4_S4_fbEEvlPViT_T0_DpT1_)
        /*00d0*/ 	.short	0x0210
        /*00d2*/ 	.short	0x0c7d


	//----- nvinfo : EIATTR_SW_WAR
	.align		4
.L_227:
        /*00d4*/ 	.byte	0x04, 0x36
        /*00d6*/ 	.short	(.L_229 - .L_228)
.L_228:
        /*00d8*/ 	.word	0x00000008
.L_229:


//--------------------- .nv.info._Z25multi_tensor_apply_kernelI18TensorListMetadataILi4EE17LAMBStage1FunctorIN3c108BFloat16EfEJfffPiif10adamMode_tfPfS8_S8_S8_EEvlPViT_T0_DpT1_ --------------------------
	.section	.nv.info._Z25multi_tensor_apply_kernelI18TensorListMetadataILi4EE17LAMBStage1FunctorIN3c108BFloat16EfEJfffPiif10adamMode_tfPfS8_S8_S8_EEvlPViT_T0_DpT1_,"",@"SHT_CUDA_INFO"
	.sectionflags	@""
	.align	4


	//----- nvinfo : EIATTR_CUDA_API_VERSION
	.align		4
        /*0000*/ 	.byte	0x04, 0x37
        /*0002*/ 	.short	(.L_231 - .L_230)
.L_230:
        /*0004*/ 	.word	0x00000082


	//----- nvinfo : EIATTR_KPARAM_INFO
	.align		4
.L_231:
        /*0008*/ 	.byte	0x04, 0x17
        /*000a*/ 	.short	(.L_233 - .L_232)
.L_232:
        /*000c*/ 	.word	0x00000000
        /*0010*/ 	.short	0x000f
        /*0012*/ 	.short	0x0c38
        /*0014*/ 	.byte	0x00, 0xf0, 0x21, 0x00


	//----- nvinfo : EIATTR_KPARAM_INFO
	.align		4
.L_233:
        /*0018*/ 	.byte	0x04, 0x17
        /*001a*/ 	.short	(.L_235 - .L_234)
.L_234:
        /*001c*/ 	.word	0x00000000
        /*0020*/ 	.short	0x000e
        /*0022*/ 	.short	0x0c30
        /*0024*/ 	.byte	0x00, 0xf0, 0x21, 0x00


	//----- nvinfo : EIATTR_KPARAM_INFO
	.align		4
.L_235:
        /*0028*/ 	.byte	0x04, 0x17
        /*002a*/ 	.short	(.L_237 - .L_236)
.L_236:
        /*002c*/ 	.word	0x00000000
        /*0030*/ 	.short	0x000d
        /*0032*/ 	.short	0x0c28
        /*0034*/ 	.byte	0x00, 0xf0, 0x21, 0x00


	//----- nvinfo : EIATTR_KPARAM_INFO
	.align		4
.L_237:
        /*0038*/ 	.byte	0x04, 0x17
        /*003a*/ 	.short	(.L_239 - .L_238)
.L_238:
        /*003c*/ 	.word	0x00000000
        /*0040*/ 	.short	0x000c
        /*0042*/ 	.short	0x0c20
        /*0044*/ 	.byte	0x00, 0xf0, 0x21, 0x00


	//----- nvinfo : EIATTR_KPARAM_INFO
	.align		4
.L_239:
        /*0048*/ 	.byte	0x04, 0x17
        /*004a*/ 	.short	(.L_241 - .L_240)
.L_240:
        /*004c*/ 	.word	0x00000000
        /*0050*/ 	.short	0x000b
        /*0052*/ 	.short	0x0c1c
        /*0054*/ 	.byte	0x00, 0xf0, 0x11, 0x00


	//----- nvinfo : EIATTR_KPARAM_INFO
	.align		4
.L_241:
        /*0058*/ 	.byte	0x04, 0x17
        /*005a*/ 	.short	(.L_243 - .L_242)
.L_242:
        /*005c*/ 	.word	0x00000000
        /*0060*/ 	.short	0x000a
        /*0062*/ 	.short	0x0c18
        /*0064*/ 	.byte	0x00, 0xf0, 0x11, 0x00


	//----- nvinfo : EIATTR_KPARAM_INFO
	.align		4
.L_243:
        /*0068*/ 	.byte	0x04, 0x17
        /*006a*/ 	.short	(.L_245 - .L_244)
.L_244:
        /*006c*/ 	.word	0x00000000
        /*0070*/ 	.short	0x0009
        /*0072*/ 	.short	0x0c14
        /*0074*/ 	.byte	0x00, 0xf0, 0x11, 0x00


	//----- nvinfo : EIATTR_KPARAM_INFO
	.align		4
.L_245:
        /*0078*/ 	.byte	0x04, 0x17
        /*007a*/ 	.short	(.L_247 - .L_246)
.L_246:
        /*007c*/ 	.word	0x00000000
        /*0080*/ 	.short	0x0008
        /*0082*/ 	.short	0x0c10
        /*0084*/ 	.byte	0x00, 0xf0, 0x11, 0x00


	//----- nvinfo : EIATTR_KPARAM_INFO
	.align		4
.L_247:
        /*0088*/ 	.byte	0x04, 0x17
        /*008a*/ 	.short	(.L_249 - .L_248)
.L_248:
        /*008c*/ 	.word	0x00000000
        /*0090*/ 	.short	0x0007
        /*0092*/ 	.short	0x0c08
        /*0094*/ 	.byte	0x00, 0xf0, 0x21, 0x00


	//----- nvinfo : EIATTR_KPARAM_INFO
	.align		4
.L_249:
        /*0098*/ 	.byte	0x04, 0x17
        /*009a*/ 	.short	(.L_251 - .L_250)
.L_250:
        /*009c*/ 	.word	0x00000000
        /*00a0*/ 	.short	0x0006
        /*00a2*/ 	.short	0x0c04
        /*00a4*/ 	.byte	0x00, 0xf0, 0x11, 0x00


	//----- nvinfo : EIATTR_KPARAM_INFO
	.align		4
.L_251:
        /*00a8*/ 	.byte	0x04, 0x17
        /*00aa*/ 	.short	(.L_253 - .L_252)
.L_252:
        /*00ac*/ 	.word	0x00000000
        /*00b0*/ 	.short	0x0005
        /*00b2*/ 	.short	0x0c00
        /*00b4*/ 	.byte	0x00, 0xf0, 0x11, 0x00


	//----- nvinfo : EIATTR_KPARAM_INFO
	.align		4
.L_253:
        /*00b8*/ 	.byte	0x04, 0x17
        /*00ba*/ 	.short	(.L_255 - .L_254)
.L_254:
        /*00bc*/ 	.word	0x00000000
        /*00c0*/ 	.short	0x0004
        /*00c2*/ 	.short	0x0bfc
        /*00c4*/ 	.byte	0x00, 0xf0, 0x11, 0x00


	//----- nvinfo : EIATTR_KPARAM_INFO
	.align		4
.L_255:
        /*00c8*/ 	.byte	0x04, 0x17
        /*00ca*/ 	.short	(.L_257 - .L_256)
.L_256:
        /*00cc*/ 	.word	0x00000000
        /*00d0*/ 	.short	0x0003
        /*00d2*/ 	.short	0x0bf8
        /*00d4*/ 	.byte	0x00, 0xf0, 0x05, 0x00


	//----- nvinfo : EIATTR_KPARAM_INFO
	.align		4
.L_257:
        /*00d8*/ 	.byte	0x04, 0x17
        /*00da*/ 	.short	(.L_259 - .L_258)
.L_258:
        /*00dc*/ 	.word	0x00000000
        /*00e0*/ 	.short	0x0002
        /*00e2*/ 	.short	0x0010
        /*00e4*/ 	.byte	0x00, 0xf0, 0xa1, 0x2f


	//----- nvinfo : EIATTR_KPARAM_INFO
	.align		4
.L_259:
        /*00e8*/ 	.byte	0x04, 0x17
        /*00ea*/ 	.short	(.L_261 - .L_260)
.L_260:
        /*00ec*/ 	.word	0x00000000
        /*00f0*/ 	.short	0x0001
        /*00f2*/ 	.short	0x0008
        /*00f4*/ 	.byte	0x00, 0xf0, 0x21, 0x00


	//----- nvinfo : EIATTR_KPARAM_INFO
	.align		4
.L_261:
        /*00f8*/ 	.byte	0x04, 0x17
        /*00fa*/ 	.short	(.L_263 - .L_262)
.L_262:
        /*00fc*/ 	.word	0x00000000
        /*0100*/ 	.short	0x0000
        /*0102*/ 	.short	0x0000
        /*0104*/ 	.byte	0x00, 0xf0, 0x21, 0x00


	//----- nvinfo : EIATTR_SPARSE_MMA_MASK
	.align		4
.L_263:
        /*0108*/ 	.byte	0x03, 0x50
        /*010a*/ 	.short	0x0000


	//----- nvinfo : EIATTR_MAXREG_COUNT
	.align		4
        /*010c*/ 	.byte	0x03, 0x1b
        /*010e*/ 	.short	0x00ff


	//----- nvinfo : EIATTR_MERCURY_ISA_VERSION
	.align		4
        /*0110*/ 	.byte	0x03, 0x5f
        /*0112*/ 	.short	0x0101


	//----- nvinfo : EIATTR_EXIT_INSTR_OFFSETS
	.align		4
        /*0114*/ 	.byte	0x04, 0x1c
        /*0116*/ 	.short	(.L_265 - .L_264)


	//   ....[0]....
.L_264:
        /*0118*/ 	.word	0x00000050


	//   ....[1]....
        /*011c*/ 	.word	0x00000d10


	//   ....[2]....
        /*0120*/ 	.word	0x00002050


	//   ....[3]....
        /*0124*/ 	.word	0x000020a0


	//   ....[4]....
        /*0128*/ 	.word	0x00002b70


	//----- nvinfo : EIATTR_CRS_STACK_SIZE
	.align		4
.L_265:
        /*012c*/ 	.byte	0x04, 0x1e
        /*012e*/ 	.short	(.L_267 - .L_266)
.L_266:
        /*0130*/ 	.word	0x00000000


	//----- nvinfo : EIATTR_CBANK_PARAM_SIZE
	.align		4
.L_267:
        /*0134*/ 	.byte	0x03, 0x19
        /*0136*/ 	.short	0x0c40


	//----- nvinfo : EIATTR_PARAM_CBANK
	.align		4
        /*0138*/ 	.byte	0x04, 0x0a
        /*013a*/ 	.short	(.L_269 - .L_268)
	.align		4
.L_268:
        /*013c*/ 	.word	index@(.nv.constant0._Z25multi_tensor_apply_kernelI18TensorListMetadataILi4EE17LAMBStage1FunctorIN3c108BFloat16EfEJfffPiif10adamMode_tfPfS8_S8_S8_EEvlPViT_T0_DpT1_)
        /*0140*/ 	.short	0x0210
        /*0142*/ 	.short	0x0c40


	//----- nvinfo : EIATTR_SW_WAR
	.align		4
.L_269:
        /*0144*/ 	.byte	0x04, 0x36
        /*0146*/ 	.short	(.L_271 - .L_270)
.L_270:
        /*0148*/ 	.word	0x00000008
.L_271:


//--------------------- .nv.info._Z25multi_tensor_apply_kernelI18TensorListMetadataILi4EE17LAMBStage1FunctorIN3c104HalfEfEJfffPiif10adamMode_tfPfS8_S8_S8_EEvlPViT_T0_DpT1_ --------------------------
	.section	.nv.info._Z25multi_tensor_apply_kernelI18TensorListMetadataILi4EE17LAMBStage1FunctorIN3c104HalfEfEJfffPiif10adamMode_tfPfS8_S8_S8_EEvlPViT_T0_DpT1_,"",@"SHT_CUDA_INFO"
	.sectionflags	@""
	.align	4


	//----- nvinfo : EIATTR_CUDA_API_VERSION
	.align		4
        /*0000*/ 	.byte	0x04, 0x37
        /*0002*/ 	.short	(.L_273 - .L_272)
.L_272:
        /*0004*/ 	.word	0x00000082


	//----- nvinfo : EIATTR_KPARAM_INFO
	.align		4
.L_273:
        /*0008*/ 	.byte	0x04, 0x17
        /*000a*/ 	.short	(.L_275 - .L_274)
.L_274:
        /*000c*/ 	.word	0x00000000
        /*0010*/ 	.short	0x000f
        /*0012*/ 	.short	0x0c38
        /*0014*/ 	.byte	0x00, 0xf0, 0x21, 0x00


	//----- nvinfo : EIATTR_KPARAM_INFO
	.align		4
.L_275:
        /*0018*/ 	.byte	0x04, 0x17
        /*001a*/ 	.short	(.L_277 - .L_276)
.L_276:
        /*001c*/ 	.word	0x00000000
        /*0020*/ 	.short	0x000e
        /*0022*/ 	.short	0x0c30
        /*0024*/ 	.byte	0x00, 0xf0, 0x21, 0x00


	//----- nvinfo : EIATTR_KPARAM_INFO
	.align		4
.L_277:
        /*0028*/ 	.byte	0x04, 0x17
        /*002a*/ 	.short	(.L_279 - .L_278)
.L_278:
        /*002c*/ 	.word	0x00000000
        /*0030*/ 	.short	0x000d
        /*0032*/ 	.short	0x0c28
        /*0034*/ 	.byte	0x00, 0xf0, 0x21, 0x00


	//----- nvinfo : EIATTR_KPARAM_INFO
	.align		4
.L_279:
        /*0038*/ 	.byte	0x04, 0x17
        /*003a*/ 	.short	(.L_281 - .L_280)
.L_280:
        /*003c*/ 	.word	0x00000000
        /*0040*/ 	.short	0x000c
        /*0042*/ 	.short	0x0c20
        /*0044*/ 	.byte	0x00, 0xf0, 0x21, 0x00


	//----- nvinfo : EIATTR_KPARAM_INFO
	.align		4
.L_281:
        /*0048*/ 	.byte	0x04, 0x17
        /*004a*/ 	.short	(.L_283 - .L_282)
.L_282:
        /*004c*/ 	.word	0x00000000
        /*0050*/ 	.short	0x000b
        /*0052*/ 	.short	0x0c1c
        /*0054*/ 	.byte	0x00, 0xf0, 0x11, 0x00


	//----- nvinfo : EIATTR_KPARAM_INFO
	.align		4
.L_283:
        /*0058*/ 	.byte	0x04, 0x17
        /*005a*/ 	.short	(.L_285 - .L_284)
.L_284:
        /*005c*/ 	.word	0x00000000
        /*0060*/ 	.short	0x000a
        /*0062*/ 	.short	0x0c18
        /*0064*/ 	.byte	0x00, 0xf0, 0x11, 0x00


	//----- nvinfo : EIATTR_KPARAM_INFO
	.align		4
.L_285:
        /*0068*/ 	.byte	0x04, 0x17
        /*006a*/ 	.short	(.L_287 - .L_286)
.L_286:
        /*006c*/ 	.word	0x00000000
        /*0070*/ 	.short	0x0009
        /*0072*/ 	.short	0x0c14
        /*0074*/ 	.byte	0x00, 0xf0, 0x11, 0x00


	//----- nvinfo : EIATTR_KPARAM_INFO
	.align		4
.L_287:
        /*0078*/ 	.byte	0x04, 0x17
        /*007a*/ 	.short	(.L_289 - .L_288)
.L_288:
        /*007c*/ 	.word	0x00000000
        /*0080*/ 	.short	0x0008
        /*0082*/ 	.short	0x0c10
        /*0084*/ 	.byte	0x00, 0xf0, 0x11, 0x00


	//----- nvinfo : EIATTR_KPARAM_INFO
	.align		4
.L_289:
        /*0088*/ 	.byte	0x04, 0x17
        /*008a*/ 	.short	(.L_291 - .L_290)
.L_290:
        /*008c*/ 	.word	0x00000000
        /*0090*/ 	.short	0x0007
        /*0092*/ 	.short	0x0c08
        /*0094*/ 	.byte	0x00, 0xf0, 0x21, 0x00


	//----- nvinfo : EIATTR_KPARAM_INFO
	.align		4
.L_291:
        /*0098*/ 	.byte	0x04, 0x17
        /*009a*/ 	.short	(.L_293 - .L_292)
.L_292:
        /*009c*/ 	.word	0x00000000
        /*00a0*/ 	.short	0x0006
        /*00a2*/ 	.short	0x0c04
        /*00a4*/ 	.byte	0x00, 0xf0, 0x11, 0x00


	//----- nvinfo : EIATTR_KPARAM_INFO
	.align		4
.L_293:
        /*00a8*/ 	.byte	0x04, 0x17
        /*00aa*/ 	.short	(.L_295 - .L_294)
.L_294:
        /*00ac*/ 	.word	0x00000000
        /*00b0*/ 	.short	0x0005
        /*00b2*/ 	.short	0x0c00
        /*00b4*/ 	.byte	0x00, 0xf0, 0x11, 0x00


	//----- nvinfo : EIATTR_KPARAM_INFO
	.align		4
.L_295:
        /*00b8*/ 	.byte	0x04, 0x17
        /*00ba*/ 	.short	(.L_297 - .L_296)
.L_296:
        /*00bc*/ 	.word	0x00000000
        /*00c0*/ 	.short	0x0004
        /*00c2*/ 	.short	0x0bfc
        /*00c4*/ 	.byte	0x00, 0xf0, 0x11, 0x00


	//----- nvinfo : EIATTR_KPARAM_INFO
	.align		4
.L_297:
        /*00c8*/ 	.byte	0x04, 0x17
        /*00ca*/ 	.short	(.L_299 - .L_298)
.L_298:
        /*00cc*/ 	.word	0x00000000
        /*00d0*/ 	.short	0x0003
        /*00d2*/ 	.short	0x0bf8
        /*00d4*/ 	.byte	0x00, 0xf0, 0x05, 0x00


	//----- nvinfo : EIATTR_KPARAM_INFO
	.align		4
.L_299:
        /*00d8*/ 	.byte	0x04, 0x17
        /*00da*/ 	.short	(.L_301 - .L_300)
.L_300:
        /*00dc*/ 	.word	0x00000000
        /*00e0*/ 	.short	0x0002
        /*00e2*/ 	.short	0x0010
        /*00e4*/ 	.byte	0x00, 0xf0, 0xa1, 0x2f


	//----- nvinfo : EIATTR_KPARAM_INFO
	.align		4
.L_301:
        /*00e8*/ 	.byte	0x04, 0x17
        /*00ea*/ 	.short	(.L_303 - .L_302)
.L_302:
        /*00ec*/ 	.word	0x00000000
        /*00f0*/ 	.short	0x0001
        /*00f2*/ 	.short	0x0008
        /*00f4*/ 	.byte	0x00, 0xf0, 0x21, 0x00


	//----- nvinfo : EIATTR_KPARAM_INFO
	.align		4
.L_303:
        /*00f8*/ 	.byte	0x04, 0x17
        /*00fa*/ 	.short	(.L_305 - .L_304)
.L_304:
        /*00fc*/ 	.word	0x00000000
        /*0100*/ 	.short	0x0000
        /*0102*/ 	.short	0x0000
        /*0104*/ 	.byte	0x00, 0xf0, 0x21, 0x00


	//----- nvinfo : EIATTR_SPARSE_MMA_MASK
	.align		4
.L_305:
        /*0108*/ 	.byte	0x03, 0x50
        /*010a*/ 	.short	0x0000


	//----- nvinfo : EIATTR_MAXREG_COUNT
	.align		4
        /*010c*/ 	.byte	0x03, 0x1b
        /*010e*/ 	.short	0x00ff


	//----- nvinfo : EIATTR_MERCURY_ISA_VERSION
	.align		4
        /*0110*/ 	.byte	0x03, 0x5f
        /*0112*/ 	.short	0x0101


	//----- nvinfo : EIATTR_EXIT_INSTR_OFFSETS
	.align		4
        /*0114*/ 	.byte	0x04, 0x1c
        /*0116*/ 	.short	(.L_307 - .L_306)


	//   ....[0]....
.L_306:
        /*0118*/ 	.word	0x00000050


	//   ....[1]....
        /*011c*/ 	.word	0x00000d10


	//   ....[2]....
        /*0120*/ 	.word	0x00002050


	//   ....[3]....
        /*0124*/ 	.word	0x000020a0


	//   ....[4]....
        /*0128*/ 	.word	0x00002b70


	//----- nvinfo : EIATTR_CRS_STACK_SIZE
	.align		4
.L_307:
        /*012c*/ 	.byte	0x04, 0x1e
        /*012e*/ 	.short	(.L_309 - .L_308)
.L_308:
        /*0130*/ 	.word	0x00000000


	//----- nvinfo : EIATTR_CBANK_PARAM_SIZE
	.align		4
.L_309:
        /*0134*/ 	.byte	0x03, 0x19
        /*0136*/ 	.short	0x0c40


	//----- nvinfo : EIATTR_PARAM_CBANK
	.align		4
        /*0138*/ 	.byte	0x04, 0x0a
        /*013a*/ 	.short	(.L_311 - .L_310)
	.align		4
.L_310:
        /*013c*/ 	.word	index@(.nv.constant0._Z25multi_tensor_apply_kernelI18TensorListMetadataILi4EE17LAMBStage1FunctorIN3c104HalfEfEJfffPiif10adamMode_tfPfS8_S8_S8_EEvlPViT_T0_DpT1_)
        /*0140*/ 	.short	0x0210
        /*0142*/ 	.short	0x0c40


	//----- nvinfo : EIATTR_SW_WAR
	.align		4
.L_311:
        /*0144*/ 	.byte	0x04, 0x36
        /*0146*/ 	.short	(.L_313 - .L_312)
.L_312:
        /*0148*/ 	.word	0x00000008
.L_313:


//--------------------- .nv.info._Z25multi_tensor_apply_kernelI18TensorListMetadataILi4EE17LAMBStage1FunctorIN3c104HalfES4_EJfffPiif10adamMode_tfPfS8_S8_S8_EEvlPViT_T0_DpT1_ --------------------------
	.section	.nv.info._Z25multi_tensor_apply_kernelI18TensorListMetadataILi4EE17LAMBStage1FunctorIN3c104HalfES4_EJfffPiif10adamMode_tfPfS8_S8_S8_EEvlPViT_T0_DpT1_,"",@"SHT_CUDA_INFO"
	.sectionflags	@""
	.align	4


	//----- nvinfo : EIATTR_CUDA_API_VERSION
	.align		4
        /*0000*/ 	.byte	0x04, 0x37
        /*0002*/ 	.short	(.L_315 - .L_314)
.L_314:
        /*0004*/ 	.word	0x00000082


	//----- nvinfo : EIATTR_KPARAM_INFO
	.align		4
.L_315:
        /*0008*/ 	.byte	0x04, 0x17
        /*000a*/ 	.short	(.L_317 - .L_316)
.L_316:
        /*000c*/ 	.word	0x00000000
        /*0010*/ 	.short	0x000f
        /*0012*/ 	.short	0x0c38
        /*0014*/ 	.byte	0x00, 0xf0, 0x21, 0x00


	//----- nvinfo : EIATTR_KPARAM_INFO
	.align		4
.L_317:
        /*0018*/ 	.byte	0x04, 0x17
        /*001a*/ 	.short	(.L_319 - .L_318)
.L_318:
        /*001c*/ 	.word	0x00000000
        /*0020*/ 	.short	0x000e
        /*0022*/ 	.short	0x0c30
        /*0024*/ 	.byte	0x00, 0xf0, 0x21, 0x00


	//----- nvinfo : EIATTR_KPARAM_INFO
	.align		4
.L_319:
        /*0028*/ 	.byte	0x04, 0x17
        /*002a*/ 	.short	(.L_321 - .L_320)
.L_320:
        /*002c*/ 	.word	0x00000000
        /*0030*/ 	.short	0x000d
        /*0032*/ 	.short	0x0c28
        /*0034*/ 	.byte	0x00, 0xf0, 0x21, 0x00


	//----- nvinfo : EIATTR_KPARAM_INFO
	.align		4
.L_321:
        /*0038*/ 	.byte	0x04, 0x17
        /*003a*/ 	.short	(.L_323 - .L_322)
.L_322:
        /*003c*/ 	.word	0x00000000
        /*0040*/ 	.short	0x000c
        /*0042*/ 	.short	0x0c20
        /*0044*/ 	.byte	0x00, 0xf0, 0x21, 0x00


	//----- nvinfo : EIATTR_KPARAM_INFO
	.align		4
.L_323:
        /*0048*/ 	.byte	0x04, 0x17
        /*004a*/ 	.short	(.L_325 - .L_324)
.L_324:
        /*004c*/ 	.word	0x00000000
        /*0050*/ 	.short	0x000b
        /*0052*/ 	.short	0x0c1c
        /*0054*/ 	.byte	0x00, 0xf0, 0x11, 0x00


	//----- nvinfo : EIATTR_KPARAM_INFO
	.align		4
.L_325:
        /*0058*/ 	.byte	0x04, 0x17
        /*005a*/ 	.short	(.L_327 - .L_326)
.L_326:
        /*005c*/ 	.word	0x00000000
        /*0060*/ 	.short	0x000a
        /*0062*/ 	.short	0x0c18
        /*0064*/ 	.byte	0x00, 0xf0, 0x11, 0x00


	//----- nvinfo : EIATTR_KPARAM_INFO
	.align		4
.L_327:
        /*0068*/ 	.byte	0x04, 0x17
        /*006a*/ 	.short	(.L_329 - .L_328)
.L_328:
        /*006c*/ 	.word	0x00000000
        /*0070*/ 	.short	0x0009
        /*0072*/ 	.short	0x0c14
        /*0074*/ 	.byte	0x00, 0xf0, 0x11, 0x00


	//----- nvinfo : EIATTR_KPARAM_INFO
	.align		4
.L_329:
        /*0078*/ 	.byte	0x04, 0x17
        /*007a*/ 	.short	(.L_331 - .L_330)
.L_330:
        /*007c*/ 	.word	0x00000000
        /*0080*/ 	.short	0x0008
        /*0082*/ 	.short	0x0c10
        /*0084*/ 	.byte	0x00, 0xf0, 0x11, 0x00


	//----- nvinfo : EIATTR_KPARAM_INFO
	.align		4
.L_331:
        /*0088*/ 	.byte	0x04, 0x17
        /*008a*/ 	.short	(.L_333 - .L_332)
.L_332:
        /*008c*/ 	.word	0x00000000
        /*0090*/ 	.short	0x0007
        /*0092*/ 	.short	0x0c08
        /*0094*/ 	.byte	0x00, 0xf0, 0x21, 0x00


	//----- nvinfo : EIATTR_KPARAM_INFO
	.align		4
.L_333:
        /*0098*/ 	.byte	0x04, 0x17
        /*009a*/ 	.short	(.L_335 - .L_334)
.L_334:
        /*009c*/ 	.word	0x00000000
        /*00a0*/ 	.short	0x0006
        /*00a2*/ 	.short	0x0c04
        /*00a4*/ 	.byte	0x00, 0xf0, 0x11, 0x00


	//----- nvinfo : EIATTR_KPARAM_INFO
	.align		4
.L_335:
        /*00a8*/ 	.byte	0x04, 0x17
        /*00aa*/ 	.short	(.L_337 - .L_336)
.L_336:
        /*00ac*/ 	.word	0x00000000
        /*00b0*/ 	.short	0x0005
        /*00b2*/ 	.short	0x0c00
        /*00b4*/ 	.byte	0x00, 0xf0, 0x11, 0x00


	//----- nvinfo : EIATTR_KPARAM_INFO
	.align		4
.L_337:
        /*00b8*/ 	.byte	0x04, 0x17
        /*00ba*/ 	.short	(.L_339 - .L_338)
.L_338:
        /*00bc*/ 	.word	0x00000000
        /*00c0*/ 	.short	0x0004
        /*00c2*/ 	.short	0x0bfc
        /*00c4*/ 	.byte	0x00, 0xf0, 0x11, 0x00


	//----- nvinfo : EIATTR_KPARAM_INFO
	.align		4
.L_339:
        /*00c8*/ 	.byte	0x04, 0x17
        /*00ca*/ 	.short	(.L_341 - .L_340)
.L_340:
        /*00cc*/ 	.word	0x00000000
        /*00d0*/ 	.short	0x0003
        /*00d2*/ 	.short	0x0bf8
        /*00d4*/ 	.byte	0x00, 0xf0, 0x05, 0x00


	//----- nvinfo : EIATTR_KPARAM_INFO
	.align		4
.L_341:
        /*00d8*/ 	.byte	0x04, 0x17
        /*00da*/ 	.short	(.L_343 - .L_342)
.L_342:
        /*00dc*/ 	.word	0x00000000
        /*00e0*/ 	.short	0x0002
        /*00e2*/ 	.short	0x0010
        /*00e4*/ 	.byte	0x00, 0xf0, 0xa1, 0x2f


	//----- nvinfo : EIATTR_KPARAM_INFO
	.align		4
.L_343:
        /*00e8*/ 	.byte	0x04, 0x17
        /*00ea*/ 	.short	(.L_345 - .L_344)
.L_344:
        /*00ec*/ 	.word	0x00000000
        /*00f0*/ 	.short	0x0001
        /*00f2*/ 	.short	0x0008
        /*00f4*/ 	.byte	0x00, 0xf0, 0x21, 0x00


	//----- nvinfo : EIATTR_KPARAM_INFO
	.align		4
.L_345:
        /*00f8*/ 	.byte	0x04, 0x17
        /*00fa*/ 	.short	(.L_347 - .L_346)
.L_346:
        /*00fc*/ 	.word	0x00000000
        /*0100*/ 	.short	0x0000
        /*0102*/ 	.short	0x0000
        /*0104*/ 	.byte	0x00, 0xf0, 0x21, 0x00


	//----- nvinfo : EIATTR_SPARSE_MMA_MASK
	.align		4
.L_347:
        /*0108*/ 	.byte	0x03, 0x50
        /*010a*/ 	.short	0x0000


	//----- nvinfo : EIATTR_MAXREG_COUNT
	.align		4
        /*010c*/ 	.byte	0x03, 0x1b
        /*010e*/ 	.short	0x00ff


	//----- nvinfo : EIATTR_MERCURY_ISA_VERSION
	.align		4
        /*0110*/ 	.byte	0x03, 0x5f
        /*0112*/ 	.short	0x0101


	//----- nvinfo : EIATTR_EXIT_INSTR_OFFSETS
	.align		4
        /*0114*/ 	.byte	0x04, 0x1c
        /*0116*/ 	.short	(.L_349 - .L_348)


	//   ....[0]....
.L_348:
        /*0118*/ 	.word	0x00000050


	//   ....[1]....
        /*011c*/ 	.word	0x00000d10


	//   ....[2]....
        /*0120*/ 	.word	0x00002290


	//   ....[3]....
        /*0124*/ 	.word	0x000022e0


	//   ....[4]....
        /*0128*/ 	.word	0x00003120


	//----- nvinfo : EIATTR_CRS_STACK_SIZE
	.align		4
.L_349:
        /*012c*/ 	.byte	0x04, 0x1e
        /*012e*/ 	.short	(.L_351 - .L_350)
.L_350:
        /*0130*/ 	.word	0x00000000


	//----- nvinfo : EIATTR_CBANK_PARAM_SIZE
	.align		4
.L_351:
        /*0134*/ 	.byte	0x03, 0x19
        /*0136*/ 	.short	0x0c40


	//----- nvinfo : EIATTR_PARAM_CBANK
	.align		4
        /*0138*/ 	.byte	0x04, 0x0a
        /*013a*/ 	.short	(.L_353 - .L_352)
	.align		4
.L_352:
        /*013c*/ 	.word	index@(.nv.constant0._Z25multi_tensor_apply_kernelI18TensorListMetadataILi4EE17LAMBStage1FunctorIN3c104HalfES4_EJfffPiif10adamMode_tfPfS8_S8_S8_EEvlPViT_T0_DpT1_)
        /*0140*/ 	.short	0x0210
        /*0142*/ 	.short	0x0c40


	//----- nvinfo : EIATTR_SW_WAR
	.align		4
.L_353:
        /*0144*/ 	.byte	0x04, 0x36
        /*0146*/ 	.short	(.L_355 - .L_354)
.L_354:
        /*0148*/ 	.word	0x00000008
.L_355:


//--------------------- .nv.info._Z25multi_tensor_apply_kernelI18TensorListMetadataILi4EE17LAMBStage1FunctorIffEJfffPiif10adamMode_tfPfS6_S6_S6_EEvlPViT_T0_DpT1_ --------------------------
	.section	.nv.info._Z25multi_tensor_apply_kernelI18TensorListMetadataILi4EE17LAMBStage1FunctorIffEJfffPiif10adamMode_tfPfS6_S6_S6_EEvlPViT_T0_DpT1_,"",@"SHT_CUDA_INFO"
	.sectionflags	@""
	.align	4


	//----- nvinfo : EIATTR_CUDA_API_VERSION
	.align		4
        /*0000*/ 	.byte	0x04, 0x37
        /*0002*/ 	.short	(.L_357 - .L_356)
.L_356:
        /*0004*/ 	.word	0x00000082


	//----- nvinfo : EIATTR_KPARAM_INFO
	.align		4
.L_357:
        /*0008*/ 	.byte	0x04, 0x17
        /*000a*/ 	.short	(.L_359 - .L_358)
.L_358:
        /*000c*/ 	.word	0x00000000
        /*0010*/ 	.short	0x000f
        /*0012*/ 	.short	0x0c38
        /*0014*/ 	.byte	0x00, 0xf0, 0x21, 0x00


	//----- nvinfo : EIATTR_KPARAM_INFO
	.align		4
.L_359:
        /*0018*/ 	.byte	0x04, 0x17
        /*001a*/ 	.short	(.L_361 - .L_360)
.L_360:
        /*001c*/ 	.word	0x00000000
        /*0020*/ 	.short	0x000e
        /*0022*/ 	.short	0x0c30
        /*0024*/ 	.byte	0x00, 0xf0, 0x21, 0x00


	//----- nvinfo : EIATTR_KPARAM_INFO
	.align		4
.L_361:
        /*0028*/ 	.byte	0x04, 0x17
        /*002a*/ 	.short	(.L_363 - .L_362)
.L_362:
        /*002c*/ 	.word	0x00000000
        /*0030*/ 	.short	0x000d
        /*0032*/ 	.short	0x0c28
        /*0034*/ 	.byte	0x00, 0xf0, 0x21, 0x00


	//----- nvinfo : EIATTR_KPARAM_INFO
	.align		4
.L_363:
        /*0038*/ 	.byte	0x04, 0x17
        /*003a*/ 	.short	(.L_365 - .L_364)
.L_364:
        /*003c*/ 	.word	0x00000000
        /*0040*/ 	.short	0x000c
        /*0042*/ 	.short	0x0c20
        /*0044*/ 	.byte	0x00, 0xf0, 0x21, 0x00


	//----- nvinfo : EIATTR_KPARAM_INFO
	.align		4
.L_365:
        /*0048*/ 	.byte	0x04, 0x17
        /*004a*/ 	.short	(.L_367 - .L_366)
.L_366:
        /*004c*/ 	.word	0x00000000
        /*0050*/ 	.short	0x000b
        /*0052*/ 	.short	0x0c1c
        /*0054*/ 	.byte	0x00, 0xf0, 0x11, 0x00


	//----- nvinfo : EIATTR_KPARAM_INFO
	.align		4
.L_367:
        /*0058*/ 	.byte	0x04, 0x17
        /*005a*/ 	.short	(.L_369 - .L_368)
.L_368:
        /*005c*/ 	.word	0x00000000
        /*0060*/ 	.short	0x000a
        /*0062*/ 	.short	0x0c18
        /*0064*/ 	.byte	0x00, 0xf0, 0x11, 0x00


	//----- nvinfo : EIATTR_KPARAM_INFO
	.align		4
.L_369:
        /*0068*/ 	.byte	0x04, 0x17
        /*006a*/ 	.short	(.L_371 - .L_370)
.L_370:
        /*006c*/ 	.word	0x00000000
        /*0070*/ 	.short	0x0009
        /*0072*/ 	.short	0x0c14
        /*0074*/ 	.byte	0x00, 0xf0, 0x11, 0x00


	//----- nvinfo : EIATTR_KPARAM_INFO
	.align		4
.L_371:
        /*0078*/ 	.byte	0x04, 0x17
        /*007a*/ 	.short	(.L_373 - .L_372)
.L_372:
        /*007c*/ 	.word	0x00000000
        /*0080*/ 	.short	0x0008
        /*0082*/ 	.short	0x0c10
        /*0084*/ 	.byte	0x00, 0xf0, 0x11, 0x00


	//----- nvinfo : EIATTR_KPARAM_INFO
	.align		4
.L_373:
        /*0088*/ 	.byte	0x04, 0x17
        /*008a*/ 	.short	(.L_375 - .L_374)
.L_374:
        /*008c*/ 	.word	0x00000000
        /*0090*/ 	.short	0x0007
        /*0092*/ 	.short	0x0c08
        /*0094*/ 	.byte	0x00, 0xf0, 0x21, 0x00


	//----- nvinfo : EIATTR_KPARAM_INFO
	.align		4
.L_375:
        /*0098*/ 	.byte	0x04, 0x17
        /*009a*/ 	.short	(.L_377 - .L_376)
.L_376:
        /*009c*/ 	.word	0x00000000
        /*00a0*/ 	.short	0x0006
        /*00a2*/ 	.short	0x0c04
        /*00a4*/ 	.byte	0x00, 0xf0, 0x11, 0x00


	//----- nvinfo : EIATTR_KPARAM_INFO
	.align		4
.L_377:
        /*00a8*/ 	.byte	0x04, 0x17
        /*00aa*/ 	.short	(.L_379 - .L_378)
.L_378:
        /*00ac*/ 	.word	0x00000000
        /*00b0*/ 	.short	0x0005
        /*00b2*/ 	.short	0x0c00
        /*00b4*/ 	.byte	0x00, 0xf0, 0x11, 0x00


	//----- nvinfo : EIATTR_KPARAM_INFO
	.align		4
.L_379:
        /*00b8*/ 	.byte	0x04, 0x17
        /*00ba*/ 	.short	(.L_381 - .L_380)
.L_380:
        /*00bc*/ 	.word	0x00000000
        /*00c0*/ 	.short	0x0004
        /*00c2*/ 	.short	0x0bfc
        /*00c4*/ 	.byte	0x00, 0xf0, 0x11, 0x00


	//----- nvinfo : EIATTR_KPARAM_INFO
	.align		4
.L_381:
        /*00c8*/ 	.byte	0x04, 0x17
        /*00ca*/ 	.short	(.L_383 - .L_382)
.L_382:
        /*00cc*/ 	.word	0x00000000
        /*00d0*/ 	.short	0x0003
        /*00d2*/ 	.short	0x0bf8
        /*00d4*/ 	.byte	0x00, 0xf0, 0x05, 0x00


	//----- nvinfo : EIATTR_KPARAM_INFO
	.align		4
.L_383:
        /*00d8*/ 	.byte	0x04, 0x17
        /*00da*/ 	.short	(.L_385 - .L_384)
.L_384:
        /*00dc*/ 	.word	0x00000000
        /*00e0*/ 	.short	0x0002
        /*00e2*/ 	.short	0x0010
        /*00e4*/ 	.byte	0x00, 0xf0, 0xa1, 0x2f


	//----- nvinfo : EIATTR_KPARAM_INFO
	.align		4
.L_385:
        /*00e8*/ 	.byte	0x04, 0x17
        /*00ea*/ 	.short	(.L_387 - .L_386)
.L_386:
        /*00ec*/ 	.word	0x00000000
        /*00f0*/ 	.short	0x0001
        /*00f2*/ 	.short	0x0008
        /*00f4*/ 	.byte	0x00, 0xf0, 0x21, 0x00


	//----- nvinfo : EIATTR_KPARAM_INFO
	.align		4
.L_387:
        /*00f8*/ 	.byte	0x04, 0x17
        /*00fa*/ 	.short	(.L_389 - .L_388)
.L_388:
        /*00fc*/ 	.word	0x00000000
        /*0100*/ 	.short	0x0000
        /*0102*/ 	.short	0x0000
        /*0104*/ 	.byte	0x00, 0xf0, 0x21, 0x00


	//----- nvinfo : EIATTR_SPARSE_MMA_MASK
	.align		4
.L_389:
        /*0108*/ 	.byte	0x03, 0x50
        /*010a*/ 	.short	0x0000


	//----- nvinfo : EIATTR_MAXREG_COUNT
	.align		4
        /*010c*/ 	.byte	0x03, 0x1b
        /*010e*/ 	.short	0x00ff


	//----- nvinfo : EIATTR_MERCURY_ISA_VERSION
	.align		4
        /*0110*/ 	.byte	0x03, 0x5f
        /*0112*/ 	.short	0x0101


	//----- nvinfo : EIATTR_EXIT_INSTR_OFFSETS
	.align		4
        /*0114*/ 	.byte	0x04, 0x1c
        /*0116*/ 	.short	(.L_391 - .L_390)


	//   ....[0]....
.L_390:
        /*0118*/ 	.word	0x00000050


	//   ....[1]....
        /*011c*/ 	.word	0x00000d10


	//   ....[2]....
        /*0120*/ 	.word	0x00001f50


	//   ....[3]....
        /*0124*/ 	.word	0x00001fa0


	//   ....[4]....
        /*0128*/ 	.word	0x00002970


	//----- nvinfo : EIATTR_CRS_STACK_SIZE
	.align		4
.L_391:
        /*012c*/ 	.byte	0x04, 0x1e
        /*012e*/ 	.short	(.L_393 - .L_392)
.L_392:
        /*0130*/ 	.word	0x00000000


	//----- nvinfo : EIATTR_CBANK_PARAM_SIZE
	.align		4
.L_393:
        /*0134*/ 	.byte	0x03, 0x19
        /*0136*/ 	.short	0x0c40


	//----- nvinfo : EIATTR_PARAM_CBANK
	.align		4
        /*0138*/ 	.byte	0x04, 0x0a
        /*013a*/ 	.short	(.L_395 - .L_394)
	.align		4
.L_394:
        /*013c*/ 	.word	index@(.nv.constant0._Z25multi_tensor_apply_kernelI18TensorListMetadataILi4EE17LAMBStage1FunctorIffEJfffPiif10adamMode_tfPfS6_S6_S6_EEvlPViT_T0_DpT1_)
        /*0140*/ 	.short	0x0210
        /*0142*/ 	.short	0x0c40


	//----- nvinfo : EIATTR_SW_WAR
	.align		4
.L_395:
        /*0144*/ 	.byte	0x04, 0x36
        /*0146*/ 	.short	(.L_397 - .L_396)
.L_396:
        /*0148*/ 	.word	0x00000008
.L_397:


//--------------------- .nv.callgraph             --------------------------
	.section	.nv.callgraph,"",@"SHT_CUDA_CALLGRAPH"
	.align	4
	.sectionentsize	8
	.align		4
        /*0000*/ 	.word	0x00000000
	.align		4
        /*0004*/ 	.word	0xffffffff
	.align		4
        /*0008*/ 	.word	0x00000000
	.align		4
        /*000c*/ 	.word	0xfffffffe
	.align		4
        /*0010*/ 	.word	0x00000000
	.align		4
        /*0014*/ 	.word	0xfffffffd
	.align		4
        /*0018*/ 	.word	0x00000000
	.align		4
        /*001c*/ 	.word	0xfffffffc


//--------------------- .nv.constant4             --------------------------
	.section	.nv.constant4,"a",@progbits
	.align	8
	.align		8
.nv.constant4:
        /*0000*/ 	.dword	_ZN54_INTERNAL_eb366312_23_multi_tensor_lamb_mp_cu_65fa13604cuda3std3__45__cpo5beginE
	.align		8
        /*0008*/ 	.dword	_ZN54_INTERNAL_eb366312_23_multi_tensor_lamb_mp_cu_65fa13604cuda3std3__45__cpo3endE
	.align		8
        /*0010*/ 	.dword	_ZN54_INTERNAL_eb366312_23_multi_tensor_lamb_mp_cu_65fa13604cuda3std3__45__cpo6cbeginE
	.align		8
        /*0018*/ 	.dword	_ZN54_INTERNAL_eb366312_23_multi_tensor_lamb_mp_cu_65fa13604cuda3std3__45__cpo4cendE
	.align		8
        /*0020*/ 	.dword	_ZN54_INTERNAL_eb366312_23_multi_tensor_lamb_mp_cu_65fa13604cuda3std3__45__cpo6rbeginE
	.align		8
        /*0028*/ 	.dword	_ZN54_INTERNAL_eb366312_23_multi_tensor_lamb_mp_cu_65fa13604cuda3std3__45__cpo4rendE
	.align		8
        /*0030*/ 	.dword	_ZN54_INTERNAL_eb366312_23_multi_tensor_lamb_mp_cu_65fa13604cuda3std3__45__cpo7crbeginE
	.align		8
        /*0038*/ 	.dword	_ZN54_INTERNAL_eb366312_23_multi_tensor_lamb_mp_cu_65fa13604cuda3std3__45__cpo5crendE
	.align		8
        /*0040*/ 	.dword	_ZN54_INTERNAL_eb366312_23_multi_tensor_lamb_mp_cu_65fa13604cuda3std3__456_GLOBAL__N__eb366312_23_multi_tensor_lamb_mp_cu_65fa13606ignoreE
	.align		8
        /*0048*/ 	.dword	_ZN54_INTERNAL_eb366312_23_multi_tensor_lamb_mp_cu_65fa13604cuda3std3__419piecewise_constructE
	.align		8
        /*0050*/ 	.dword	_ZN54_INTERNAL_eb366312_23_multi_tensor_lamb_mp_cu_65fa13604cuda3std3__48in_placeE
	.align		8
        /*0058*/ 	.dword	_ZN54_INTERNAL_eb366312_23_multi_tensor_lamb_mp_cu_65fa13604cuda3std3__420unreachable_sentinelE
	.align		8
        /*0060*/ 	.dword	_ZN54_INTERNAL_eb366312_23_multi_tensor_lamb_mp_cu_65fa13604cuda3std6ranges3__45__cpo4swapE
	.align		8
        /*0068*/ 	.dword	_ZN54_INTERNAL_eb366312_23_multi_tensor_lamb_mp_cu_65fa13604cuda3std6ranges3__45__cpo9iter_moveE
	.align		8
        /*0070*/ 	.dword	_ZN54_INTERNAL_eb366312_23_multi_tensor_lamb_mp_cu_65fa13604cuda3std6ranges3__45__cpo5beginE
	.align		8
        /*0078*/ 	.dword	_ZN54_INTERNAL_eb366312_23_multi_tensor_lamb_mp_cu_65fa13604cuda3std6ranges3__45__cpo3endE
	.align		8
        /*0080*/ 	.dword	_ZN54_INTERNAL_eb366312_23_multi_tensor_lamb_mp_cu_65fa13604cuda3std6ranges3__45__cpo6cbeginE
	.align		8
        /*0088*/ 	.dword	_ZN54_INTERNAL_eb366312_23_multi_tensor_lamb_mp_cu_65fa13604cuda3std6ranges3__45__cpo4cendE
	.align		8
        /*0090*/ 	.dword	_ZN54_INTERNAL_eb366312_23_multi_tensor_lamb_mp_cu_65fa13604cuda3std6ranges3__45__cpo7advanceE
	.align		8
        /*0098*/ 	.dword	_ZN54_INTERNAL_eb366312_23_multi_tensor_lamb_mp_cu_65fa13604cuda3std6ranges3__45__cpo9iter_swapE
	.align		8
        /*00a0*/ 	.dword	_ZN54_INTERNAL_eb366312_23_multi_tensor_lamb_mp_cu_65fa13604cuda3std6ranges3__45__cpo4nextE
	.align		8
        /*00a8*/ 	.dword	_ZN54_INTERNAL_eb366312_23_multi_tensor_lamb_mp_cu_65fa13604cuda3std6ranges3__45__cpo4prevE
	.align		8
        /*00b0*/ 	.dword	_ZN54_INTERNAL_eb366312_23_multi_tensor_lamb_mp_cu_65fa13604cuda3std6ranges3__45__cpo4dataE
	.align		8
        /*00b8*/ 	.dword	_ZN54_INTERNAL_eb366312_23_multi_tensor_lamb_mp_cu_65fa13604cuda3std6ranges3__45__cpo5cdataE
	.align		8
        /*00c0*/ 	.dword	_ZN54_INTERNAL_eb366312_23_multi_tensor_lamb_mp_cu_65fa13604cuda3std6ranges3__45__cpo4sizeE
	.align		8
        /*00c8*/ 	.dword	_ZN54_INTERNAL_eb366312_23_multi_tensor_lamb_mp_cu_65fa13604cuda3std6ranges3__45__cpo5ssizeE
	.align		8
        /*00d0*/ 	.dword	_ZN54_INTERNAL_eb366312_23_multi_tensor_lamb_mp_cu_65fa13604cuda3std6ranges3__45__cpo8distanceE
	.align		8
        /*00d8*/ 	.dword	_ZN54_INTERNAL_eb366312_23_multi_tensor_lamb_mp_cu_65fa13606thrust23THRUST_300001_SM_900_NS6system6detail10sequential3seqE


//--------------------- .text._Z25multi_tensor_apply_kernelI18TensorListMetadataILi3EE17LAMBStage2FunctorIN3c108BFloat16ELi3EfEJPfS6_S6_fbEEvlPViT_T0_DpT1_ --------------------------
	.section	.text._Z25multi_tensor_apply_kernelI18TensorListMetadataILi3EE17LAMBStage2FunctorIN3c108BFloat16ELi3EfEJPfS6_S6_fbEEvlPViT_T0_DpT1_,"ax",@progbits
	.align	128
        .global         _Z25multi_tensor_apply_kernelI18TensorListMetadataILi3EE17LAMBStage2FunctorIN3c108BFloat16ELi3EfEJPfS6_S6_fbEEvlPViT_T0_DpT1_
        .type           _Z25multi_tensor_apply_kernelI18TensorListMetadataILi3EE17LAMBStage2FunctorIN3c108BFloat16ELi3EfEJPfS6_S6_fbEEvlPViT_T0_DpT1_,@function
        .size           _Z25multi_tensor_apply_kernelI18TensorListMetadataILi3EE17LAMBStage2FunctorIN3c108BFloat16ELi3EfEJPfS6_S6_fbEEvlPViT_T0_DpT1_,(.L_x_142 - _Z25multi_tensor_apply_kernelI18TensorListMetadataILi3EE17LAMBStage2FunctorIN3c108BFloat16ELi3EfEJPfS6_S6_fbEEvlPViT_T0_DpT1_)
        .other          _Z25multi_tensor_apply_kernelI18TensorListMetadataILi3EE17LAMBStage2FunctorIN3c108BFloat16ELi3EfEJPfS6_S6_fbEEvlPViT_T0_DpT1_,@"STO_CUDA_ENTRY STV_DEFAULT"
_Z25multi_tensor_apply_kernelI18TensorListMetadataILi3EE17LAMBStage2FunctorIN3c108BFloat16ELi3EfEJPfS6_S6_fbEEvlPViT_T0_DpT1_:
.text._Z25multi_tensor_apply_kernelI18TensorListMetadataILi3EE17LAMBStage2FunctorIN3c108BFloat16ELi3EfEJPfS6_S6_fbEEvlPViT_T0_DpT1_:
[----:B------:R-:W-:Y:S08]  /*0000*/  LDC R1, c[0x0][0x28] ;  /* 0x00000a00ff017b82 */ /* 0x000ff00000000800 */
[----:B------:R-:W0:Y:S01]  /*0010*/  LDC.64 R2, c[0x0][0x218] ;  /* 0x00008600ff027b82 */ /* 0x000e220000000a00 */
[----:B------:R-:W-:Y:S02]  /*0020*/  ULDC.64 UR18, c[0x0][0x208] ;  /* 0x0000820000127ab9 */ /* 0x000fe40000000a00 */
[----:B0-----:R-:W2:Y:S02]  /*0030*/  LDG.E.STRONG.SYS R2, desc[UR18][R2.64] ;  /* 0x0000001202027981 */ /* 0x001ea4000c1f5900 */
[----:B--2---:R-:W-:-:S13]  /*0040*/  ISETP.NE.AND P0, PT, R2, RZ, PT ;  /* 0x000000ff0200720c */ /* 0x004fda0003f05270 */
[----:B------:R-:W-:Y:S05]  /*0050*/  @P0 EXIT ;  /* 0x000000000000094d */ /* 0x000fea0003800000 */
[----:B------:R-:W0:Y:S08]  /*0060*/  LDC.64 R2, c[0x0][0xe80] ;  /* 0x0003a000ff027b82 */ /* 0x000e300000000a00 */
[----:B------:R-:W1:Y:S01]  /*0070*/  S2UR UR14, SR_CTAID.X ;  /* 0x00000000000e79c3 */ /* 0x000e620000002500 */
[----:B------:R-:W-:Y:S01]  /*0080*/  UMOV UR12, 0x10 ;  /* 0x00000010000c7882 */ /* 0x000fe20000000000 */
[----:B------:R-:W-:Y:S01]  /*0090*/  ULDC.U8 UR5, c[0x0][0xe8c] ;  /* 0x0003a30000057ab9 */ /* 0x000fe20000000000 */
[----:B------:R-:W-:Y:S01]  /*00a0*/  ULDC UR17, c[0x0][0x210] ;  /* 0x0000840000117ab9 */ /* 0x000fe20000000800 */
[----:B------:R-:W-:Y:S01]  /*00b0*/  ULDC UR8, c[0x0][0xe88] ;  /* 0x0003a20000087ab9 */ /* 0x000fe20000000800 */
[----:B0-----:R0:W5:Y:S01]  /*00c0*/  LDG.E R0, desc[UR18][R2.64] ;  /* 0x0000001202007981 */ /* 0x001162000c1e1900 */
[----:B------:R-:W-:Y:S01]  /*00d0*/  UPRMT UR10, UR5, 0x8880, URZ ;  /* 0x00008880050a7896 */ /* 0x000fe2000800003f */
[----:B------:R-:W-:-:S05]  /*00e0*/  FSETP.NEU.FTZ.AND P0, PT, RZ, UR8, PT ;  /* 0x00000008ff007c0b */ /* 0x000fca000bf1d000 */
[----:B------:R-:W-:Y:S01]  /*00f0*/  ISETP.EQ.AND P1, PT, RZ, UR10, PT ;  /* 0x0000000aff007c0c */ /* 0x000fe2000bf22270 */
[----:B-1----:R-:W-:-:S03]  /*0100*/  ULEA UR4, UR14, UR12, 0x2 ;  /* 0x0000000c0e047291 */ /* 0x002fc6000f8e103f */
[----:B------:R-:W-:Y:S02]  /*0110*/  ULDC.U8 UR14, c[0x0][UR14+0x820] ;  /* 0x000208000e0e7abb */ /* 0x000fe40008000000 */
[----:B------:R-:W-:-:S07]  /*0120*/  ULEA UR12, UR14, UR12, 0x3 ;  /* 0x0000000c0e0c7291 */ /* 0x000fce000f8e183f */
[----:B------:R-:W-:Y:S02]  /*0130*/  ULDC UR4, c[0x0][UR4+0x950] ;  /* 0x0002540004047abb */ /* 0x000fe40008000800 */
[----:B------:R-:W-:-:S03]  /*0140*/  UIMAD UR15, UR4, UR17, URZ ;  /* 0x00000011040f72a4 */ /* 0x000fc6000f8e023f */
[----:B------:R-:W-:Y:S01]  /*0150*/  ULDC UR4, c[0x0][UR12+0x690] ;  /* 0x0001a4000c047abb */ /* 0x000fe20008000800 */
[----:B------:R-:W-:Y:S01]  /*0160*/  ULDC.64 UR6, c[0x0][UR12+0x390] ;  /* 0x0000e4000c067abb */ /* 0x000fe20008000a00 */
[----:B------:R-:W-:Y:S02]  /*0170*/  UIADD3 UR16, UR4, -UR15, URZ ;  /* 0x8000000f04107290 */ /* 0x000fe4000fffe03f */
[----:B------:R-:W-:Y:S02]  /*0180*/  UIMAD.WIDE UR10, UR15, 0x4, UR6 ;  /* 0x000000040f0a78a5 */ /* 0x000fe4000f8e0206 */
[----:B------:R-:W-:Y:S01]  /*0190*/  ULOP3.LUT UP0, URZ, UR16, 0x3, UR17, 0xc8, !UPT ;  /* 0x00000003103f7892 */ /* 0x000fe2000f80c811 */
[----:B------:R-:W-:Y:S01]  /*01a0*/  ULDC.64 UR4, c[0x0][UR12+0x210] ;  /* 0x000084000c047abb */ /* 0x000fe20008000a00 */
[----:B------:R-:W-:Y:S01]  /*01b0*/  ULDC.64 UR12, c[0x0][UR12+0x510] ;  /* 0x000144000c0c7abb */ /* 0x000fe20008000a00 */
[----:B------:R-:W-:-:S03]  /*01c0*/  UIMAD.WIDE UR8, UR15, 0x2, UR4 ;  /* 0x000000020f0878a5 */ /* 0x000fc6000f8e0204 */
[----:B------:R-:W-:Y:S01]  /*01d0*/  PLOP3.LUT P2, PT, PT, PT, UP0, 0x80, 0x0 ;  /* 0x000000000000781c */ /* 0x000fe20003f4f008 */
[----:B------:R-:W-:Y:S01]  /*01e0*/  ULDC UR4, c[0x0][0xe60] ;  /* 0x0003980000047ab9 */ /* 0x000fe20000000800 */
[----:B------:R-:W-:Y:S02]  /*01f0*/  UIMAD.WIDE UR12, UR15, 0x2, UR12 ;  /* 0x000000020f0c78a5 */ /* 0x000fe4000f8e020c */
[----:B------:R-:W-:Y:S01]  /*0200*/  UIADD3 UR14, UR14, UR4, URZ ;  /* 0x000000040e0e7290 */ /* 0x000fe2000fffe03f */
[----:B0-----:R-:W-:Y:S11]  /*0210*/  @!P0 BRA P1, `(.L_x_0) ;  /* 0x0000000000408947 */ /* 0x001ff60000800000 */
[----:B------:R-:W-:Y:S01]  /*0220*/  ULDC.64 UR4, c[0x0][0xe70] ;  /* 0x00039c0000047ab9 */ /* 0x000fe20000000a00 */
[----:B------:R-:W-:Y:S01]  /*0230*/  ULDC.64 UR6, c[0x0][0xe78] ;  /* 0x00039e0000067ab9 */ /* 0x000fe20000000a00 */
[----:B------:R-:W-:Y:S02]  /*0240*/  UIMAD.WIDE UR4, UR14, 0x4, UR4 ;  /* 0x000000040e0478a5 */ /* 0x000fe4000f8e0204 */
[----:B------:R-:W-:-:S04]  /*0250*/  UIMAD.WIDE UR6, UR14, 0x4, UR6 ;  /* 0x000000040e0678a5 */ /* 0x000fc8000f8e0206 */
[----:B------:R-:W-:Y:S02]  /*0260*/  IMAD.U32 R4, RZ, RZ, UR4 ;  /* 0x00000004ff047e24 */ /* 0x000fe4000f8e00ff */
[----:B------:R-:W-:Y:S02]  /*0270*/  IMAD.U32 R2, RZ, RZ, UR6 ;  /* 0x00000006ff027e24 */ /* 0x000fe4000f8e00ff */
[----:B------:R-:W-:Y:S02]  /*0280*/  IMAD.U32 R3, RZ, RZ, UR7 ;  /* 0x00000007ff037e24 */ /* 0x000fe4000f8e00ff */
[----:B------:R-:W-:-:S03]  /*0290*/  IMAD.U32 R5, RZ, RZ, UR5 ;  /* 0x00000005ff057e24 */ /* 0x000fc6000f8e00ff */
[----:B------:R-:W2:Y:S04]  /*02a0*/  LDG.E R2, desc[UR18][R2.64] ;  /* 0x0000001202027981 */ /* 0x000ea8000c1e1900 */
[----:B------:R-:W3:Y:S01]  /*02b0*/  LDG.E R4, desc[UR18][R4.64] ;  /* 0x0000001204047981 */ /* 0x000ee2000c1e1900 */
[----:B--2---:R-:W-:Y:S02]  /*02c0*/  FSETP.NEU.FTZ.AND P0, PT, R2, RZ, PT ;  /* 0x000000ff0200720b */ /* 0x004fe40003f1d000 */
[----:B---3--:R-:W-:-:S04]  /*02d0*/  FSETP.NEU.FTZ.AND P1, PT, R4, RZ, PT ;  /* 0x000000ff0400720b */ /* 0x008fc80003f3d000 */
[----:B------:R-:W-:-:S13]  /*02e0*/  PLOP3.LUT P0, PT, P1, P0, PT, 0x2a, 0x0 ;  /* 0x000000000000781c */ /* 0x000fda0000f00572 */
[----:B------:R-:W0:Y:S02]  /*02f0*/  @!P0 MUFU.RCP R7, R2 ;  /* 0x0000000200078308 */ /* 0x000e240000001000 */
[----:B0-----:R-:W-:-:S04]  /*0300*/  @!P0 FMUL.FTZ R7, R4, R7 ;  /* 0x0000000704078220 */ /* 0x001fc80000410000 */
[----:B-----5:R-:W-:-:S07]  /*0310*/  @!P0 FMUL.FTZ R0, R0, R7 ;  /* 0x0000000700008220 */ /* 0x020fce0000410000 */
.L_x_0:
[----:B------:R-:W-:Y:S05]  /*0320*/  @P2 BRA `(.L_x_1) ;  /* 0x0000000000182947 */ /* 0x000fea0003800000 */
[----:B------:R-:W-:Y:S02]  /*0330*/  ULOP3.LUT UP0, URZ, UR10, 0xf, URZ, 0xc0, !UPT ;  /* 0x0000000f0a3f7892 */ /* 0x000fe4000f80c03f */
[----:B------:R-:W-:Y:S02]  /*0340*/  ULOP3.LUT UP1, URZ, UR8, 0x7, URZ, 0xc0, !UPT ;  /* 0x00000007083f7892 */ /* 0x000fe4000f82c03f */
[----:B------:R-:W-:-:S04]  /*0350*/  ULOP3.LUT UP2, URZ, UR12, 0x7, URZ, 0xc0, !UPT ;  /* 0x000000070c3f7892 */ /* 0x000fc8000f84c03f */
[----:B------:R-:W-:-:S06]  /*0360*/  UPLOP3.LUT UP0, UPT, UP0, UP1, UP2, 0x1, 0x0 ;  /* 0x000000000000789c */ /* 0x000fcc0000702021 */
[----:B------:R-:W-:-:S13]  /*0370*/  PLOP3.LUT P0, PT, PT, PT, UP0, 0x80, 0x0 ;  /* 0x000000000000781c */ /* 0x000fda0003f0f008 */
[----:B------:R-:W-:Y:S05]  /*0380*/  @P0 BRA `(.L_x_2) ;  /* 0x0000000400600947 */ /* 0x000fea0003800000 */
.L_x_1:
[----:B------:R-:W-:-:S04]  /*0390*/  UISETP.GE.AND UP0, UPT, UR17, 0x1, UPT ;  /* 0x000000011100788c */ /* 0x000fc8000bf06270 */
[----:B------:R-:W-:-:S06]  /*03a0*/  UISETP.LT.OR UP0, UPT, UR16, 0x1, !UP0 ;  /* 0x000000011000788c */ /* 0x000fcc000c701670 */
[----:B------:R-:W-:-:S13]  /*03b0*/  PLOP3.LUT P0, PT, PT, PT, UP0, 0x80, 0x0 ;  /* 0x000000000000781c */ /* 0x000fda0003f0f008 */
[----:B------:R-:W-:Y:S05]  /*03c0*/  @P0 EXIT ;  /* 0x000000000000094d */ /* 0x000fea0003800000 */
[----:B------:R-:W0:Y:S01]  /*03d0*/  S2R R2, SR_TID.X ;  /* 0x0000000000027919 */ /* 0x000e220000002100 */
[----:B------:R-:W-:Y:S01]  /*03e0*/  ULDC UR5, c[0x0][0x0] ;  /* 0x0000000000057ab9 */ /* 0x000fe20000000800 */
[----:B------:R-:W-:-:S05]  /*03f0*/  UMOV UR4, URZ ;  /* 0x0000003f00047c82 */ /* 0x000fca0008000000 */
.L_x_3:
[----:B------:R-:W1:Y:S01]  /*0400*/  LDC R26, c[0x0][0x210] ;  /* 0x00008400ff1a7b82 */ /* 0x000e620000000800 */
[----:B0-----:R-:W-:Y:S01]  /*0410*/  IADD3 R15, R2, UR4, RZ ;  /* 0x00000004020f7c10 */ /* 0x001fe2000fffe0ff */
[----:B------:R-:W-:Y:S02]  /*0420*/  IMAD.MOV.U32 R12, RZ, RZ, 0x2 ;  /* 0x00000002ff0c7424 */ /* 0x000fe400078e00ff */
[----:B------:R-:W-:Y:S02]  /*0430*/  IMAD.MOV.U32 R14, RZ, RZ, 0x4 ;  /* 0x00000004ff0e7424 */ /* 0x000fe400078e00ff */
[----:B------:R-:W-:Y:S02]  /*0440*/  VIADD R21, R15, UR5 ;  /* 0x000000050f157c36 */ /* 0x000fe40008000000 */
[----:B------:R-:W-:Y:S02]  /*0450*/  IMAD.MOV.U32 R10, RZ, RZ, 0x2 ;  /* 0x00000002ff0a7424 */ /* 0x000fe400078e00ff */
[----:B------:R-:W-:-:S05]  /*0460*/  VIADD R27, R21, UR5 ;  /* 0x00000005151b7c36 */ /* 0x000fca0008000000 */
[----:B------:R-:W-:Y:S02]  /*0470*/  IADD3 R19, R27, UR5, RZ ;  /* 0x000000051b137c10 */ /* 0x000fe4000fffe0ff */
[-C--:B-1----:R-:W-:Y:S02]  /*0480*/  ISETP.GE.AND P0, PT, R15, R26.reuse, PT ;  /* 0x0000001a0f00720c */ /* 0x082fe40003f06270 */
[-C--:B------:R-:W-:Y:S02]  /*0490*/  ISETP.GE.AND P2, PT, R27, R26.reuse, PT ;  /* 0x0000001a1b00720c */ /* 0x080fe40003f46270 */
[----:B------:R-:W-:Y:S02]  /*04a0*/  ISETP.LT.AND P0, PT, R15, UR16, !P0 ;  /* 0x000000100f007c0c */ /* 0x000fe4000c701270 */
[----:B------:R-:W-:Y:S02]  /*04b0*/  ISETP.GE.AND P3, PT, R19, R26, PT ;  /* 0x0000001a1300720c */ /* 0x000fe40003f66270 */
[----:B------:R-:W-:-:S02]  /*04c0*/  ISETP.LT.AND P2, PT, R27, UR16, !P2 ;  /* 0x000000101b007c0c */ /* 0x000fc4000d741270 */
[----:B------:R-:W-:Y:S01]  /*04d0*/  ISETP.LT.AND P3, PT, R19, UR16, !P3 ;  /* 0x0000001013007c0c */ /* 0x000fe2000df61270 */
[----:B------:R-:W-:Y:S01]  /*04e0*/  HFMA2.MMA R16, -RZ, RZ, 0, 1.1920928955078125e-07 ;  /* 0x00000002ff107435 */ /* 0x000fe200000001ff */
[----:B------:R-:W-:Y:S01]  /*04f0*/  ISETP.GE.AND P1, PT, R21, R26, PT ;  /* 0x0000001a1500720c */ /* 0x000fe20003f26270 */
[----:B------:R-:W-:-:S03]  /*0500*/  IMAD.MOV.U32 R22, RZ, RZ, 0x2 ;  /* 0x00000002ff167424 */ /* 0x000fc600078e00ff */
[----:B------:R-:W-:Y:S01]  /*0510*/  ISETP.LT.AND P1, PT, R21, UR16, !P1 ;  /* 0x0000001015007c0c */ /* 0x000fe2000cf21270 */
[----:B------:R-:W-:-:S04]  /*0520*/  @P0 IMAD.WIDE R12, R15, R12, UR8 ;  /* 0x000000080f0c0e25 */ /* 0x000fc8000f8e020c */
[----:B------:R-:W-:Y:S01]  /*0530*/  IMAD.WIDE R14, R15, R14, UR10 ;  /* 0x0000000a0f0e7e25 */ /* 0x000fe2000f8e020e */
[----:B------:R0:W2:Y:S03]  /*0540*/  @P0 LDG.E.U16 R18, desc[UR18][R12.64] ;  /* 0x000000120c120981 */ /* 0x0000a6000c1e1500 */
[----:B------:R-:W-:Y:S01]  /*0550*/  @P2 IMAD.WIDE R22, R27, R22, UR8 ;  /* 0x000000081b162e25 */ /* 0x000fe2000f8e0216 */
[----:B------:R-:W3:Y:S03]  /*0560*/  @P0 LDG.E R3, desc[UR18][R14.64] ;  /* 0x000000120e030981 */ /* 0x000ee6000c1e1900 */
[----:B------:R-:W-:Y:S02]  /*0570*/  @P3 IMAD.WIDE R16, R19, R16, UR8 ;  /* 0x0000000813103e25 */ /* 0x000fe4000f8e0210 */
[----:B------:R-:W4:Y:S02]  /*0580*/  @P2 LDG.E.U16 R23, desc[UR18][R22.64] ;  /* 0x0000001216172981 */ /* 0x000f24000c1e1500 */
[----:B------:R-:W-:-:S02]  /*0590*/  @P1 IMAD.WIDE R10, R21, R10, UR8 ;  /* 0x00000008150a1e25 */ /* 0x000fc4000f8e020a */
[----:B------:R-:W4:Y:S02]  /*05a0*/  @P3 LDG.E.U16 R16, desc[UR18][R16.64] ;  /* 0x0000001210103981 */ /* 0x000f24000c1e1500 */
[----:B------:R-:W-:Y:S02]  /*05b0*/  IMAD.MOV.U32 R24, RZ, RZ, 0x4 ;  /* 0x00000004ff187424 */ /* 0x000fe400078e00ff */
[----:B0-----:R-:W-:Y:S01]  /*05c0*/  IMAD.MOV.U32 R12, RZ, RZ, 0x4 ;  /* 0x00000004ff0c7424 */ /* 0x001fe200078e00ff */
[----:B------:R0:W4:Y:S01]  /*05d0*/  @P1 LDG.E.U16 R20, desc[UR18][R10.64] ;  /* 0x000000120a141981 */ /* 0x000122000c1e1500 */
[----:B------:R-:W-:-:S04]  /*05e0*/  IMAD.WIDE R24, R21, R24, UR10 ;  /* 0x0000000a15187e25 */ /* 0x000fc8000f8e0218 */
[----:B------:R-:W-:Y:S01]  /*05f0*/  IMAD.MOV.U32 R13, RZ, RZ, 0x4 ;  /* 0x00000004ff0d7424 */ /* 0x000fe200078e00ff */
[----:B------:R1:W4:Y:S01]  /*0600*/  @P1 LDG.E R28, desc[UR18][R24.64] ;  /* 0x00000012181c1981 */ /* 0x000322000c1e1900 */
[----:B0-----:R-:W-:-:S04]  /*0610*/  IMAD.WIDE R10, R27, R12, UR10 ;  /* 0x0000000a1b0a7e25 */ /* 0x001fc8000f8e020c */
[----:B------:R-:W-:Y:S01]  /*0620*/  IMAD.WIDE R12, R19, R13, UR10 ;  /* 0x0000000a130c7e25 */ /* 0x000fe2000f8e020d */
[----:B------:R-:W4:Y:S04]  /*0630*/  @P2 LDG.E R7, desc[UR18][R10.64] ;  /* 0x000000120a072981 */ /* 0x000f28000c1e1900 */
[----:B------:R-:W4:Y:S01]  /*0640*/  @P3 LDG.E R5, desc[UR18][R12.64] ;  /* 0x000000120c053981 */ /* 0x000f22000c1e1900 */
[----:B------:R-:W-:Y:S02]  /*0650*/  VIADD R14, R2, UR4 ;  /* 0x00000004020e7c36 */ /* 0x000fe40008000000 */
[----:B------:R-:W-:-:S03]  /*0660*/  IMAD.MOV.U32 R29, RZ, RZ, 0x4 ;  /* 0x00000004ff1d7424 */ /* 0x000fc600078e00ff */
[----:B------:R-:W-:Y:S02]  /*0670*/  SHF.R.S32.HI R17, RZ, 0x1f, R14 ;  /* 0x0000001fff117819 */ /* 0x000fe4000001140e */
[C---:B------:R-:W-:Y:S01]  /*0680*/  @P0 LEA R22, P4, R14.reuse, UR12, 0x1 ;  /* 0x0000000c0e160c11 */ /* 0x040fe2000f8808ff */
[----:B-1----:R-:W-:Y:S01]  /*0690*/  IMAD.WIDE R24, R14, R29, UR10 ;  /* 0x0000000a0e187e25 */ /* 0x002fe2000f8e021d */
[----:B------:R-:W-:Y:S01]  /*06a0*/  ULEA UR4, UR5, UR4, 0x2 ;  /* 0x0000000405047291 */ /* 0x000fe2000f8e103f */
[----:B--2---:R-:W-:-:S05]  /*06b0*/  @P0 SHF.L.U32 R4, R18, 0x10, RZ ;  /* 0x0000001012040819 */ /* 0x004fca00000006ff */
[----:B---3-5:R-:W-:-:S05]  /*06c0*/  FFMA.FTZ R3, R4, -R0, R3 ;  /* 0x8000000004037223 */ /* 0x028fca0000010003 */
[----:B------:R-:W-:Y:S02]  /*06d0*/  @P0 F2FP.BF16.F32.PACK_AB R15, RZ, R3 ;  /* 0x00000003ff0f023e */ /* 0x000fe400000010ff */
[----:B----4-:R-:W-:Y:S01]  /*06e0*/  @P2 SHF.L.U32 R6, R23, 0x10, RZ ;  /* 0x0000001017062819 */ /* 0x010fe200000006ff */
[----:B------:R-:W-:Y:S01]  /*06f0*/  @P3 IMAD.U32 R8, R16, 0x10000, RZ ;  /* 0x0001000010083824 */ /* 0x000fe200078e00ff */
[--C-:B------:R-:W-:Y:S02]  /*0700*/  @P0 LEA.HI.X R23, R14, UR13, R17.reuse, 0x1, P4 ;  /* 0x0000000d0e170c11 */ /* 0x100fe4000a0f0c11 */
[----:B------:R-:W-:Y:S02]  /*0710*/  PRMT R17, R15, 0x7610, R17 ;  /* 0x000076100f117816 */ /* 0x000fe40000000011 */
[----:B------:R-:W-:Y:S02]  /*0720*/  SHF.R.S32.HI R16, RZ, 0x1f, R27 ;  /* 0x0000001fff107819 */ /* 0x000fe4000001141b */
[----:B------:R-:W-:Y:S01]  /*0730*/  @P2 LEA R14, P4, R27, UR12, 0x1 ;  /* 0x0000000c1b0e2c11 */ /* 0x000fe2000f8808ff */
[----:B------:R-:W-:Y:S01]  /*0740*/  @P0 STG.E desc[UR18][R24.64], R3 ;  /* 0x0000000318000986 */ /* 0x000fe2000c101912 */
[----:B------:R-:W-:Y:S01]  /*0750*/  @P1 IMAD.U32 R9, R20, 0x10000, RZ ;  /* 0x0001000014091824 */ /* 0x000fe200078e00ff */
[----:B------:R-:W-:-:S02]  /*0760*/  SHF.R.S32.HI R18, RZ, 0x1f, R21 ;  /* 0x0000001fff127819 */ /* 0x000fc40000011415 */
[----:B------:R-:W-:Y:S01]  /*0770*/  @P2 LEA.HI.X R15, R27, UR13, R16, 0x1, P4 ;  /* 0x0000000d1b0f2c11 */ /* 0x000fe2000a0f0c10 */
[----:B------:R0:W-:Y:S01]  /*0780*/  @P0 STG.E.U16 desc[UR18][R22.64], R17 ;  /* 0x0000001116000986 */ /* 0x0001e2000c101512 */
[----:B------:R-:W-:Y:S01]  /*0790*/  @P1 LEA R16, P0, R21, UR12, 0x1 ;  /* 0x0000000c15101c11 */ /* 0x000fe2000f8008ff */
[----:B------:R-:W-:Y:S02]  /*07a0*/  IMAD.MOV.U32 R20, RZ, RZ, 0x4 ;  /* 0x00000004ff147424 */ /* 0x000fe400078e00ff */
[-C--:B------:R-:W-:Y:S01]  /*07b0*/  FFMA.FTZ R28, R9, -R0.reuse, R28 ;  /* 0x80000000091c7223 */ /* 0x080fe2000001001c */
[----:B------:R-:W-:Y:S01]  /*07c0*/  SHF.R.S32.HI R27, RZ, 0x1f, R19 ;  /* 0x0000001fff1b7819 */ /* 0x000fe20000011413 */
[----:B------:R-:W-:Y:S01]  /*07d0*/  FFMA.FTZ R7, R6, -R0, R7 ;  /* 0x8000000006077223 */ /* 0x000fe20000010007 */
[C---:B0-----:R-:W-:Y:S01]  /*07e0*/  @P1 LEA.HI.X R17, R21.reuse, UR13, R18, 0x1, P0 ;  /* 0x0000000d15111c11 */ /* 0x041fe200080f0c12 */
[----:B------:R-:W-:-:S04]  /*07f0*/  IMAD.WIDE R20, R21, R20, UR10 ;  /* 0x0000000a15147e25 */ /* 0x000fc8000f8e0214 */
[----:B------:R-:W-:Y:S01]  /*0800*/  FFMA.FTZ R5, R8, -R0, R5 ;  /* 0x8000000008057223 */ /* 0x000fe20000010005 */
[----:B------:R-:W-:Y:S02]  /*0810*/  @P1 F2FP.BF16.F32.PACK_AB R23, RZ, R28 ;  /* 0x0000001cff17123e */ /* 0x000fe400000010ff */
[C---:B------:R-:W-:Y:S01]  /*0820*/  @P3 LEA R18, P0, R19.reuse, UR12, 0x1 ;  /* 0x0000000c13123c11 */ /* 0x040fe2000f8008ff */
[----:B------:R0:W-:Y:S01]  /*0830*/  @P1 STG.E desc[UR18][R20.64], R28 ;  /* 0x0000001c14001986 */ /* 0x0001e2000c101912 */
[----:B------:R-:W-:Y:S02]  /*0840*/  @P3 F2FP.BF16.F32.PACK_AB R22, RZ, R5 ;  /* 0x00000005ff16323e */ /* 0x000fe400000010ff */
[----:B------:R-:W-:Y:S01]  /*0850*/  @P3 LEA.HI.X R19, R19, UR13, R27, 0x1, P0 ;  /* 0x0000000d13133c11 */ /* 0x000fe200080f0c1b */
[----:B------:R1:W-:Y:S04]  /*0860*/  @P1 STG.E.U16 desc[UR18][R16.64], R23 ;  /* 0x0000001710001986 */ /* 0x0003e8000c101512 */
[----:B------:R1:W-:Y:S01]  /*0870*/  @P2 STG.E desc[UR18][R10.64], R7 ;  /* 0x000000070a002986 */ /* 0x0003e2000c101912 */
[----:B0-----:R-:W-:Y:S01]  /*0880*/  @P2 F2FP.BF16.F32.PACK_AB R21, RZ, R7 ;  /* 0x00000007ff15223e */ /* 0x001fe200000010ff */
[----:B------:R-:W-:-:S04]  /*0890*/  IMAD.U32 R20, RZ, RZ, UR4 ;  /* 0x00000004ff147e24 */ /* 0x000fc8000f8e00ff */
[----:B------:R1:W-:Y:S04]  /*08a0*/  @P2 STG.E.U16 desc[UR18][R14.64], R21 ;  /* 0x000000150e002986 */ /* 0x0003e8000c101512 */
[----:B------:R1:W-:Y:S04]  /*08b0*/  @P3 STG.E desc[UR18][R12.64], R5 ;  /* 0x000000050c003986 */ /* 0x0003e8000c101912 */
[----:B------:R1:W-:Y:S01]  /*08c0*/  @P3 STG.E.U16 desc[UR18][R18.64], R22 ;  /* 0x0000001612003986 */ /* 0x0003e2000c101512 */
[----:B------:R-:W-:Y:S02]  /*08d0*/  ISETP.LE.AND P0, PT, R26, UR4, PT ;  /* 0x000000041a007c0c */ /* 0x000fe4000bf03270 */
[----:B------:R-:W-:-:S13]  /*08e0*/  ISETP.LT.AND P1, PT, R20, UR16, PT ;  /* 0x0000001014007c0c */ /* 0x000fda000bf21270 */
[----:B-1----:R-:W-:Y:S05]  /*08f0*/  @!P0 BRA P1, `(.L_x_3) ;  /* 0xfffffff800c08947 */ /* 0x002fea000083ffff */
[----:B------:R-:W-:Y:S05]  /*0900*/  EXIT ;  /* 0x000000000000794d */ /* 0x000fea0003800000 */
.L_x_2:
[----:B------:R-:W0:Y:S02]  /*0910*/  S2R R8, SR_TID.X ;  /* 0x0000000000087919 */ /* 0x000e240000002100 */
[----:B0-----:R-:W-:-:S04]  /*0920*/  SHF.L.U32 R2, R8, 0x2, RZ ;  /* 0x0000000208027819 */ /* 0x001fc800000006ff */
[----:B------:R-:W-:-:S04]  /*0930*/  ISETP.GE.AND P0, PT, R2, UR17, PT ;  /* 0x0000001102007c0c */ /* 0x000fc8000bf06270 */
[----:B------:R-:W-:-:S13]  /*0940*/  ISETP.GE.OR P0, PT, R2, UR16, P0 ;  /* 0x0000001002007c0c */ /* 0x000fda0008706670 */
[----:B------:R-:W-:Y:S05]  /*0950*/  @P0 EXIT ;  /* 0x000000000000094d */ /* 0x000fea0003800000 */
[----:B------:R-:W-:-:S05]  /*0960*/  ULDC UR4, c[0x0][0x0] ;  /* 0x0000000000047ab9 */ /* 0x000fca0000000800 */
.L_x_4:
[----:B------:R-:W-:Y:S02]  /*0970*/  IMAD.MOV.U32 R11, RZ, RZ, 0x8 ;  /* 0x00000008ff0b7424 */ /* 0x000fe400078e00ff */
[----:B------:R-:W-:Y:S02]  /*0980*/  IMAD.MOV.U32 R3, RZ, RZ, 0x10 ;  /* 0x00000010ff037424 */ /* 0x000fe400078e00ff */
[----:B------:R-:W-:-:S04]  /*0990*/  IMAD.WIDE R10, R8, R11, UR8 ;  /* 0x00000008080a7e25 */ /* 0x000fc8000f8e020b */
[----:B------:R-:W-:Y:S02]  /*09a0*/  IMAD.WIDE R2, R8, R3, UR10 ;  /* 0x0000000a08027e25 */ /* 0x000fe4000f8e0203 */
[----:B------:R-:W2:Y:S04]  /*09b0*/  LDG.E.64 R10, desc[UR18][R10.64] ;  /* 0x000000120a0a7981 */ /* 0x000ea8000c1e1b00 */
[----:B------:R-:W3:Y:S01]  /*09c0*/  LDG.E.128 R4, desc[UR18][R2.64] ;  /* 0x0000001202047981 */ /* 0x000ee2000c1e1d00 */
[----:B--2---:R-:W-:Y:S01]  /*09d0*/  IMAD.U32 R9, R11, 0x10000, RZ ;  /* 0x000100000b097824 */ /* 0x004fe200078e00ff */
[--C-:B------:R-:W-:Y:S02]  /*09e0*/  SHF.R.U64 R12, R10, 0x10, R11.reuse ;  /* 0x000000100a0c7819 */ /* 0x100fe4000000120b */
[----:B------:R-:W-:Y:S01]  /*09f0*/  SHF.R.U32.HI R15, RZ, 0x10, R11 ;  /* 0x00000010ff0f7819 */ /* 0x000fe2000001160b */
[----:B---3-5:R-:W-:Y:S01]  /*0a00*/  FFMA.FTZ R6, R9, -R0, R6 ;  /* 0x8000000009067223 */ /* 0x028fe20000010006 */
[----:B------:R-:W-:-:S03]  /*0a10*/  SHF.L.U32 R9, R12, 0x10, RZ ;  /* 0x000000100c097819 */ /* 0x000fc600000006ff */
[----:B------:R-:W-:Y:S01]  /*0a20*/  IMAD.U32 R15, R15, 0x10000, RZ ;  /* 0x000100000f0f7824 */ /* 0x000fe200078e00ff */
[----:B------:R-:W-:Y:S01]  /*0a30*/  F2F.BF16.F32 R13, R6 ;  /* 0x00000006000d7304 */ /* 0x000fe20000202000 */
[-C--:B------:R-:W-:Y:S01]  /*0a40*/  FFMA.FTZ R5, R9, -R0.reuse, R5 ;  /* 0x8000000009057223 */ /* 0x080fe20000010005 */
[----:B------:R-:W-:Y:S02]  /*0a50*/  IMAD.U32 R9, R10, 0x10000, RZ ;  /* 0x000100000a097824 */ /* 0x000fe400078e00ff */
[-C--:B------:R-:W-:Y:S01]  /*0a60*/  FFMA.FTZ R7, R15, -R0.reuse, R7 ;  /* 0x800000000f077223 */ /* 0x080fe20000010007 */
[----:B------:R-:W-:Y:S02]  /*0a70*/  IMAD.MOV.U32 R15, RZ, RZ, 0x8 ;  /* 0x00000008ff0f7424 */ /* 0x000fe400078e00ff */
[----:B------:R-:W-:Y:S01]  /*0a80*/  FFMA.FTZ R4, R9, -R0, R4 ;  /* 0x8000000009047223 */ /* 0x000fe20000010004 */
[----:B------:R-:W0:Y:S04]  /*0a90*/  F2F.BF16.F32 R12, R5 ;  /* 0x00000005000c7304 */ /* 0x000e280000202000 */
[----:B------:R1:W-:Y:S04]  /*0aa0*/  STG.E.128 desc[UR18][R2.64], R4 ;  /* 0x0000000402007986 */ /* 0x0003e8000c101d12 */
[----:B------:R-:W2:Y:S01]  /*0ab0*/  F2F.BF16.F32 R14, R7 ;  /* 0x00000007000e7304 */ /* 0x000ea20000202000 */
[----:B0-----:R-:W-:-:S07]  /*0ac0*/  IMAD.WIDE.U32 R10, R12, 0x10000, RZ ;  /* 0x000100000c0a7825 */ /* 0x001fce00078e00ff */
[----:B------:R-:W0:Y:S01]  /*0ad0*/  F2F.BF16.F32 R9, R4 ;  /* 0x0000000400097304 */ /* 0x000e220000202000 */
[----:B--2---:R-:W-:-:S04]  /*0ae0*/  PRMT R13, R13, 0x5410, R14 ;  /* 0x000054100d0d7816 */ /* 0x004fc8000000000e */
[----:B------:R-:W-:Y:S02]  /*0af0*/  LOP3.LUT R13, R13, R11, RZ, 0xfc, !PT ;  /* 0x0000000b0d0d7212 */ /* 0x000fe400078efcff */
[----:B0-----:R-:W-:Y:S01]  /*0b00*/  LOP3.LUT R12, R10, R9, RZ, 0xfc, !PT ;  /* 0x000000090a0c7212 */ /* 0x001fe200078efcff */
[C---:B------:R-:W-:Y:S01]  /*0b10*/  IMAD.WIDE R10, R8.reuse, R15, UR12 ;  /* 0x0000000c080a7e25 */ /* 0x040fe2000f8e020f */
[----:B------:R-:W-:-:S04]  /*0b20*/  IADD3 R8, R8, UR4, RZ ;  /* 0x0000000408087c10 */ /* 0x000fc8000fffe0ff */
[----:B------:R1:W-:Y:S01]  /*0b30*/  STG.E.64 desc[UR18][R10.64], R12 ;  /* 0x0000000c0a007986 */ /* 0x0003e2000c101b12 */
[----:B------:R-:W-:-:S05]  /*0b40*/  IMAD.SHL.U32 R9, R8, 0x4, RZ ;  /* 0x0000000408097824 */ /* 0x000fca00078e00ff */
[C---:B------:R-:W-:Y:S02]  /*0b50*/  ISETP.GE.AND P0, PT, R9.reuse, UR17, PT ;  /* 0x0000001109007c0c */ /* 0x040fe4000bf06270 */
[----:B------:R-:W-:-:S13]  /*0b60*/  ISETP.LT.AND P1, PT, R9, UR16, PT ;  /* 0x0000001009007c0c */ /* 0x000fda000bf21270 */
[----:B-1----:R-:W-:Y:S05]  /*0b70*/  @!P0 BRA P1, `(.L_x_4) ;  /* 0xfffffffc007c8947 */ /* 0x002fea000083ffff */
[----:B------:R-:W-:Y:S05]  /*0b80*/  EXIT ;  /* 0x000000000000794d */ /* 0x000fea0003800000 */
.L_x_5:
[----:B------:R-:W-:-:S00]  /*0b90*/  BRA `(.L_x_5) ;  /* 0xfffffffc00fc7947 */ /* 0x000fc0000383ffff */
[----:B------:R-:W-:-:S00]  /*0ba0*/  NOP ;  /* 0x0000000000007918 */ /* 0x000fc00000000000 */
        /* <DEDUP_REMOVED lines=13> */
.L_x_142:


//--------------------- .text._Z25multi_tensor_apply_kernelI18TensorListMetadataILi3EE17LAMBStage2FunctorIN3c104HalfELi3EfEJPfS6_S6_fbEEvlPViT_T0_DpT1_ --------------------------
	.section	.text._Z25multi_tensor_apply_kernelI18TensorListMetadataILi3EE17LAMBStage2FunctorIN3c104HalfELi3EfEJPfS6_S6_fbEEvlPViT_T0_DpT1_,"ax",@progbits
	.align	128
        .global         _Z25multi_tensor_apply_kernelI18TensorListMetadataILi3EE17LAMBStage2FunctorIN3c104HalfELi3EfEJPfS6_S6_fbEEvlPViT_T0_DpT1_
        .type           _Z25multi_tensor_apply_kernelI18TensorListMetadataILi3EE17LAMBStage2FunctorIN3c104HalfELi3EfEJPfS6_S6_fbEEvlPViT_T0_DpT1_,@function
        .size           _Z25multi_tensor_apply_kernelI18TensorListMetadataILi3EE17LAMBStage2FunctorIN3c104HalfELi3EfEJPfS6_S6_fbEEvlPViT_T0_DpT1_,(.L_x_143 - _Z25multi_tensor_apply_kernelI18TensorListMetadataILi3EE17LAMBStage2FunctorIN3c104HalfELi3EfEJPfS6_S6_fbEEvlPViT_T0_DpT1_)
        .other          _Z25multi_tensor_apply_kernelI18TensorListMetadataILi3EE17LAMBStage2FunctorIN3c104HalfELi3EfEJPfS6_S6_fbEEvlPViT_T0_DpT1_,@"STO_CUDA_ENTRY STV_DEFAULT"
_Z25multi_tensor_apply_kernelI18TensorListMetadataILi3EE17LAMBStage2FunctorIN3c104HalfELi3EfEJPfS6_S6_fbEEvlPViT_T0_DpT1_:
.text._Z25multi_tensor_apply_kernelI18TensorListMetadataILi3EE17LAMBStage2FunctorIN3c104HalfELi3EfEJPfS6_S6_fbEEvlPViT_T0_DpT1_:
        /* <DEDUP_REMOVED lines=38> */
[----:B------:R-:W-:Y:S01]  /*0260*/  IMAD.U32 R4, RZ, RZ, UR4 ;  /* 0x00000004ff047e24 */ /* 0x000fe2000f8e00ff */
[----:B------:R-:W-:Y:S01]  /*0270*/  MOV R5, UR5 ;  /* 0x0000000500057c02 */ /* 0x000fe20008000f00 */
[----:B------:R-:W-:Y:S02]  /*0280*/  IMAD.U32 R2, RZ, RZ, UR6 ;  /* 0x00000006ff027e24 */ /* 0x000fe4000f8e00ff */
[----:B------:R-:W-:Y:S02]  /*0290*/  IMAD.U32 R3, RZ, RZ, UR7 ;  /* 0x00000007ff037e24 */ /* 0x000fe4000f8e00ff */
[----:B------:R-:W2:Y:S04]  /*02a0*/  LDG.E R4, desc[UR18][R4.64] ;  /* 0x0000001204047981 */ /* 0x000ea8000c1e1900 */
[----:B------:R-:W3:Y:S01]  /*02b0*/  LDG.E R2, desc[UR18][R2.64] ;  /* 0x0000001202027981 */ /* 0x000ee2000c1e1900 */
[----:B--2---:R-:W-:-:S02]  /*02c0*/  FSETP.NEU.FTZ.AND P1, PT, R4, RZ, PT ;  /* 0x000000ff0400720b */ /* 0x004fc40003f3d000 */
[----:B---3--:R-:W-:-:S04]  /*02d0*/  FSETP.NEU.FTZ.AND P0, PT, R2, RZ, PT ;  /* 0x000000ff0200720b */ /* 0x008fc80003f1d000 */
[----:B------:R-:W-:-:S13]  /*02e0*/  PLOP3.LUT P0, PT, P1, P0, PT, 0x2a, 0x0 ;  /* 0x000000000000781c */ /* 0x000fda0000f00572 */
[----:B------:R-:W0:Y:S02]  /*02f0*/  @!P0 MUFU.RCP R7, R2 ;  /* 0x0000000200078308 */ /* 0x000e240000001000 */
[----:B0-----:R-:W-:-:S04]  /*0300*/  @!P0 FMUL.FTZ R7, R4, R7 ;  /* 0x0000000704078220 */ /* 0x001fc80000410000 */
[----:B-----5:R-:W-:-:S07]  /*0310*/  @!P0 FMUL.FTZ R0, R0, R7 ;  /* 0x0000000700008220 */ /* 0x020fce0000410000 */
.L_x_6:
[----:B------:R-:W-:Y:S05]  /*0320*/  @P2 BRA `(.L_x_7) ;  /* 0x0000000000182947 */ /* 0x000fea0003800000 */
[----:B------:R-:W-:Y:S02]  /*0330*/  ULOP3.LUT UP0, URZ, UR10, 0xf, URZ, 0xc0, !UPT ;  /* 0x0000000f0a3f7892 */ /* 0x000fe4000f80c03f */
[----:B------:R-:W-:Y:S02]  /*0340*/  ULOP3.LUT UP1, URZ, UR8, 0x7, URZ, 0xc0, !UPT ;  /* 0x00000007083f7892 */ /* 0x000fe4000f82c03f */
[----:B------:R-:W-:-:S04]  /*0350*/  ULOP3.LUT UP2, URZ, UR12, 0x7, URZ, 0xc0, !UPT ;  /* 0x000000070c3f7892 */ /* 0x000fc8000f84c03f */
[----:B------:R-:W-:-:S06]  /*0360*/  UPLOP3.LUT UP0, UPT, UP0, UP1, UP2, 0x1, 0x0 ;  /* 0x000000000000789c */ /* 0x000fcc0000702021 */
[----:B------:R-:W-:-:S13]  /*0370*/  PLOP3.LUT P0, PT, PT, PT, UP0, 0x80, 0x0 ;  /* 0x000000000000781c */ /* 0x000fda0003f0f008 */
[----:B------:R-:W-:Y:S05]  /*0380*/  @P0 BRA `(.L_x_8) ;  /* 0x0000000400600947 */ /* 0x000fea0003800000 */
.L_x_7:
[----:B------:R-:W-:-:S04]  /*0390*/  UISETP.GE.AND UP0, UPT, UR17, 0x1, UPT ;  /* 0x000000011100788c */ /* 0x000fc8000bf06270 */
[----:B------:R-:W-:-:S06]  /*03a0*/  UISETP.LT.OR UP0, UPT, UR16, 0x1, !UP0 ;  /* 0x000000011000788c */ /* 0x000fcc000c701670 */
[----:B------:R-:W-:-:S13]  /*03b0*/  PLOP3.LUT P0, PT, PT, PT, UP0, 0x80, 0x0 ;  /* 0x000000000000781c */ /* 0x000fda0003f0f008 */
[----:B------:R-:W-:Y:S05]  /*03c0*/  @P0 EXIT ;  /* 0x000000000000094d */ /* 0x000fea0003800000 */
[----:B------:R-:W0:Y:S01]  /*03d0*/  S2R R2, SR_TID.X ;  /* 0x0000000000027919 */ /* 0x000e220000002100 */
[----:B------:R-:W-:Y:S01]  /*03e0*/  ULDC UR5, c[0x0][0x0] ;  /* 0x0000000000057ab9 */ /* 0x000fe20000000800 */
[----:B------:R-:W-:-:S05]  /*03f0*/  UMOV UR4, URZ ;  /* 0x0000003f00047c82 */ /* 0x000fca0008000000 */
.L_x_9:
[----:B------:R-:W1:Y:S01]  /*0400*/  LDC R26, c[0x0][0x210] ;  /* 0x00008400ff1a7b82 */ /* 0x000e620000000800 */
[----:B0-----:R-:W-:Y:S01]  /*0410*/  VIADD R15, R2, UR4 ;  /* 0x00000004020f7c36 */ /* 0x001fe20008000000 */
[----:B------:R-:W-:Y:S01]  /*0420*/  HFMA2.MMA R10, -RZ, RZ, 0, 1.1920928955078125e-07 ;  /* 0x00000002ff0a7435 */ /* 0x000fe200000001ff */
[----:B------:R-:W-:Y:S02]  /*0430*/  IMAD.MOV.U32 R12, RZ, RZ, 0x2 ;  /* 0x00000002ff0c7424 */ /* 0x000fe400078e00ff */
[----:B------:R-:W-:Y:S02]  /*0440*/  VIADD R21, R15, UR5 ;  /* 0x000000050f157c36 */ /* 0x000fe40008000000 */
[----:B------:R-:W-:-:S03]  /*0450*/  IMAD.MOV.U32 R14, RZ, RZ, 0x4 ;  /* 0x00000004ff0e7424 */ /* 0x000fc600078e00ff */
[----:B------:R-:W-:-:S05]  /*0460*/  IADD3 R27, R21, UR5, RZ ;  /* 0x00000005151b7c10 */ /* 0x000fca000fffe0ff */
[----:B------:R-:W-:Y:S01]  /*0470*/  VIADD R19, R27, UR5 ;  /* 0x000000051b137c36 */ /* 0x000fe20008000000 */
[-C--:B-1----:R-:W-:Y:S02]  /*0480*/  ISETP.GE.AND P0, PT, R15, R26.reuse, PT ;  /* 0x0000001a0f00720c */ /* 0x082fe40003f06270 */
[-C--:B------:R-:W-:Y:S02]  /*0490*/  ISETP.GE.AND P2, PT, R27, R26.reuse, PT ;  /* 0x0000001a1b00720c */ /* 0x080fe40003f46270 */
[----:B------:R-:W-:Y:S02]  /*04a0*/  ISETP.LT.AND P0, PT, R15, UR16, !P0 ;  /* 0x000000100f007c0c */ /* 0x000fe4000c701270 */
[----:B------:R-:W-:Y:S02]  /*04b0*/  ISETP.GE.AND P3, PT, R19, R26, PT ;  /* 0x0000001a1300720c */ /* 0x000fe40003f66270 */
[----:B------:R-:W-:Y:S02]  /*04c0*/  ISETP.LT.AND P2, PT, R27, UR16, !P2 ;  /* 0x000000101b007c0c */ /* 0x000fe4000d741270 */
[----:B------:R-:W-:-:S02]  /*04d0*/  ISETP.LT.AND P3, PT, R19, UR16, !P3 ;  /* 0x0000001013007c0c */ /* 0x000fc4000df61270 */
[C---:B------:R-:W-:Y:S01]  /*04e0*/  ISETP.GE.AND P1, PT, R21.reuse, R26, PT ;  /* 0x0000001a1500720c */ /* 0x040fe20003f26270 */
[----:B------:R-:W-:Y:S01]  /*04f0*/  IMAD.MOV.U32 R22, RZ, RZ, 0x2 ;  /* 0x00000002ff167424 */ /* 0x000fe200078e00ff */
[----:B------:R-:W-:Y:S02]  /*0500*/  MOV R16, 0x2 ;  /* 0x0000000200107802 */ /* 0x000fe40000000f00 */
[----:B------:R-:W-:Y:S01]  /*0510*/  ISETP.LT.AND P1, PT, R21, UR16, !P1 ;  /* 0x0000001015007c0c */ /* 0x000fe2000cf21270 */
[----:B------:R-:W-:-:S04]  /*0520*/  @P0 IMAD.WIDE R12, R15, R12, UR8 ;  /* 0x000000080f0c0e25 */ /* 0x000fc8000f8e020c */
[----:B------:R-:W-:Y:S01]  /*0530*/  IMAD.WIDE R14, R15, R14, UR10 ;  /* 0x0000000a0f0e7e25 */ /* 0x000fe2000f8e020e */
[----:B------:R0:W2:Y:S03]  /*0540*/  @P0 LDG.E.U16 R18, desc[UR18][R12.64] ;  /* 0x000000120c120981 */ /* 0x0000a6000c1e1500 */
[----:B------:R-:W-:Y:S01]  /*0550*/  @P2 IMAD.WIDE R22, R27, R22, UR8 ;  /* 0x000000081b162e25 */ /* 0x000fe2000f8e0216 */
[----:B------:R-:W3:Y:S03]  /*0560*/  @P0 LDG.E R3, desc[UR18][R14.64] ;  /* 0x000000120e030981 */ /* 0x000ee6000c1e1900 */
[----:B------:R-:W-:Y:S02]  /*0570*/  @P3 IMAD.WIDE R16, R19, R16, UR8 ;  /* 0x0000000813103e25 */ /* 0x000fe4000f8e0210 */
[----:B------:R-:W4:Y:S01]  /*0580*/  @P2 LDG.E.U16 R23, desc[UR18][R22.64] ;  /* 0x0000001216172981 */ /* 0x000f22000c1e1500 */
[----:B0-----:R-:W-:Y:S01]  /*0590*/  HFMA2.MMA R13, -RZ, RZ, 0, 2.384185791015625e-07 ;  /* 0x00000004ff0d7435 */ /* 0x001fe200000001ff */
[----:B------:R-:W-:-:S02]  /*05a0*/  @P1 IMAD.WIDE R10, R21, R10, UR8 ;  /* 0x00000008150a1e25 */ /* 0x000fc4000f8e020a */
[----:B------:R-:W4:Y:S02]  /*05b0*/  @P3 LDG.E.U16 R16, desc[UR18][R16.64] ;  /* 0x0000001210103981 */ /* 0x000f24000c1e1500 */
[----:B------:R-:W-:Y:S02]  /*05c0*/  IMAD.MOV.U32 R24, RZ, RZ, 0x4 ;  /* 0x00000004ff187424 */ /* 0x000fe400078e00ff */
[----:B------:R-:W-:Y:S01]  /*05d0*/  IMAD.MOV.U32 R12, RZ, RZ, 0x4 ;  /* 0x00000004ff0c7424 */ /* 0x000fe200078e00ff */
[----:B------:R0:W4:Y:S01]  /*05e0*/  @P1 LDG.E.U16 R20, desc[UR18][R10.64] ;  /* 0x000000120a141981 */ /* 0x000122000c1e1500 */
[----:B------:R-:W-:-:S05]  /*05f0*/  IMAD.WIDE R24, R21, R24, UR10 ;  /* 0x0000000a15187e25 */ /* 0x000fca000f8e0218 */
        /* <DEDUP_REMOVED lines=10> */
[----:B------:R-:W-:-:S03]  /*06a0*/  ULEA UR4, UR5, UR4, 0x2 ;  /* 0x0000000405047291 */ /* 0x000fc6000f8e103f */
[----:B--2---:R-:W-:-:S05]  /*06b0*/  @P0 HADD2.F32 R4, -RZ, R18.H0_H0 ;  /* 0x20000012ff040230 */ /* 0x004fca0000004100 */
[----:B---3-5:R-:W-:-:S05]  /*06c0*/  FFMA.FTZ R3, R4, -R0, R3 ;  /* 0x8000000004037223 */ /* 0x028fca0000010003 */
[----:B------:R-:W-:Y:S01]  /*06d0*/  @P0 F2FP.F16.F32.PACK_AB R15, RZ, R3 ;  /* 0x00000003ff0f023e */ /* 0x000fe200000000ff */
[----:B----4-:R-:W-:Y:S01]  /*06e0*/  @P2 HADD2.F32 R6, -RZ, R23.H0_H0 ;  /* 0x20000017ff062230 */ /* 0x010fe20000004100 */
[--C-:B------:R-:W-:Y:S01]  /*06f0*/  @P0 LEA.HI.X R23, R14, UR13, R17.reuse, 0x1, P4 ;  /* 0x0000000d0e170c11 */ /* 0x100fe2000a0f0c11 */
[----:B------:R-:W-:Y:S01]  /*0700*/  @P3 HADD2.F32 R8, -RZ, R16.H0_H0 ;  /* 0x20000010ff083230 */ /* 0x000fe20000004100 */
[----:B------:R-:W-:Y:S02]  /*0710*/  PRMT R17, R15, 0x7610, R17 ;  /* 0x000076100f117816 */ /* 0x000fe40000000011 */
[----:B------:R-:W-:Y:S02]  /*0720*/  SHF.R.S32.HI R16, RZ, 0x1f, R27 ;  /* 0x0000001fff107819 */ /* 0x000fe4000001141b */
[----:B------:R-:W-:Y:S01]  /*0730*/  @P2 LEA R14, P4, R27, UR12, 0x1 ;  /* 0x0000000c1b0e2c11 */ /* 0x000fe2000f8808ff */
[----:B------:R-:W-:Y:S01]  /*0740*/  @P0 STG.E desc[UR18][R24.64], R3 ;  /* 0x0000000318000986 */ /* 0x000fe2000c101912 */
[----:B------:R-:W-:Y:S01]  /*0750*/  @P1 HADD2.F32 R9, -RZ, R20.H0_H0 ;  /* 0x20000014ff091230 */ /* 0x000fe20000004100 */
[----:B------:R-:W-:-:S02]  /*0760*/  SHF.R.S32.HI R18, RZ, 0x1f, R21 ;  /* 0x0000001fff127819 */ /* 0x000fc40000011415 */
[----:B------:R-:W-:Y:S01]  /*0770*/  @P2 LEA.HI.X R15, R27, UR13, R16, 0x1, P4 ;  /* 0x0000000d1b0f2c11 */ /* 0x000fe2000a0f0c10 */
[----:B------:R0:W-:Y:S01]  /*0780*/  @P0 STG.E.U16 desc[UR18][R22.64], R17 ;  /* 0x0000001116000986 */ /* 0x0001e2000c101512 */
[----:B------:R-:W-:Y:S02]  /*0790*/  @P1 LEA R16, P0, R21, UR12, 0x1 ;  /* 0x0000000c15101c11 */ /* 0x000fe4000f8008ff */
[----:B------:R-:W-:Y:S01]  /*07a0*/  MOV R20, 0x4 ;  /* 0x0000000400147802 */ /* 0x000fe20000000f00 */
[-C--:B------:R-:W-:Y:S01]  /*07b0*/  FFMA.FTZ R28, R9, -R0.reuse, R28 ;  /* 0x80000000091c7223 */ /* 0x080fe2000001001c */
[----:B------:R-:W-:Y:S01]  /*07c0*/  SHF.R.S32.HI R27, RZ, 0x1f, R19 ;  /* 0x0000001fff1b7819 */ /* 0x000fe20000011413 */
[----:B------:R-:W-:Y:S01]  /*07d0*/  FFMA.FTZ R7, R6, -R0, R7 ;  /* 0x8000000006077223 */ /* 0x000fe20000010007 */
[C---:B0-----:R-:W-:Y:S01]  /*07e0*/  @P1 LEA.HI.X R17, R21.reuse, UR13, R18, 0x1, P0 ;  /* 0x0000000d15111c11 */ /* 0x041fe200080f0c12 */
[----:B------:R-:W-:-:S04]  /*07f0*/  IMAD.WIDE R20, R21, R20, UR10 ;  /* 0x0000000a15147e25 */ /* 0x000fc8000f8e0214 */
[----:B------:R-:W-:Y:S01]  /*0800*/  FFMA.FTZ R5, R8, -R0, R5 ;  /* 0x8000000008057223 */ /* 0x000fe20000010005 */
[----:B------:R-:W-:Y:S02]  /*0810*/  @P1 F2FP.F16.F32.PACK_AB R23, RZ, R28 ;  /* 0x0000001cff17123e */ /* 0x000fe400000000ff */
[C---:B------:R-:W-:Y:S01]  /*0820*/  @P3 LEA R18, P0, R19.reuse, UR12, 0x1 ;  /* 0x0000000c13123c11 */ /* 0x040fe2000f8008ff */
[----:B------:R0:W-:Y:S01]  /*0830*/  @P1 STG.E desc[UR18][R20.64], R28 ;  /* 0x0000001c14001986 */ /* 0x0001e2000c101912 */
[----:B------:R-:W-:Y:S02]  /*0840*/  @P3 F2FP.F16.F32.PACK_AB R22, RZ, R5 ;  /* 0x00000005ff16323e */ /* 0x000fe400000000ff */
[----:B------:R-:W-:Y:S01]  /*0850*/  @P3 LEA.HI.X R19, R19, UR13, R27, 0x1, P0 ;  /* 0x0000000d13133c11 */ /* 0x000fe200080f0c1b */
[----:B------:R1:W-:Y:S04]  /*0860*/  @P1 STG.E.U16 desc[UR18][R16.64], R23 ;  /* 0x0000001710001986 */ /* 0x0003e8000c101512 */
[----:B------:R1:W-:Y:S01]  /*0870*/  @P2 STG.E desc[UR18][R10.64], R7 ;  /* 0x000000070a002986 */ /* 0x0003e2000c101912 */
[----:B0-----:R-:W-:Y:S01]  /*0880*/  @P2 F2FP.F16.F32.PACK_AB R21, RZ, R7 ;  /* 0x00000007ff15223e */ /* 0x001fe200000000ff */
        /* <DEDUP_REMOVED lines=8> */
.L_x_8:
[----:B------:R-:W0:Y:S02]  /*0910*/  S2R R8, SR_TID.X ;  /* 0x0000000000087919 */ /* 0x000e240000002100 */
[----:B0-----:R-:W-:-:S05]  /*0920*/  IMAD.SHL.U32 R2, R8, 0x4, RZ ;  /* 0x0000000408027824 */ /* 0x001fca00078e00ff */
[----:B------:R-:W-:-:S04]  /*0930*/  ISETP.GE.AND P0, PT, R2, UR17, PT ;  /* 0x0000001102007c0c */ /* 0x000fc8000bf06270 */
[----:B------:R-:W-:-:S13]  /*0940*/  ISETP.GE.OR P0, PT, R2, UR16, P0 ;  /* 0x0000001002007c0c */ /* 0x000fda0008706670 */
[----:B------:R-:W-:Y:S05]  /*0950*/  @P0 EXIT ;  /* 0x000000000000094d */ /* 0x000fea0003800000 */
[----:B------:R-:W-:-:S05]  /*0960*/  ULDC UR4, c[0x0][0x0] ;  /* 0x0000000000047ab9 */ /* 0x000fca0000000800 */
.L_x_10:
[----:B------:R-:W-:Y:S01]  /*0970*/  HFMA2.MMA R11, -RZ, RZ, 0, 4.76837158203125e-07 ;  /* 0x00000008ff0b7435 */ /* 0x000fe200000001ff */
[----:B------:R-:W-:-:S09]  /*0980*/  IMAD.MOV.U32 R3, RZ, RZ, 0x10 ;  /* 0x00000010ff037424 */ /* 0x000fd200078e00ff */
[----:B------:R-:W-:-:S04]  /*0990*/  IMAD.WIDE R10, R8, R11, UR8 ;  /* 0x00000008080a7e25 */ /* 0x000fc8000f8e020b */
[----:B------:R-:W-:Y:S02]  /*09a0*/  IMAD.WIDE R2, R8, R3, UR10 ;  /* 0x0000000a08027e25 */ /* 0x000fe4000f8e0203 */
[----:B------:R-:W2:Y:S04]  /*09b0*/  LDG.E.64 R10, desc[UR18][R10.64] ;  /* 0x000000120a0a7981 */ /* 0x000ea8000c1e1b00 */
[----:B------:R-:W3:Y:S01]  /*09c0*/  LDG.E.128 R4, desc[UR18][R2.64] ;  /* 0x0000001202047981 */ /* 0x000ee2000c1e1d00 */
[----:B------:R-:W-:Y:S02]  /*09d0*/  IMAD.MOV.U32 R15, RZ, RZ, 0x8 ;  /* 0x00000008ff0f7424 */ /* 0x000fe400078e00ff */
[----:B--2---:R-:W-:Y:S01]  /*09e0*/  HADD2.F32 R13, -RZ, R11.H0_H0 ;  /* 0x2000000bff0d7230 */ /* 0x004fe20000004100 */
[----:B------:R-:W-:-:S04]  /*09f0*/  SHF.R.U64 R9, R10, 0x10, R11 ;  /* 0x000000100a097819 */ /* 0x000fc8000000120b */
[-C--:B---3-5:R-:W-:Y:S01]  /*0a00*/  FFMA.FTZ R6, R13, -R0.reuse, R6 ;  /* 0x800000000d067223 */ /* 0x0a8fe20000010006 */
[----:B------:R-:W-:Y:S01]  /*0a10*/  SHF.R.U32.HI R13, RZ, 0x10, R11 ;  /* 0x00000010ff0d7819 */ /* 0x000fe2000001160b */
[----:B------:R-:W-:Y:S02]  /*0a20*/  HADD2.F32 R9, -RZ, R9.H0_H0 ;  /* 0x20000009ff097230 */ /* 0x000fe40000004100 */
[----:B------:R-:W-:Y:S02]  /*0a30*/  F2F.F16.F32 R12, R6 ;  /* 0x00000006000c7304 */ /* 0x000fe40000200800 */
[----:B------:R-:W-:Y:S02]  /*0a40*/  HADD2.F32 R13, -RZ, R13.H0_H0 ;  /* 0x2000000dff0d7230 */ /* 0x000fe40000004100 */
[-C--:B------:R-:W-:Y:S01]  /*0a50*/  FFMA.FTZ R5, R9, -R0.reuse, R5 ;  /* 0x8000000009057223 */ /* 0x080fe20000010005 */
[----:B------:R-:W-:Y:S02]  /*0a60*/  HADD2.F32 R9, -RZ, R10.H0_H0 ;  /* 0x2000000aff097230 */ /* 0x000fe40000004100 */
[-C--:B------:R-:W-:Y:S01]  /*0a70*/  FFMA.FTZ R7, R13, -R0.reuse, R7 ;  /* 0x800000000d077223 */ /* 0x080fe20000010007 */
[----:B------:R-:W0:Y:S02]  /*0a80*/  F2F.F16.F32 R11, R5 ;  /* 0x00000005000b7304 */ /* 0x000e240000200800 */
[----:B------:R-:W-:-:S05]  /*0a90*/  FFMA.FTZ R4, R9, -R0, R4 ;  /* 0x8000000009047223 */ /* 0x000fca0000010004 */
[----:B------:R1:W-:Y:S01]  /*0aa0*/  STG.E.128 desc[UR18][R2.64], R4 ;  /* 0x0000000402007986 */ /* 0x0003e2000c101d12 */
[----:B------:R-:W2:Y:S01]  /*0ab0*/  F2F.F16.F32 R13, R7 ;  /* 0x00000007000d7304 */ /* 0x000ea20000200800 */
[----:B0-----:R-:W-:-:S07]  /*0ac0*/  IMAD.WIDE.U32 R10, R11, 0x10000, RZ ;  /* 0x000100000b0a7825 */ /* 0x001fce00078e00ff */
[----:B------:R-:W0:Y:S01]  /*0ad0*/  F2F.F16.F32 R9, R4 ;  /* 0x0000000400097304 */ /* 0x000e220000200800 */
        /* <DEDUP_REMOVED lines=11> */
.L_x_11:
        /* <DEDUP_REMOVED lines=15> */
.L_x_143:


//--------------------- .text._Z25multi_tensor_apply_kernelI18TensorListMetadataILi3EE17LAMBStage2FunctorIfLi3EfEJPfS4_S4_fbEEvlPViT_T0_DpT1_ --------------------------
	.section	.text._Z25multi_tensor_apply_kernelI18TensorListMetadataILi3EE17LAMBStage2FunctorIfLi3EfEJPfS4_S4_fbEEvlPViT_T0_DpT1_,"ax",@progbits
	.align	128
        .global         _Z25multi_tensor_apply_kernelI18TensorListMetadataILi3EE17LAMBStage2FunctorIfLi3EfEJPfS4_S4_fbEEvlPViT_T0_DpT1_
        .type           _Z25multi_tensor_apply_kernelI18TensorListMetadataILi3EE17LAMBStage2FunctorIfLi3EfEJPfS4_S4_fbEEvlPViT_T0_DpT1_,@function
        .size           _Z25multi_tensor_apply_kernelI18TensorListMetadataILi3EE17LAMBStage2FunctorIfLi3EfEJPfS4_S4_fbEEvlPViT_T0_DpT1_,(.L_x_144 - _Z25multi_tensor_apply_kernelI18TensorListMetadataILi3EE17LAMBStage2FunctorIfLi3EfEJPfS4_S4_fbEEvlPViT_T0_DpT1_)
        .other          _Z25multi_tensor_apply_kernelI18TensorListMetadataILi3EE17LAMBStage2FunctorIfLi3EfEJPfS4_S4_fbEEvlPViT_T0_DpT1_,@"STO_CUDA_ENTRY STV_DEFAULT"
_Z25multi_tensor_apply_kernelI18TensorListMetadataILi3EE17LAMBStage2FunctorIfLi3EfEJPfS4_S4_fbEEvlPViT_T0_DpT1_:
.text._Z25multi_tensor_apply_kernelI18TensorListMetadataILi3EE17LAMBStage2FunctorIfLi3EfEJPfS4_S4_fbEEvlPViT_T0_DpT1_:
        /* <DEDUP_REMOVED lines=50> */
.L_x_12:
[----:B------:R-:W-:Y:S05]  /*0320*/  @P2 BRA `(.L_x_13) ;  /* 0x0000000000182947 */ /* 0x000fea0003800000 */
[----:B------:R-:W-:Y:S02]  /*0330*/  ULOP3.LUT UP0, URZ, UR10, 0xf, URZ, 0xc0, !UPT ;  /* 0x0000000f0a3f7892 */ /* 0x000fe4000f80c03f */
[----:B------:R-:W-:Y:S02]  /*0340*/  ULOP3.LUT UP1, URZ, UR8, 0xf, URZ, 0xc0, !UPT ;  /* 0x0000000f083f7892 */ /* 0x000fe4000f82c03f */
[----:B------:R-:W-:-:S04]  /*0350*/  ULOP3.LUT UP2, URZ, UR12, 0xf, URZ, 0xc0, !UPT ;  /* 0x0000000f0c3f7892 */ /* 0x000fc8000f84c03f */
[----:B------:R-:W-:-:S06]  /*0360*/  UPLOP3.LUT UP0, UPT, UP0, UP1, UP2, 0x1, 0x0 ;  /* 0x000000000000789c */ /* 0x000fcc0000702021 */
[----:B------:R-:W-:-:S13]  /*0370*/  PLOP3.LUT P0, PT, PT, PT, UP0, 0x80, 0x0 ;  /* 0x000000000000781c */ /* 0x000fda0003f0f008 */
[----:B------:R-:W-:Y:S05]  /*0380*/  @P0 BRA `(.L_x_14) ;  /* 0x0000000400380947 */ /* 0x000fea0003800000 */
.L_x_13:
[----:B------:R-:W-:-:S04]  /*0390*/  UISETP.GE.AND UP0, UPT, UR17, 0x1, UPT ;  /* 0x000000011100788c */ /* 0x000fc8000bf06270 */
[----:B------:R-:W-:-:S06]  /*03a0*/  UISETP.LT.OR UP0, UPT, UR16, 0x1, !UP0 ;  /* 0x000000011000788c */ /* 0x000fcc000c701670 */
[----:B------:R-:W-:-:S13]  /*03b0*/  PLOP3.LUT P0, PT, PT, PT, UP0, 0x80, 0x0 ;  /* 0x000000000000781c */ /* 0x000fda0003f0f008 */
[----:B------:R-:W-:Y:S05]  /*03c0*/  @P0 EXIT ;  /* 0x000000000000094d */ /* 0x000fea0003800000 */
[----:B------:R-:W0:Y:S01]  /*03d0*/  S2R R2, SR_TID.X ;  /* 0x0000000000027919 */ /* 0x000e220000002100 */
[----:B------:R-:W-:Y:S01]  /*03e0*/  ULDC UR5, c[0x0][0x0] ;  /* 0x0000000000057ab9 */ /* 0x000fe20000000800 */
[----:B------:R-:W-:-:S05]  /*03f0*/  UMOV UR4, URZ ;  /* 0x0000003f00047c82 */ /* 0x000fca0008000000 */
.L_x_15:
[----:B------:R-:W1:Y:S01]  /*0400*/  LDC R22, c[0x0][0x210] ;  /* 0x00008400ff167b82 */ /* 0x000e620000000800 */
[----:B0-----:R-:W-:Y:S01]  /*0410*/  VIADD R13, R2, UR4 ;  /* 0x00000004020d7c36 */ /* 0x001fe20008000000 */
[----:B------:R-:W-:Y:S01]  /*0420*/  HFMA2.MMA R10, -RZ, RZ, 0, 2.384185791015625e-07 ;  /* 0x00000004ff0a7435 */ /* 0x000fe200000001ff */
[----:B------:R-:W-:Y:S02]  /*0430*/  IMAD.MOV.U32 R12, RZ, RZ, 0x4 ;  /* 0x00000004ff0c7424 */ /* 0x000fe400078e00ff */
[----:B------:R-:W-:Y:S02]  /*0440*/  VIADD R21, R13, UR5 ;  /* 0x000000050d157c36 */ /* 0x000fe40008000000 */
[----:B------:R-:W-:Y:S02]  /*0450*/  IMAD.MOV.U32 R24, RZ, RZ, 0x4 ;  /* 0x00000004ff187424 */ /* 0x000fe400078e00ff */
[----:B------:R-:W-:-:S03]  /*0460*/  VIADD R19, R21, UR5 ;  /* 0x0000000515137c36 */ /* 0x000fc60008000000 */
[----:B------:R-:W-:Y:S02]  /*0470*/  IMAD.WIDE R10, R13, R10, UR10 ;  /* 0x0000000a0d0a7e25 */ /* 0x000fe4000f8e020a */
[----:B------:R-:W-:Y:S02]  /*0480*/  IADD3 R5, R19, UR5, RZ ;  /* 0x0000000513057c10 */ /* 0x000fe4000fffe0ff */
[-C--:B-1----:R-:W-:Y:S02]  /*0490*/  ISETP.GE.AND P0, PT, R13, R22.reuse, PT ;  /* 0x000000160d00720c */ /* 0x082fe40003f06270 */
[-C--:B------:R-:W-:Y:S02]  /*04a0*/  ISETP.GE.AND P1, PT, R21, R22.reuse, PT ;  /* 0x000000161500720c */ /* 0x080fe40003f26270 */
[----:B------:R-:W-:Y:S02]  /*04b0*/  ISETP.LT.AND P0, PT, R13, UR16, !P0 ;  /* 0x000000100d007c0c */ /* 0x000fe4000c701270 */
[----:B------:R-:W-:-:S02]  /*04c0*/  ISETP.GE.AND P2, PT, R19, R22, PT ;  /* 0x000000161300720c */ /* 0x000fc40003f46270 */
[----:B------:R-:W-:Y:S02]  /*04d0*/  ISETP.LT.AND P1, PT, R21, UR16, !P1 ;  /* 0x0000001015007c0c */ /* 0x000fe4000cf21270 */
[----:B------:R-:W-:Y:S02]  /*04e0*/  ISETP.GE.AND P3, PT, R5, R22, PT ;  /* 0x000000160500720c */ /* 0x000fe40003f66270 */
[----:B------:R-:W-:Y:S02]  /*04f0*/  ISETP.LT.AND P2, PT, R19, UR16, !P2 ;  /* 0x0000001013007c0c */ /* 0x000fe4000d741270 */
[----:B------:R-:W-:Y:S01]  /*0500*/  ISETP.LT.AND P3, PT, R5, UR16, !P3 ;  /* 0x0000001005007c0c */ /* 0x000fe2000df61270 */
[----:B------:R-:W-:Y:S02]  /*0510*/  HFMA2.MMA R18, -RZ, RZ, 0, 2.384185791015625e-07 ;  /* 0x00000004ff127435 */ /* 0x000fe400000001ff */
[----:B------:R-:W-:Y:S01]  /*0520*/  @P0 IMAD.WIDE R12, R13, R12, UR8 ;  /* 0x000000080d0c0e25 */ /* 0x000fe2000f8e020c */
[----:B------:R0:W2:Y:S01]  /*0530*/  @P0 LDG.E R29, desc[UR18][R10.64] ;  /* 0x000000120a1d0981 */ /* 0x0000a2000c1e1900 */
[----:B------:R-:W-:-:S02]  /*0540*/  MOV R16, 0x4 ;  /* 0x0000000400107802 */ /* 0x000fc40000000f00 */
[----:B------:R-:W-:Y:S01]  /*0550*/  IMAD.MOV.U32 R26, RZ, RZ, 0x4 ;  /* 0x00000004ff1a7424 */ /* 0x000fe200078e00ff */
[----:B------:R1:W2:Y:S01]  /*0560*/  @P0 LDG.E R4, desc[UR18][R12.64] ;  /* 0x000000120c040981 */ /* 0x0002a2000c1e1900 */
[----:B------:R-:W-:Y:S02]  /*0570*/  IMAD.MOV.U32 R14, RZ, RZ, 0x4 ;  /* 0x00000004ff0e7424 */ /* 0x000fe400078e00ff */
[----:B------:R-:W-:-:S04]  /*0580*/  IMAD.WIDE R24, R21, R24, UR10 ;  /* 0x0000000a15187e25 */ /* 0x000fc8000f8e0218 */
[----:B------:R-:W-:Y:S01]  /*0590*/  @P1 IMAD.WIDE R26, R21, R26, UR8 ;  /* 0x00000008151a1e25 */ /* 0x000fe2000f8e021a */
[----:B------:R3:W4:Y:S03]  /*05a0*/  @P1 LDG.E R9, desc[UR18][R24.64] ;  /* 0x0000001218091981 */ /* 0x000726000c1e1900 */
[----:B------:R-:W-:Y:S01]  /*05b0*/  IMAD.MOV.U32 R20, RZ, RZ, 0x4 ;  /* 0x00000004ff147424 */ /* 0x000fe200078e00ff */
[----:B------:R3:W4:Y:S01]  /*05c0*/  @P1 LDG.E R6, desc[UR18][R26.64] ;  /* 0x000000121a061981 */ /* 0x000722000c1e1900 */
[----:B------:R-:W-:-:S04]  /*05d0*/  @P2 IMAD.WIDE R16, R19, R16, UR8 ;  /* 0x0000000813102e25 */ /* 0x000fc8000f8e0210 */
[----:B0-----:R-:W-:Y:S01]  /*05e0*/  IMAD.WIDE R10, R19, R14, UR10 ;  /* 0x0000000a130a7e25 */ /* 0x001fe2000f8e020e */
[----:B------:R0:W4:Y:S03]  /*05f0*/  @P2 LDG.E R7, desc[UR18][R16.64] ;  /* 0x0000001210072981 */ /* 0x000126000c1e1900 */
[C---:B------:R-:W-:Y:S01]  /*0600*/  @P3 IMAD.WIDE R14, R5.reuse, R20, UR8 ;  /* 0x00000008050e3e25 */ /* 0x040fe2000f8e0214 */
[----:B------:R-:W4:Y:S03]  /*0610*/  @P2 LDG.E R0, desc[UR18][R10.64] ;  /* 0x000000120a002981 */ /* 0x000f26000c1e1900 */
[----:B-1----:R-:W-:Y:S01]  /*0620*/  IMAD.WIDE R12, R5, R18, UR10 ;  /* 0x0000000a050c7e25 */ /* 0x002fe2000f8e0212 */
[----:B------:R1:W4:Y:S04]  /*0630*/  @P3 LDG.E R8, desc[UR18][R14.64] ;  /* 0x000000120e083981 */ /* 0x000328000c1e1900 */
[----:B------:R-:W4:Y:S01]  /*0640*/  @P3 LDG.E R23, desc[UR18][R12.64] ;  /* 0x000000120c173981 */ /* 0x000f22000c1e1900 */
[----:B------:R-:W-:-:S05]  /*0650*/  VIADD R18, R2, UR4 ;  /* 0x0000000402127c36 */ /* 0x000fca0008000000 */
[----:B---3--:R-:W-:Y:S02]  /*0660*/  SHF.R.S32.HI R25, RZ, 0x1f, R18 ;  /* 0x0000001fff197819 */ /* 0x008fe40000011412 */
[C---:B------:R-:W-:Y:S01]  /*0670*/  @P0 LEA R24, P4, R18.reuse, UR12, 0x2 ;  /* 0x0000000c12180c11 */ /* 0x040fe2000f8810ff */
[C---:B------:R-:W-:Y:S01]  /*0680*/  IMAD.WIDE R26, R18.reuse, R20, UR10 ;  /* 0x0000000a121a7e25 */ /* 0x040fe2000f8e0214 */
[----:B0-----:R-:W-:Y:S02]  /*0690*/  SHF.R.S32.HI R16, RZ, 0x1f, R21 ;  /* 0x0000001fff107819 */ /* 0x001fe40000011415 */
[----:B------:R-:W-:Y:S01]  /*06a0*/  @P0 LEA.HI.X R25, R18, UR13, R25, 0x2, P4 ;  /* 0x0000000d12190c11 */ /* 0x000fe2000a0f1419 */
[----:B------:R-:W-:Y:S01]  /*06b0*/  IMAD.MOV.U32 R28, RZ, RZ, 0x4 ;  /* 0x00000004ff1c7424 */ /* 0x000fe200078e00ff */
[----:B-1----:R-:W-:-:S04]  /*06c0*/  @P1 LEA R14, P4, R21, UR12, 0x2 ;  /* 0x0000000c150e1c11 */ /* 0x002fc8000f8810ff */
[C---:B------:R-:W-:Y:S01]  /*06d0*/  @P1 LEA.HI.X R15, R21.reuse, UR13, R16, 0x2, P4 ;  /* 0x0000000d150f1c11 */ /* 0x040fe2000a0f1410 */
[----:B------:R-:W-:Y:S01]  /*06e0*/  IMAD.WIDE R16, R21, R28, UR10 ;  /* 0x0000000a15107e25 */ /* 0x000fe2000f8e021c */
[----:B------:R-:W-:Y:S02]  /*06f0*/  SHF.R.S32.HI R28, RZ, 0x1f, R19 ;  /* 0x0000001fff1c7819 */ /* 0x000fe40000011413 */
[----:B------:R-:W-:Y:S02]  /*0700*/  SHF.R.S32.HI R21, RZ, 0x1f, R5 ;  /* 0x0000001fff157819 */ /* 0x000fe40000011405 */
[----:B------:R-:W-:Y:S01]  /*0710*/  @P3 LEA R20, P4, R5, UR12, 0x2 ;  /* 0x0000000c05143c11 */ /* 0x000fe2000f8810ff */
[----:B------:R-:W-:-:S03]  /*0720*/  ULEA UR4, UR5, UR4, 0x2 ;  /* 0x0000000405047291 */ /* 0x000fc6000f8e103f */
[----:B------:R-:W-:-:S03]  /*0730*/  @P3 LEA.HI.X R21, R5, UR13, R21, 0x2, P4 ;  /* 0x0000000d05153c11 */ /* 0x000fc6000a0f1415 */
[----:B------:R-:W-:Y:S01]  /*0740*/  MOV R5, UR4 ;  /* 0x0000000400057c02 */ /* 0x000fe20008000f00 */
[----:B--2--5:R-:W-:-:S05]  /*0750*/  FFMA.FTZ R29, R4, -R3, R29 ;  /* 0x80000003041d7223 */ /* 0x024fca000001001d */
[----:B------:R1:W-:Y:S04]  /*0760*/  @P0 STG.E desc[UR18][R26.64], R29 ;  /* 0x0000001d1a000986 */ /* 0x0003e8000c101912 */
[----:B------:R1:W-:Y:S01]  /*0770*/  @P0 STG.E desc[UR18][R24.64], R29 ;  /* 0x0000001d18000986 */ /* 0x0003e2000c101912 */
[----:B------:R-:W-:Y:S01]  /*0780*/  @P2 LEA R18, P0, R19, UR12, 0x2 ;  /* 0x0000000c13122c11 */ /* 0x000fe2000f8010ff */
[----:B----4-:R-:W-:-:S03]  /*0790*/  FFMA.FTZ R9, R6, -R3, R9 ;  /* 0x8000000306097223 */ /* 0x010fc60000010009 */
[----:B------:R-:W-:Y:S02]  /*07a0*/  @P2 LEA.HI.X R19, R19, UR13, R28, 0x2, P0 ;  /* 0x0000000d13132c11 */ /* 0x000fe400080f141c */
[----:B------:R1:W-:Y:S01]  /*07b0*/  @P1 STG.E desc[UR18][R16.64], R9 ;  /* 0x0000000910001986 */ /* 0x0003e2000c101912 */
[----:B------:R-:W-:-:S03]  /*07c0*/  FFMA.FTZ R0, R7, -R3, R0 ;  /* 0x8000000307007223 */ /* 0x000fc60000010000 */
[----:B------:R1:W-:Y:S04]  /*07d0*/  @P1 STG.E desc[UR18][R14.64], R9 ;  /* 0x000000090e001986 */ /* 0x0003e8000c101912 */
[----:B------:R1:W-:Y:S01]  /*07e0*/  @P2 STG.E desc[UR18][R10.64], R0 ;  /* 0x000000000a002986 */ /* 0x0003e2000c101912 */
[----:B------:R-:W-:-:S03]  /*07f0*/  FFMA.FTZ R23, R8, -R3, R23 ;  /* 0x8000000308177223 */ /* 0x000fc60000010017 */
[----:B------:R1:W-:Y:S04]  /*0800*/  @P2 STG.E desc[UR18][R18.64], R0 ;  /* 0x0000000012002986 */ /* 0x0003e8000c101912 */
[----:B------:R1:W-:Y:S04]  /*0810*/  @P3 STG.E desc[UR18][R12.64], R23 ;  /* 0x000000170c003986 */ /* 0x0003e8000c101912 */
[----:B------:R1:W-:Y:S01]  /*0820*/  @P3 STG.E desc[UR18][R20.64], R23 ;  /* 0x0000001714003986 */ /* 0x0003e2000c101912 */
[----:B------:R-:W-:Y:S02]  /*0830*/  ISETP.LE.AND P0, PT, R22, UR4, PT ;  /* 0x0000000416007c0c */ /* 0x000fe4000bf03270 */
[----:B------:R-:W-:-:S13]  /*0840*/  ISETP.LT.AND P1, PT, R5, UR16, PT ;  /* 0x0000001005007c0c */ /* 0x000fda000bf21270 */
[----:B-1----:R-:W-:Y:S05]  /*0850*/  @!P0 BRA P1, `(.L_x_15) ;  /* 0xfffffff800e88947 */ /* 0x002fea000083ffff */
[----:B------:R-:W-:Y:S05]  /*0860*/  EXIT ;  /* 0x000000000000794d */ /* 0x000fea0003800000 */
.L_x_14:
[----:B------:R-:W0:Y:S02]  /*0870*/  S2R R0, SR_TID.X ;  /* 0x0000000000007919 */ /* 0x000e240000002100 */
[----:B0-----:R-:W-:-:S05]  /*0880*/  IMAD.SHL.U32 R2, R0, 0x4, RZ ;  /* 0x0000000400027824 */ /* 0x001fca00078e00ff */
[----:B------:R-:W-:-:S04]  /*0890*/  ISETP.GE.AND P0, PT, R2, UR17, PT ;  /* 0x0000001102007c0c */ /* 0x000fc8000bf06270 */
[----:B------:R-:W-:-:S13]  /*08a0*/  ISETP.GE.OR P0, PT, R2, UR16, P0 ;  /* 0x0000001002007c0c */ /* 0x000fda0008706670 */
[----:B------:R-:W-:Y:S05]  /*08b0*/  @P0 EXIT ;  /* 0x000000000000094d */ /* 0x000fea0003800000 */
[----:B------:R-:W-:-:S05]  /*08c0*/  ULDC UR4, c[0x0][0x0] ;  /* 0x0000000000047ab9 */ /* 0x000fca0000000800 */
.L_x_16:
[----:B------:R-:W-:Y:S01]  /*08d0*/  MOV R5, 0x10 ;  /* 0x0000001000057802 */ /* 0x000fe20000000f00 */
[----:B------:R-:W-:-:S04]  /*08e0*/  IMAD.MOV.U32 R7, RZ, RZ, 0x10 ;  /* 0x00000010ff077424 */ /* 0x000fc800078e00ff */
[----:B------:R-:W-:-:S04]  /*08f0*/  IMAD.WIDE R6, R0, R7, UR8 ;  /* 0x0000000800067e25 */ /* 0x000fc8000f8e0207 */
[----:B------:R-:W-:Y:S01]  /*0900*/  IMAD.WIDE R4, R0, R5, UR10 ;  /* 0x0000000a00047e25 */ /* 0x000fe2000f8e0205 */
[----:B------:R-:W2:Y:S04]  /*0910*/  LDG.E.128 R12, desc[UR18][R6.64] ;  /* 0x00000012060c7981 */ /* 0x000ea8000c1e1d00 */
[----:B------:R-:W2:Y:S01]  /*0920*/  LDG.E.128 R8, desc[UR18][R4.64] ;  /* 0x0000001204087981 */ /* 0x000ea2000c1e1d00 */
[----:B------:R-:W-:Y:S02]  /*0930*/  IMAD.MOV.U32 R17, RZ, RZ, 0x10 ;  /* 0x00000010ff117424 */ /* 0x000fe400078e00ff */
[-C--:B--2--5:R-:W-:Y:S01]  /*0940*/  FFMA.FTZ R12, R12, -R3.reuse, R8 ;  /* 0x800000030c0c7223 */ /* 0x0a4fe20000010008 */
[-C--:B------:R-:W-:Y:S01]  /*0950*/  FFMA.FTZ R13, R13, -R3.reuse, R9 ;  /* 0x800000030d0d7223 */ /* 0x080fe20000010009 */
[-C--:B------:R-:W-:Y:S01]  /*0960*/  FFMA.FTZ R14, R14, -R3.reuse, R10 ;  /* 0x800000030e0e7223 */ /* 0x080fe2000001000a */
[----:B------:R-:W-:Y:S01]  /*0970*/  FFMA.FTZ R15, R15, -R3, R11 ;  /* 0x800000030f0f7223 */ /* 0x000fe2000001000b */
[----:B------:R-:W-:-:S04]  /*0980*/  IMAD.WIDE R8, R0, R17, UR12 ;  /* 0x0000000c00087e25 */ /* 0x000fc8000f8e0211 */
[----:B------:R-:W-:Y:S01]  /*0990*/  VIADD R0, R0, UR4 ;  /* 0x0000000400007c36 */ /* 0x000fe20008000000 */
[----:B------:R0:W-:Y:S04]  /*09a0*/  STG.E.128 desc[UR18][R4.64], R12 ;  /* 0x0000000c04007986 */ /* 0x0001e8000c101d12 */
[----:B------:R0:W-:Y:S01]  /*09b0*/  STG.E.128 desc[UR18][R8.64], R12 ;  /* 0x0000000c08007986 */ /* 0x0001e2000c101d12 */
[----:B------:R-:W-:-:S04]  /*09c0*/  SHF.L.U32 R2, R0, 0x2, RZ ;  /* 0x0000000200027819 */ /* 0x000fc800000006ff */
[C---:B------:R-:W-:Y:S02]  /*09d0*/  ISETP.GE.AND P0, PT, R2.reuse, UR17, PT ;  /* 0x0000001102007c0c */ /* 0x040fe4000bf06270 */
[----:B------:R-:W-:-:S13]  /*09e0*/  ISETP.LT.AND P1, PT, R2, UR16, PT ;  /* 0x0000001002007c0c */ /* 0x000fda000bf21270 */
[----:B0-----:R-:W-:Y:S05]  /*09f0*/  @!P0 BRA P1, `(.L_x_16) ;  /* 0xfffffffc00b48947 */ /* 0x001fea000083ffff */
[----:B------:R-:W-:Y:S05]  /*0a00*/  EXIT ;  /* 0x000000000000794d */ /* 0x000fea0003800000 */
.L_x_17:
        /* <DEDUP_REMOVED lines=15> */
.L_x_144:


//--------------------- .text._Z25multi_tensor_apply_kernelI18TensorListMetadataILi2EE17LAMBStage2FunctorIN3c104HalfELi2ES4_EJPfS6_S6_fbEEvlPViT_T0_DpT1_ --------------------------
	.section	.text._Z25multi_tensor_apply_kernelI18TensorListMetadataILi2EE17LAMBStage2FunctorIN3c104HalfELi2ES4_EJPfS6_S6_fbEEvlPViT_T0_DpT1_,"ax",@progbits
	.align	128
        .global         _Z25multi_tensor_apply_kernelI18TensorListMetadataILi2EE17LAMBStage2FunctorIN3c104HalfELi2ES4_EJPfS6_S6_fbEEvlPViT_T0_DpT1_
        .type           _Z25multi_tensor_apply_kernelI18TensorListMetadataILi2EE17LAMBStage2FunctorIN3c104HalfELi2ES4_EJPfS6_S6_fbEEvlPViT_T0_DpT1_,@function
        .size           _Z25multi_tensor_apply_kernelI18TensorListMetadataILi2EE17LAMBStage2FunctorIN3c104HalfELi2ES4_EJPfS6_S6_fbEEvlPViT_T0_DpT1_,(.L_x_145 - _Z25multi_tensor_apply_kernelI18TensorListMetadataILi2EE17LAMBStage2FunctorIN3c104HalfELi2ES4_EJPfS6_S6_fbEEvlPViT_T0_DpT1_)
        .other          _Z25multi_tensor_apply_kernelI18TensorListMetadataILi2EE17LAMBStage2FunctorIN3c104HalfELi2ES4_EJPfS6_S6_fbEEvlPViT_T0_DpT1_,@"STO_CUDA_ENTRY STV_DEFAULT"
_Z25multi_tensor_apply_kernelI18TensorListMetadataILi2EE17LAMBStage2FunctorIN3c104HalfELi2ES4_EJPfS6_S6_fbEEvlPViT_T0_DpT1_:
.text._Z25multi_tensor_apply_kernelI18TensorListMetadataILi2EE17LAMBStage2FunctorIN3c104HalfELi2ES4_EJPfS6_S6_fbEEvlPViT_T0_DpT1_:
[----:B------:R-:W-:Y:S08]  /*0000*/  LDC R1, c[0x0][0x28] ;  /* 0x00000a00ff017b82 */ /* 0x000ff00000000800 */
[----:B------:R-:W0:Y:S01]  /*0010*/  LDC.64 R2, c[0x0][0x218] ;  /* 0x00008600ff027b82 */ /* 0x000e220000000a00 */
[----:B------:R-:W-:Y:S02]  /*0020*/  ULDC.64 UR6, c[0x0][0x208] ;  /* 0x0000820000067ab9 */ /* 0x000fe40000000a00 */
[----:B0-----:R-:W2:Y:S02]  /*0030*/  LDG.E.STRONG.SYS R2, desc[UR6][R2.64] ;  /* 0x0000000602027981 */ /* 0x001ea4000c1f5900 */
[----:B--2---:R-:W-:-:S13]  /*0040*/  ISETP.NE.AND P0, PT, R2, RZ, PT ;  /* 0x000000ff0200720c */ /* 0x004fda0003f05270 */
[----:B------:R-:W-:Y:S05]  /*0050*/  @P0 EXIT ;  /* 0x000000000000094d */ /* 0x000fea0003800000 */
[----:B------:R-:W0:Y:S01]  /*0060*/  S2R R10, SR_CTAID.X ;  /* 0x00000000000a7919 */ /* 0x000e220000002500 */
[----:B------:R-:W-:Y:S01]  /*0070*/  HFMA2.MMA R9, -RZ, RZ, 0, 9.5367431640625e-07 ;  /* 0x00000010ff097435 */ /* 0x000fe200000001ff */
[----:B------:R-:W1:Y:S01]  /*0080*/  LDC.64 R4, c[0x0][0xe80] ;  /* 0x0003a000ff047b82 */ /* 0x000e620000000a00 */
[----:B------:R-:W-:Y:S01]  /*0090*/  ULDC.U8 UR4, c[0x0][0xe8c] ;  /* 0x0003a30000047ab9 */ /* 0x000fe20000000000 */
[----:B------:R-:W-:-:S06]  /*00a0*/  ULDC UR5, c[0x0][0xe88] ;  /* 0x0003a20000057ab9 */ /* 0x000fcc0000000800 */
[----:B------:R-:W2:Y:S08]  /*00b0*/  LDC R3, c[0x0][0x210] ;  /* 0x00008400ff037b82 */ /* 0x000eb00000000800 */
[----:B0-----:R-:W0:Y:S01]  /*00c0*/  LDC.U8 R6, c[0x0][R10+0x820] ;  /* 0x000208000a067b82 */ /* 0x001e220000000000 */
[----:B------:R-:W-:Y:S01]  /*00d0*/  LEA R7, R10, R9, 0x2 ;  /* 0x000000090a077211 */ /* 0x000fe200078e10ff */
[----:B-1----:R2:W5:Y:S01]  /*00e0*/  LDG.E R0, desc[UR6][R4.64] ;  /* 0x0000000604007981 */ /* 0x002562000c1e1900 */
[----:B------:R-:W-:Y:S01]  /*00f0*/  UPRMT UR4, UR4, 0x8880, URZ ;  /* 0x0000888004047896 */ /* 0x000fe2000800003f */
[----:B------:R-:W-:-:S04]  /*0100*/  FSETP.NEU.FTZ.AND P2, PT, RZ, UR5, PT ;  /* 0x00000005ff007c0b */ /* 0x000fc8000bf5d000 */
[----:B------:R-:W2:Y:S01]  /*0110*/  LDC R2, c[0x0][R7+0x950] ;  /* 0x0002540007027b82 */ /* 0x000ea20000000800 */
[----:B------:R-:W-:Y:S01]  /*0120*/  ISETP.EQ.AND P3, PT, RZ, UR4, PT ;  /* 0x00000004ff007c0c */ /* 0x000fe2000bf62270 */
[----:B------:R-:W-:Y:S01]  /*0130*/  ULDC UR4, c[0x0][0xe60] ;  /* 0x0003980000047ab9 */ /* 0x000fe20000000800 */
[----:B0-----:R-:W-:-:S05]  /*0140*/  IMAD R8, R6, 0x8, R9 ;  /* 0x0000000806087824 */ /* 0x001fca00078e0209 */
[----:B------:R-:W0:Y:S01]  /*0150*/  LDC.64 R14, c[0x0][R8+0x210] ;  /* 0x00008400080e7b82 */ /* 0x000e220000000a00 */
[----:B--2---:R-:W-:-:S07]  /*0160*/  IMAD R5, R2, R3, RZ ;  /* 0x0000000302057224 */ /* 0x004fce00078e02ff */
[----:B------:R-:W1:Y:S08]  /*0170*/  LDC.64 R12, c[0x0][R8+0x410] ;  /* 0x00010400080c7b82 */ /* 0x000e700000000a00 */
[----:B------:R-:W2:Y:S01]  /*0180*/  LDC R9, c[0x0][R8+0x610] ;  /* 0x0001840008097b82 */ /* 0x000ea20000000800 */
[----:B0-----:R-:W-:-:S03]  /*0190*/  IMAD.WIDE R14, R5, 0x2, R14 ;  /* 0x00000002050e7825 */ /* 0x001fc600078e020e */
[----:B------:R-:W-:Y:S01]  /*01a0*/  LOP3.LUT P4, RZ, R14, 0x7, RZ, 0xc0, !PT ;  /* 0x000000070eff7812 */ /* 0x000fe2000788c0ff */
[----:B-1----:R-:W-:-:S03]  /*01b0*/  IMAD.WIDE R12, R5, 0x2, R12 ;  /* 0x00000002050c7825 */ /* 0x002fc600078e020c */
[----:B------:R-:W-:Y:S02]  /*01c0*/  LOP3.LUT P1, RZ, R12, 0x7, RZ, 0xc0, !PT ;  /* 0x000000070cff7812 */ /* 0x000fe4000782c0ff */
[----:B--2---:R-:W-:Y:S01]  /*01d0*/  IADD3 R2, R9, -R5, RZ ;  /* 0x8000000509027210 */ /* 0x004fe20007ffe0ff */
[----:B------:R-:W-:-:S03]  /*01e0*/  VIADD R9, R6, UR4 ;  /* 0x0000000406097c36 */ /* 0x000fc60008000000 */
[----:B------:R-:W-:-:S04]  /*01f0*/  LOP3.LUT P0, RZ, R2, 0x3, R3, 0xc8, !PT ;  /* 0x0000000302ff7812 */ /* 0x000fc8000780c803 */
[----:B------:R-:W-:Y:S01]  /*0200*/  PLOP3.LUT P0, PT, P0, P1, P4, 0x1, 0x0 ;  /* 0x000000000000781c */ /* 0x000fe20000702041 */
[----:B------:R-:W-:-:S12]  /*0210*/  @!P2 BRA P3, `(.L_x_18) ;  /* 0x000000000030a947 */ /* 0x000fd80001800000 */
[----:B------:R-:W0:Y:S08]  /*0220*/  LDC.64 R4, c[0x0][0xe70] ;  /* 0x00039c00ff047b82 */ /* 0x000e300000000a00 */
[----:B------:R-:W1:Y:S01]  /*0230*/  LDC.64 R6, c[0x0][0xe78] ;  /* 0x00039e00ff067b82 */ /* 0x000e620000000a00 */
[----:B0-----:R-:W-:-:S06]  /*0240*/  IMAD.WIDE R4, R9, 0x4, R4 ;  /* 0x0000000409047825 */ /* 0x001fcc00078e0204 */
[----:B------:R-:W2:Y:S01]  /*0250*/  LDG.E R4, desc[UR6][R4.64] ;  /* 0x0000000604047981 */ /* 0x000ea2000c1e1900 */
[----:B-1----:R-:W-:-:S06]  /*0260*/  IMAD.WIDE R6, R9, 0x4, R6 ;  /* 0x0000000409067825 */ /* 0x002fcc00078e0206 */
[----:B------:R-:W3:Y:S01]  /*0270*/  LDG.E R6, desc[UR6][R6.64] ;  /* 0x0000000606067981 */ /* 0x000ee2000c1e1900 */
[----:B--2---:R-:W-:Y:S02]  /*0280*/  FSETP.NEU.FTZ.AND P2, PT, R4, RZ, PT ;  /* 0x000000ff0400720b */ /* 0x004fe40003f5d000 */
[----:B---3--:R-:W-:-:S04]  /*0290*/  FSETP.NEU.FTZ.AND P1, PT, R6, RZ, PT ;  /* 0x000000ff0600720b */ /* 0x008fc80003f3d000 */
[----:B------:R-:W-:-:S13]  /*02a0*/  PLOP3.LUT P1, PT, P2, P1, PT, 0x2a, 0x0 ;  /* 0x000000000000781c */ /* 0x000fda0001722572 */
[----:B------:R-:W0:Y:S02]  /*02b0*/  @!P1 MUFU.RCP R9, R6 ;  /* 0x0000000600099308 */ /* 0x000e240000001000 */
[----:B0-----:R-:W-:-:S04]  /*02c0*/  @!P1 FMUL.FTZ R9, R4, R9 ;  /* 0x0000000904099220 */ /* 0x001fc80000410000 */
[----:B-----5:R-:W-:-:S07]  /*02d0*/  @!P1 FMUL.FTZ R0, R0, R9 ;  /* 0x0000000900009220 */ /* 0x020fce0000410000 */
.L_x_18:
[----:B------:R-:W-:Y:S05]  /*02e0*/  @P0 BRA `(.L_x_19) ;  /* 0x0000000000f40947 */ /* 0x000fea0003800000 */
[----:B------:R-:W-:-:S04]  /*02f0*/  ISETP.GE.AND P0, PT, R3, 0x1, PT ;  /* 0x000000010300780c */ /* 0x000fc80003f06270 */
[----:B------:R-:W-:-:S13]  /*0300*/  ISETP.LT.OR P0, PT, R2, 0x1, !P0 ;  /* 0x000000010200780c */ /* 0x000fda0004701670 */
[----:B------:R-:W-:Y:S05]  /*0310*/  @P0 EXIT ;  /* 0x000000000000094d */ /* 0x000fea0003800000 */
[----:B------:R-:W0:Y:S01]  /*0320*/  S2R R3, SR_TID.X ;  /* 0x0000000000037919 */ /* 0x000e220000002100 */
[----:B------:R-:W-:Y:S01]  /*0330*/  ULDC UR5, c[0x0][0x0] ;  /* 0x0000000000057ab9 */ /* 0x000fe20000000800 */
[----:B------:R-:W-:-:S05]  /*0340*/  UMOV UR4, URZ ;  /* 0x0000003f00047c82 */ /* 0x000fca0008000000 */
.L_x_20:
[----:B------:R-:W1:Y:S01]  /*0350*/  LDC R8, c[0x0][0x210] ;  /* 0x00008400ff087b82 */ /* 0x000e620000000800 */
[----:B0-----:R-:W-:-:S05]  /*0360*/  IADD3 R18, R3, UR4, RZ ;  /* 0x0000000403127c10 */ /* 0x001fca000fffe0ff */
[----:B------:R-:W-:-:S05]  /*0370*/  VIADD R19, R18, UR5 ;  /* 0x0000000512137c36 */ /* 0x000fca0008000000 */
[----:B------:R-:W-:-:S04]  /*0380*/  IADD3 R29, R19, UR5, RZ ;  /* 0x00000005131d7c10 */ /* 0x000fc8000fffe0ff */
[C---:B------:R-:W-:Y:S02]  /*0390*/  IADD3 R25, R29.reuse, UR5, RZ ;  /* 0x000000051d197c10 */ /* 0x040fe4000fffe0ff */
[-C--:B-1----:R-:W-:Y:S02]  /*03a0*/  ISETP.GE.AND P2, PT, R29, R8.reuse, PT ;  /* 0x000000081d00720c */ /* 0x082fe40003f46270 */
[----:B------:R-:W-:Y:S02]  /*03b0*/  ISETP.GE.AND P1, PT, R19, R8, PT ;  /* 0x000000081300720c */ /* 0x000fe40003f26270 */
[----:B------:R-:W-:Y:S02]  /*03c0*/  ISETP.LT.AND P3, PT, R29, R2, !P2 ;  /* 0x000000021d00720c */ /* 0x000fe40005761270 */
[----:B------:R-:W-:Y:S02]  /*03d0*/  ISETP.GE.AND P2, PT, R25, R8, PT ;  /* 0x000000081900720c */ /* 0x000fe40003f46270 */
[----:B------:R-:W-:-:S02]  /*03e0*/  ISETP.LT.AND P1, PT, R19, R2, !P1 ;  /* 0x000000021300720c */ /* 0x000fc40004f21270 */
[----:B------:R-:W-:Y:S02]  /*03f0*/  ISETP.LT.AND P2, PT, R25, R2, !P2 ;  /* 0x000000021900720c */ /* 0x000fe40005741270 */
[----:B------:R-:W-:-:S04]  /*0400*/  ISETP.GE.AND P0, PT, R18, R8, PT ;  /* 0x000000081200720c */ /* 0x000fc80003f06270 */
[----:B------:R-:W-:Y:S01]  /*0410*/  ISETP.LT.AND P0, PT, R18, R2, !P0 ;  /* 0x000000021200720c */ /* 0x000fe20004701270 */
[----:B------:R-:W-:-:S04]  /*0420*/  @P3 IMAD.WIDE R22, R29, 0x2, R14 ;  /* 0x000000021d163825 */ /* 0x000fc800078e020e */
[--C-:B------:R-:W-:Y:S02]  /*0430*/  @P1 IMAD.WIDE R20, R19, 0x2, R14.reuse ;  /* 0x0000000213141825 */ /* 0x100fe400078e020e */
[----:B------:R-:W2:Y:S02]  /*0440*/  @P3 LDG.E.U16 R22, desc[UR6][R22.64] ;  /* 0x0000000616163981 */ /* 0x000ea4000c1e1500 */
[--C-:B------:R-:W-:Y:S02]  /*0450*/  @P2 IMAD.WIDE R16, R25, 0x2, R14.reuse ;  /* 0x0000000219102825 */ /* 0x100fe400078e020e */
[----:B------:R-:W3:Y:S02]  /*0460*/  @P1 LDG.E.U16 R20, desc[UR6][R20.64] ;  /* 0x0000000614141981 */ /* 0x000ee4000c1e1500 */
[----:B------:R-:W-:-:S06]  /*0470*/  @P0 IMAD.WIDE R26, R18, 0x2, R14 ;  /* 0x00000002121a0825 */ /* 0x000fcc00078e020e */
[----:B------:R-:W4:Y:S04]  /*0480*/  @P0 LDG.E.U16 R26, desc[UR6][R26.64] ;  /* 0x000000061a1a0981 */ /* 0x000f28000c1e1500 */
[----:B------:R0:W4:Y:S02]  /*0490*/  @P2 LDG.E.U16 R21, desc[UR6][R16.64] ;  /* 0x0000000610152981 */ /* 0x000124000c1e1500 */
[----:B0-----:R-:W-:-:S05]  /*04a0*/  IMAD.WIDE R16, R18, 0x2, R12 ;  /* 0x0000000212107825 */ /* 0x001fca00078e020c */
[----:B------:R-:W4:Y:S01]  /*04b0*/  @P0 LDG.E.U16 R28, desc[UR6][R16.64] ;  /* 0x00000006101c0981 */ /* 0x000f22000c1e1500 */
[----:B------:R-:W-:-:S04]  /*04c0*/  IMAD.WIDE R18, R19, 0x2, R12 ;  /* 0x0000000213127825 */ /* 0x000fc800078e020c */
[----:B--2---:R-:W-:Y:S02]  /*04d0*/  @P3 HADD2.F32 R9, -RZ, R22.H0_H0 ;  /* 0x20000016ff093230 */ /* 0x004fe40000004100 */
[----:B---3--:R-:W-:Y:S02]  /*04e0*/  @P1 HADD2.F32 R7, -RZ, R20.H0_H0 ;  /* 0x20000014ff071230 */ /* 0x008fe40000004100 */
[----:B------:R-:W-:-:S05]  /*04f0*/  IMAD.WIDE R22, R25, 0x2, R12 ;  /* 0x0000000219167825 */ /* 0x000fca00078e020c */
[----:B------:R-:W2:Y:S01]  /*0500*/  @P2 LDG.E.U16 R27, desc[UR6][R22.64] ;  /* 0x00000006161b2981 */ /* 0x000ea2000c1e1500 */
[----:B----4-:R-:W-:Y:S02]  /*0510*/  @P2 HADD2.F32 R11, -RZ, R21.H0_H0 ;  /* 0x20000015ff0b2230 */ /* 0x010fe40000004100 */
[----:B------:R-:W-:-:S04]  /*0520*/  IMAD.WIDE R20, R29, 0x2, R12 ;  /* 0x000000021d147825 */ /* 0x000fc800078e020c */
[----:B------:R-:W-:Y:S01]  /*0530*/  @P0 HADD2.F32 R5, -RZ, R26.H0_H0 ;  /* 0x2000001aff050230 */ /* 0x000fe20000004100 */
[----:B------:R-:W3:Y:S04]  /*0540*/  @P3 LDG.E.U16 R25, desc[UR6][R20.64] ;  /* 0x0000000614193981 */ /* 0x000ee8000c1e1500 */
[----:B------:R-:W4:Y:S01]  /*0550*/  @P1 LDG.E.U16 R26, desc[UR6][R18.64] ;  /* 0x00000006121a1981 */ /* 0x000f22000c1e1500 */
[----:B------:R-:W-:-:S05]  /*0560*/  @P0 HADD2.F32 R10, -RZ, R28.H0_H0 ;  /* 0x2000001cff0a0230 */ /* 0x000fca0000004100 */
[----:B-----5:R-:W-:Y:S01]  /*0570*/  FFMA.FTZ R10, R5, -R0, R10 ;  /* 0x80000000050a7223 */ /* 0x020fe2000001000a */
[----:B------:R-:W-:Y:S01]  /*0580*/  ULEA UR4, UR5, UR4, 0x2 ;  /* 0x0000000405047291 */ /* 0x000fe2000f8e103f */
[----:B--2---:R-:W-:Y:S02]  /*0590*/  @P2 HADD2.F32 R6, -RZ, R27.H0_H0 ;  /* 0x2000001bff062230 */ /* 0x004fe40000004100 */
[----:B---3--:R-:W-:Y:S01]  /*05a0*/  @P3 HADD2.F32 R4, -RZ, R25.H0_H0 ;  /* 0x20000019ff043230 */ /* 0x008fe20000004100 */
[----:B------:R-:W-:Y:S01]  /*05b0*/  @P0 F2FP.F16.F32.PACK_AB R25, RZ, R10 ;  /* 0x0000000aff19023e */ /* 0x000fe200000000ff */
[----:B----4-:R-:W-:-:S03]  /*05c0*/  @P1 HADD2.F32 R24, -RZ, R26.H0_H0 ;  /* 0x2000001aff181230 */ /* 0x010fc60000004100 */
[----:B------:R-:W-:Y:S01]  /*05d0*/  PRMT R27, R25, 0x7610, R27 ;  /* 0x00007610191b7816 */ /* 0x000fe2000000001b */
[-C--:B------:R-:W-:Y:S01]  /*05e0*/  FFMA.FTZ R4, R9, -R0.reuse, R4 ;  /* 0x8000000009047223 */ /* 0x080fe20000010004 */
[-C--:B------:R-:W-:Y:S01]  /*05f0*/  FFMA.FTZ R6, R11, -R0.reuse, R6 ;  /* 0x800000000b067223 */ /* 0x080fe20000010006 */
[----:B------:R-:W-:Y:S02]  /*0600*/  FFMA.FTZ R24, R7, -R0, R24 ;  /* 0x8000000007187223 */ /* 0x000fe40000010018 */
[----:B------:R0:W-:Y:S01]  /*0610*/  @P0 STG.E.U16 desc[UR6][R16.64], R27 ;  /* 0x0000001b10000986 */ /* 0x0001e2000c101506 */
[----:B------:R-:W-:Y:S02]  /*0620*/  @P3 F2FP.F16.F32.PACK_AB R25, RZ, R4 ;  /* 0x00000004ff19323e */ /* 0x000fe400000000ff */
[----:B------:R-:W-:Y:S02]  /*0630*/  @P2 F2FP.F16.F32.PACK_AB R26, RZ, R6 ;  /* 0x00000006ff1a223e */ /* 0x000fe400000000ff */
[----:B0-----:R-:W-:-:S05]  /*0640*/  @P1 F2FP.F16.F32.PACK_AB R17, RZ, R24 ;  /* 0x00000018ff11123e */ /* 0x001fca00000000ff */
[----:B------:R1:W-:Y:S04]  /*0650*/  @P1 STG.E.U16 desc[UR6][R18.64], R17 ;  /* 0x0000001112001986 */ /* 0x0003e8000c101506 */
[----:B------:R1:W-:Y:S04]  /*0660*/  @P3 STG.E.U16 desc[UR6][R20.64], R25 ;  /* 0x0000001914003986 */ /* 0x0003e8000c101506 */
[----:B------:R1:W-:Y:S01]  /*0670*/  @P2 STG.E.U16 desc[UR6][R22.64], R26 ;  /* 0x0000001a16002986 */ /* 0x0003e2000c101506 */
[----:B------:R-:W-:Y:S02]  /*0680*/  ISETP.LE.AND P0, PT, R8, UR4, PT ;  /* 0x0000000408007c0c */ /* 0x000fe4000bf03270 */
[----:B------:R-:W-:-:S13]  /*0690*/  ISETP.GT.AND P1, PT, R2, UR4, PT ;  /* 0x0000000402007c0c */ /* 0x000fda000bf24270 */
[----:B-1----:R-:W-:Y:S05]  /*06a0*/  @!P0 BRA P1, `(.L_x_20) ;  /* 0xfffffffc00288947 */ /* 0x002fea000083ffff */
[----:B------:R-:W-:Y:S05]  /*06b0*/  EXIT ;  /* 0x000000000000794d */ /* 0x000fea0003800000 */
.L_x_19:
[----:B------:R-:W0:Y:S02]  /*06c0*/  S2R R7, SR_TID.X ;  /* 0x0000000000077919 */ /* 0x000e240000002100 */
[----:B0-----:R-:W-:-:S05]  /*06d0*/  IMAD.SHL.U32 R4, R7, 0x4, RZ ;  /* 0x0000000407047824 */ /* 0x001fca00078e00ff */
[----:B------:R-:W-:-:S04]  /*06e0*/  ISETP.GE.AND P0, PT, R4, R3, PT ;  /* 0x000000030400720c */ /* 0x000fc80003f06270 */
[----:B------:R-:W-:-:S13]  /*06f0*/  ISETP.GE.OR P0, PT, R4, R2, P0 ;  /* 0x000000020400720c */ /* 0x000fda0000706670 */
[----:B------:R-:W-:Y:S05]  /*0700*/  @P0 EXIT ;  /* 0x000000000000094d */ /* 0x000fea0003800000 */
[----:B------:R-:W-:-:S05]  /*0710*/  ULDC UR4, c[0x0][0x0] ;  /* 0x0000000000047ab9 */ /* 0x000fca0000000800 */
.L_x_21:
[----:B------:R-:W-:-:S04]  /*0720*/  IMAD.WIDE R10, R7, 0x8, R14 ;  /* 0x00000008070a7825 */ /* 0x000fc800078e020e */
[C---:B------:R-:W-:Y:S02]  /*0730*/  IMAD.WIDE R4, R7.reuse, 0x8, R12 ;  /* 0x0000000807047825 */ /* 0x040fe400078e020c */
[----:B------:R-:W2:Y:S04]  /*0740*/  LDG.E.64 R10, desc[UR6][R10.64] ;  /* 0x000000060a0a7981 */ /* 0x000ea8000c1e1b00 */
[----:B------:R-:W3:Y:S01]  /*0750*/  LDG.E.64 R8, desc[UR6][R4.64] ;  /* 0x0000000604087981 */ /* 0x000ee2000c1e1b00 */
[----:B------:R-:W-:Y:S01]  /*0760*/  IADD3 R7, R7, UR4, RZ ;  /* 0x0000000407077c10 */ /* 0x000fe2000fffe0ff */
[----:B--2---:R-:W-:Y:S01]  /*0770*/  HADD2.F32 R6, -RZ, R11.H0_H0 ;  /* 0x2000000bff067230 */ /* 0x004fe20000004100 */
[----:B------:R-:W-:Y:S01]  /*0780*/  SHF.R.U32.HI R16, RZ, 0x10, R11 ;  /* 0x00000010ff107819 */ /* 0x000fe2000001160b */
[----:B---3--:R-:W-:Y:S01]  /*0790*/  HADD2.F32 R17, -RZ, R9.H0_H0 ;  /* 0x20000009ff117230 */ /* 0x008fe20000004100 */
[----:B------:R-:W-:-:S02]  /*07a0*/  SHF.R.U32.HI R19, RZ, 0x10, R9 ;  /* 0x00000010ff137819 */ /* 0x000fc40000011609 */
[----:B------:R-:W-:Y:S02]  /*07b0*/  SHF.R.U64 R9, R8, 0x10, R9 ;  /* 0x0000001008097819 */ /* 0x000fe40000001209 */
[-C--:B-----5:R-:W-:Y:S01]  /*07c0*/  FFMA.FTZ R17, R6, -R0.reuse, R17 ;  /* 0x8000000006117223 */ /* 0x0a0fe20000010011 */
[----:B------:R-:W-:Y:S01]  /*07d0*/  HADD2.F32 R6, -RZ, R16.H0_H0 ;  /* 0x20000010ff067230 */ /* 0x000fe20000004100 */
[----:B------:R-:W-:Y:S01]  /*07e0*/  SHF.R.U64 R16, R10, 0x10, R11 ;  /* 0x000000100a107819 */ /* 0x000fe2000000120b */
[----:B------:R-:W-:Y:S02]  /*07f0*/  HADD2.F32 R19, -RZ, R19.H0_H0 ;  /* 0x20000013ff137230 */ /* 0x000fe40000004100 */
[----:B------:R-:W-:Y:S01]  /*0800*/  HADD2.F32 R9, -RZ, R9.H0_H0 ;  /* 0x20000009ff097230 */ /* 0x000fe20000004100 */
[----:B------:R-:W-:Y:S01]  /*0810*/  F2F.F16.F32 R17, R17 ;  /* 0x0000001100117304 */ /* 0x000fe20000200800 */
[----:B------:R-:W-:Y:S02]  /*0820*/  HADD2.F32 R10, -RZ, R10.H0_H0 ;  /* 0x2000000aff0a7230 */ /* 0x000fe40000004100 */
[----:B------:R-:W-:Y:S01]  /*0830*/  FFMA.FTZ R19, R6, -R0, R19 ;  /* 0x8000000006137223 */ /* 0x000fe20000010013 */
[----:B------:R-:W-:-:S05]  /*0840*/  HADD2.F32 R6, -RZ, R16.H0_H0 ;  /* 0x20000010ff067230 */ /* 0x000fca0000004100 */
[-C--:B------:R-:W-:Y:S01]  /*0850*/  FFMA.FTZ R6, R6, -R0.reuse, R9 ;  /* 0x8000000006067223 */ /* 0x080fe20000010009 */
[----:B------:R-:W-:Y:S01]  /*0860*/  HADD2.F32 R9, -RZ, R8.H0_H0 ;  /* 0x20000008ff097230 */ /* 0x000fe20000004100 */
[----:B------:R-:W0:Y:S04]  /*0870*/  F2F.F16.F32 R16, R19 ;  /* 0x0000001300107304 */ /* 0x000e280000200800 */
[----:B------:R-:W-:-:S04]  /*0880*/  FFMA.FTZ R10, R10, -R0, R9 ;  /* 0x800000000a0a7223 */ /* 0x000fc80000010009 */
[----:B------:R-:W1:Y:S01]  /*0890*/  F2F.F16.F32 R6, R6 ;  /* 0x0000000600067304 */ /* 0x000e620000200800 */
[----:B0-----:R-:W-:-:S07]  /*08a0*/  PRMT R17, R17, 0x5410, R16 ;  /* 0x0000541011117816 */ /* 0x001fce0000000010 */
[----:B------:R-:W0:Y:S01]  /*08b0*/  F2F.F16.F32 R11, R10 ;  /* 0x0000000a000b7304 */ /* 0x000e220000200800 */
[----:B-1----:R-:W-:-:S05]  /*08c0*/  IMAD.WIDE.U32 R8, R6, 0x10000, RZ ;  /* 0x0001000006087825 */ /* 0x002fca00078e00ff */
[----:B------:R-:W-:Y:S02]  /*08d0*/  LOP3.LUT R9, R17, R9, RZ, 0xfc, !PT ;  /* 0x0000000911097212 */ /* 0x000fe400078efcff */
[----:B0-----:R-:W-:Y:S02]  /*08e0*/  LOP3.LUT R8, R8, R11, RZ, 0xfc, !PT ;  /* 0x0000000b08087212 */ /* 0x001fe400078efcff */
[----:B------:R-:W-:-:S03]  /*08f0*/  SHF.L.U32 R11, R7, 0x2, RZ ;  /* 0x00000002070b7819 */ /* 0x000fc600000006ff */
[----:B------:R0:W-:Y:S01]  /*0900*/  STG.E.64 desc[UR6][R4.64], R8 ;  /* 0x0000000804007986 */ /* 0x0001e2000c101b06 */
[C---:B------:R-:W-:Y:S02]  /*0910*/  ISETP.GE.AND P0, PT, R11.reuse, R3, PT ;  /* 0x000000030b00720c */ /* 0x040fe40003f06270 */
[----:B------:R-:W-:-:S13]  /*0920*/  ISETP.LT.AND P1, PT, R11, R2, PT ;  /* 0x000000020b00720c */ /* 0x000fda0003f21270 */
[----:B0-----:R-:W-:Y:S05]  /*0930*/  @!P0 BRA P1, `(.L_x_21) ;  /* 0xfffffffc00788947 */ /* 0x001fea000083ffff */
[----:B------:R-:W-:Y:S05]  /*0940*/  EXIT ;  /* 0x000000000000794d */ /* 0x000fea0003800000 */
.L_x_22:
        /* <DEDUP_REMOVED lines=11> */
.L_x_145:


//--------------------- .text._Z25multi_tensor_apply_kernelI18TensorListMetadataILi2EE17LAMBStage2FunctorIfLi2EfEJPfS4_S4_fbEEvlPViT_T0_DpT1_ --------------------------
	.section	.text._Z25multi_tensor_apply_kernelI18TensorListMetadataILi2EE17LAMBStage2FunctorIfLi2EfEJPfS4_S4_fbEEvlPViT_T0_DpT1_,"ax",@progbits
	.align	128
        .global         _Z25multi_tensor_apply_kernelI18TensorListMetadataILi2EE17LAMBStage2FunctorIfLi2EfEJPfS4_S4_fbEEvlPViT_T0_DpT1_
        .type           _Z25multi_tensor_apply_kernelI18TensorListMetadataILi2EE17LAMBStage2FunctorIfLi2EfEJPfS4_S4_fbEEvlPViT_T0_DpT1_,@function
        .size           _Z25multi_tensor_apply_kernelI18TensorListMetadataILi2EE17LAMBStage2FunctorIfLi2EfEJPfS4_S4_fbEEvlPViT_T0_DpT1_,(.L_x_146 - _Z25multi_tensor_apply_kernelI18TensorListMetadataILi2EE17LAMBStage2FunctorIfLi2EfEJPfS4_S4_fbEEvlPViT_T0_DpT1_)
        .other          _Z25multi_tensor_apply_kernelI18TensorListMetadataILi2EE17LAMBStage2FunctorIfLi2EfEJPfS4_S4_fbEEvlPViT_T0_DpT1_,@"STO_CUDA_ENTRY STV_DEFAULT"
_Z25multi_tensor_apply_kernelI18TensorListMetadataILi2EE17LAMBStage2FunctorIfLi2EfEJPfS4_S4_fbEEvlPViT_T0_DpT1_:
.text._Z25multi_tensor_apply_kernelI18TensorListMetadataILi2EE17LAMBStage2FunctorIfLi2EfEJPfS4_S4_fbEEvlPViT_T0_DpT1_:
[----:B------:R-:W-:Y:S08]  /*0000*/  LDC R1, c[0x0][0x28] ;  /* 0x00000a00ff017b82 */ /* 0x000ff00000000800 */
[----:B------:R-:W0:Y:S01]  /*0010*/  LDC.64 R2, c[0x0][0x218] ;  /* 0x00008600ff027b82 */ /* 0x000e220000000a00 */
[----:B------:R-:W-:Y:S02]  /*0020*/  ULDC.64 UR6, c[0x0][0x208] ;  /* 0x0000820000067ab9 */ /* 0x000fe40000000a00 */
[----:B0-----:R-:W2:Y:S02]  /*0030*/  LDG.E.STRONG.SYS R2, desc[UR6][R2.64] ;  /* 0x0000000602027981 */ /* 0x001ea4000c1f5900 */
[----:B--2---:R-:W-:-:S13]  /*0040*/  ISETP.NE.AND P0, PT, R2, RZ, PT ;  /* 0x000000ff0200720c */ /* 0x004fda0003f05270 */
[----:B------:R-:W-:Y:S05]  /*0050*/  @P0 EXIT ;  /* 0x000000000000094d */ /* 0x000fea0003800000 */
[----:B------:R-:W0:Y:S01]  /*0060*/  S2R R10, SR_CTAID.X ;  /* 0x00000000000a7919 */ /* 0x000e220000002500 */
[----:B------:R-:W-:Y:S01]  /*0070*/  IMAD.MOV.U32 R9, RZ, RZ, 0x10 ;  /* 0x00000010ff097424 */ /* 0x000fe200078e00ff */
[----:B------:R-:W1:Y:S01]  /*0080*/  LDC.64 R4, c[0x0][0xe80] ;  /* 0x0003a000ff047b82 */ /* 0x000e620000000a00 */
[----:B------:R-:W-:Y:S01]  /*0090*/  ULDC.U8 UR4, c[0x0][0xe8c] ;  /* 0x0003a30000047ab9 */ /* 0x000fe20000000000 */
[----:B------:R-:W-:-:S06]  /*00a0*/  ULDC UR5, c[0x0][0xe88] ;  /* 0x0003a20000057ab9 */ /* 0x000fcc0000000800 */
[----:B------:R-:W2:Y:S08]  /*00b0*/  LDC R3, c[0x0][0x210] ;  /* 0x00008400ff037b82 */ /* 0x000eb00000000800 */
[----:B0-----:R-:W0:Y:S01]  /*00c0*/  LDC.U8 R6, c[0x0][R10+0x820] ;  /* 0x000208000a067b82 */ /* 0x001e220000000000 */
[----:B------:R-:W-:Y:S01]  /*00d0*/  IMAD R7, R10, 0x4, R9 ;  /* 0x000000040a077824 */ /* 0x000fe200078e0209 */
[----:B-1----:R2:W5:Y:S01]  /*00e0*/  LDG.E R0, desc[UR6][R4.64] ;  /* 0x0000000604007981 */ /* 0x002562000c1e1900 */
[----:B------:R-:W-:Y:S01]  /*00f0*/  UPRMT UR4, UR4, 0x8880, URZ ;  /* 0x0000888004047896 */ /* 0x000fe2000800003f */
[----:B------:R-:W-:-:S04]  /*0100*/  FSETP.NEU.FTZ.AND P2, PT, RZ, UR5, PT ;  /* 0x00000005ff007c0b */ /* 0x000fc8000bf5d000 */
[----:B------:R-:W2:Y:S01]  /*0110*/  LDC R2, c[0x0][R7+0x950] ;  /* 0x0002540007027b82 */ /* 0x000ea20000000800 */
[----:B------:R-:W-:Y:S01]  /*0120*/  ISETP.EQ.AND P3, PT, RZ, UR4, PT ;  /* 0x00000004ff007c0c */ /* 0x000fe2000bf62270 */
[----:B------:R-:W-:Y:S01]  /*0130*/  ULDC UR4, c[0x0][0xe60] ;  /* 0x0003980000047ab9 */ /* 0x000fe20000000800 */
[----:B0-----:R-:W-:-:S05]  /*0140*/  LEA R8, R6, R9, 0x3 ;  /* 0x0000000906087211 */ /* 0x001fca00078e18ff */
[----:B------:R-:W0:Y:S01]  /*0150*/  LDC R9, c[0x0][R8+0x610] ;  /* 0x0001840008097b82 */ /* 0x000e220000000800 */
[----:B--2---:R-:W-:-:S07]  /*0160*/  IMAD R5, R2, R3, RZ ;  /* 0x0000000302057224 */ /* 0x004fce00078e02ff */
[----:B------:R-:W1:Y:S08]  /*0170*/  LDC.64 R14, c[0x0][R8+0x210] ;  /* 0x00008400080e7b82 */ /* 0x000e700000000a00 */
[----:B------:R-:W2:Y:S01]  /*0180*/  LDC.64 R12, c[0x0][R8+0x410] ;  /* 0x00010400080c7b82 */ /* 0x000ea20000000a00 */
[----:B0-----:R-:W-:Y:S01]  /*0190*/  IMAD.IADD R2, R9, 0x1, -R5 ;  /* 0x0000000109027824 */ /* 0x001fe200078e0a05 */
[----:B------:R-:W-:-:S04]  /*01a0*/  IADD3 R9, R6, UR4, RZ ;  /* 0x0000000406097c10 */ /* 0x000fc8000fffe0ff */
[----:B------:R-:W-:Y:S01]  /*01b0*/  LOP3.LUT P0, RZ, R2, 0x3, R3, 0xc8, !PT ;  /* 0x0000000302ff7812 */ /* 0x000fe2000780c803 */
[----:B-1----:R-:W-:-:S03]  /*01c0*/  IMAD.WIDE R14, R5, 0x4, R14 ;  /* 0x00000004050e7825 */ /* 0x002fc600078e020e */
[----:B------:R-:W-:Y:S01]  /*01d0*/  LOP3.LUT P4, RZ, R14, 0xf, RZ, 0xc0, !PT ;  /* 0x0000000f0eff7812 */ /* 0x000fe2000788c0ff */
[----:B--2---:R-:W-:-:S03]  /*01e0*/  IMAD.WIDE R12, R5, 0x4, R12 ;  /* 0x00000004050c7825 */ /* 0x004fc600078e020c */
[----:B------:R-:W-:-:S04]  /*01f0*/  LOP3.LUT P1, RZ, R12, 0xf, RZ, 0xc0, !PT ;  /* 0x0000000f0cff7812 */ /* 0x000fc8000782c0ff */
        /* <DEDUP_REMOVED lines=14> */
.L_x_23:
[----:B------:R-:W-:Y:S05]  /*02e0*/  @P0 BRA `(.L_x_24) ;  /* 0x0000000000c00947 */ /* 0x000fea0003800000 */
[----:B------:R-:W-:-:S04]  /*02f0*/  ISETP.GE.AND P0, PT, R3, 0x1, PT ;  /* 0x000000010300780c */ /* 0x000fc80003f06270 */
[----:B------:R-:W-:-:S13]  /*0300*/  ISETP.LT.OR P0, PT, R2, 0x1, !P0 ;  /* 0x000000010200780c */ /* 0x000fda0004701670 */
[----:B------:R-:W-:Y:S05]  /*0310*/  @P0 EXIT ;  /* 0x000000000000094d */ /* 0x000fea0003800000 */
[----:B------:R-:W0:Y:S01]  /*0320*/  S2R R3, SR_TID.X ;  /* 0x0000000000037919 */ /* 0x000e220000002100 */
[----:B------:R-:W-:Y:S01]  /*0330*/  ULDC UR5, c[0x0][0x0] ;  /* 0x0000000000057ab9 */ /* 0x000fe20000000800 */
[----:B------:R-:W-:-:S05]  /*0340*/  UMOV UR4, URZ ;  /* 0x0000003f00047c82 */ /* 0x000fca0008000000 */
.L_x_25:
[----:B------:R-:W1:Y:S01]  /*0350*/  LDC R10, c[0x0][0x210] ;  /* 0x00008400ff0a7b82 */ /* 0x000e620000000800 */
[----:B0-----:R-:W-:-:S05]  /*0360*/  VIADD R20, R3, UR4 ;  /* 0x0000000403147c36 */ /* 0x001fca0008000000 */
[----:B------:R-:W-:-:S05]  /*0370*/  IADD3 R29, R20, UR5, RZ ;  /* 0x00000005141d7c10 */ /* 0x000fca000fffe0ff */
[----:B------:R-:W-:-:S05]  /*0380*/  VIADD R21, R29, UR5 ;  /* 0x000000051d157c36 */ /* 0x000fca0008000000 */
[----:B------:R-:W-:Y:S02]  /*0390*/  IADD3 R23, R21, UR5, RZ ;  /* 0x0000000515177c10 */ /* 0x000fe4000fffe0ff */
[CC--:B-1----:R-:W-:Y:S02]  /*03a0*/  ISETP.GE.AND P2, PT, R29.reuse, R10.reuse, PT ;  /* 0x0000000a1d00720c */ /* 0x0c2fe40003f46270 */
[C---:B------:R-:W-:Y:S02]  /*03b0*/  ISETP.GE.AND P0, PT, R20.reuse, R10, PT ;  /* 0x0000000a1400720c */ /* 0x040fe40003f06270 */
[-C--:B------:R-:W-:Y:S02]  /*03c0*/  ISETP.LT.AND P2, PT, R29, R2.reuse, !P2 ;  /* 0x000000021d00720c */ /* 0x080fe40005741270 */
[----:B------:R-:W-:Y:S02]  /*03d0*/  ISETP.LT.AND P0, PT, R20, R2, !P0 ;  /* 0x000000021400720c */ /* 0x000fe40004701270 */
[----:B------:R-:W-:-:S02]  /*03e0*/  ISETP.GE.AND P3, PT, R21, R10, PT ;  /* 0x0000000a1500720c */ /* 0x000fc40003f66270 */
[----:B------:R-:W-:Y:S02]  /*03f0*/  ISETP.GE.AND P1, PT, R23, R10, PT ;  /* 0x0000000a1700720c */ /* 0x000fe40003f26270 */
[-C--:B------:R-:W-:Y:S02]  /*0400*/  ISETP.LT.AND P3, PT, R21, R2.reuse, !P3 ;  /* 0x000000021500720c */ /* 0x080fe40005f61270 */
[----:B------:R-:W-:-:S03]  /*0410*/  ISETP.LT.AND P1, PT, R23, R2, !P1 ;  /* 0x000000021700720c */ /* 0x000fc60004f21270 */
[----:B------:R-:W-:-:S04]  /*0420*/  @P2 IMAD.WIDE R16, R29, 0x4, R14 ;  /* 0x000000041d102825 */ /* 0x000fc800078e020e */
[C-C-:B------:R-:W-:Y:S01]  /*0430*/  @P0 IMAD.WIDE R18, R20.reuse, 0x4, R14.reuse ;  /* 0x0000000414120825 */ /* 0x140fe200078e020e */
[----:B------:R0:W2:Y:S03]  /*0440*/  @P2 LDG.E R7, desc[UR6][R16.64] ;  /* 0x0000000610072981 */ /* 0x0000a6000c1e1900 */
[--C-:B------:R-:W-:Y:S01]  /*0450*/  @P3 IMAD.WIDE R24, R21, 0x4, R14.reuse ;  /* 0x0000000415183825 */ /* 0x100fe200078e020e */
[----:B------:R1:W3:Y:S03]  /*0460*/  @P0 LDG.E R5, desc[UR6][R18.64] ;  /* 0x0000000612050981 */ /* 0x0002e6000c1e1900 */
[----:B------:R-:W-:Y:S01]  /*0470*/  @P1 IMAD.WIDE R26, R23, 0x4, R14 ;  /* 0x00000004171a1825 */ /* 0x000fe200078e020e */
[----:B------:R-:W4:Y:S03]  /*0480*/  @P3 LDG.E R9, desc[UR6][R24.64] ;  /* 0x0000000618093981 */ /* 0x000f26000c1e1900 */
[--C-:B0-----:R-:W-:Y:S01]  /*0490*/  IMAD.WIDE R16, R20, 0x4, R12.reuse ;  /* 0x0000000414107825 */ /* 0x101fe200078e020c */
[----:B------:R-:W4:Y:S03]  /*04a0*/  @P1 LDG.E R11, desc[UR6][R26.64] ;  /* 0x000000061a0b1981 */ /* 0x000f26000c1e1900 */
[--C-:B-1----:R-:W-:Y:S01]  /*04b0*/  IMAD.WIDE R18, R29, 0x4, R12.reuse ;  /* 0x000000041d127825 */ /* 0x102fe200078e020c */
[----:B------:R-:W3:Y:S03]  /*04c0*/  @P0 LDG.E R28, desc[UR6][R16.64] ;  /* 0x00000006101c0981 */ /* 0x000ee6000c1e1900 */
[--C-:B------:R-:W-:Y:S01]  /*04d0*/  IMAD.WIDE R20, R21, 0x4, R12.reuse ;  /* 0x0000000415147825 */ /* 0x100fe200078e020c */
[----:B------:R-:W2:Y:S03]  /*04e0*/  @P2 LDG.E R4, desc[UR6][R18.64] ;  /* 0x0000000612042981 */ /* 0x000ea6000c1e1900 */
[----:B------:R-:W-:Y:S01]  /*04f0*/  IMAD.WIDE R22, R23, 0x4, R12 ;  /* 0x0000000417167825 */ /* 0x000fe200078e020c */
[----:B------:R-:W4:Y:S04]  /*0500*/  @P3 LDG.E R6, desc[UR6][R20.64] ;  /* 0x0000000614063981 */ /* 0x000f28000c1e1900 */
[----:B------:R-:W4:Y:S01]  /*0510*/  @P1 LDG.E R8, desc[UR6][R22.64] ;  /* 0x0000000616081981 */ /* 0x000f22000c1e1900 */
[----:B------:R-:W-:Y:S01]  /*0520*/  ULEA UR4, UR5, UR4, 0x2 ;  /* 0x0000000405047291 */ /* 0x000fe2000f8e103f */
[-C--:B---3-5:R-:W-:Y:S01]  /*0530*/  FFMA.FTZ R28, R5, -R0.reuse, R28 ;  /* 0x80000000051c7223 */ /* 0x0a8fe2000001001c */
[----:B--2---:R-:W-:-:S04]  /*0540*/  FFMA.FTZ R4, R7, -R0, R4 ;  /* 0x8000000007047223 */ /* 0x004fc80000010004 */
[----:B------:R1:W-:Y:S01]  /*0550*/  @P0 STG.E desc[UR6][R16.64], R28 ;  /* 0x0000001c10000986 */ /* 0x0003e2000c101906 */
[----:B----4-:R-:W-:-:S03]  /*0560*/  FFMA.FTZ R6, R9, -R0, R6 ;  /* 0x8000000009067223 */ /* 0x010fc60000010006 */
[----:B------:R1:W-:Y:S01]  /*0570*/  @P2 STG.E desc[UR6][R18.64], R4 ;  /* 0x0000000412002986 */ /* 0x0003e2000c101906 */
[----:B------:R-:W-:-:S03]  /*0580*/  FFMA.FTZ R8, R11, -R0, R8 ;  /* 0x800000000b087223 */ /* 0x000fc60000010008 */
[----:B------:R1:W-:Y:S01]  /*0590*/  @P3 STG.E desc[UR6][R20.64], R6 ;  /* 0x0000000614003986 */ /* 0x0003e2000c101906 */
[----:B------:R-:W-:-:S03]  /*05a0*/  ISETP.LE.AND P0, PT, R10, UR4, PT ;  /* 0x000000040a007c0c */ /* 0x000fc6000bf03270 */
[----:B------:R1:W-:Y:S01]  /*05b0*/  @P1 STG.E desc[UR6][R22.64], R8 ;  /* 0x0000000816001986 */ /* 0x0003e2000c101906 */
[----:B------:R-:W-:-:S13]  /*05c0*/  ISETP.GT.AND P1, PT, R2, UR4, PT ;  /* 0x0000000402007c0c */ /* 0x000fda000bf24270 */
[----:B-1----:R-:W-:Y:S05]  /*05d0*/  @!P0 BRA P1, `(.L_x_25) ;  /* 0xfffffffc005c8947 */ /* 0x002fea000083ffff */
[----:B------:R-:W-:Y:S05]  /*05e0*/  EXIT ;  /* 0x000000000000794d */ /* 0x000fea0003800000 */
.L_x_24:
[----:B------:R-:W0:Y:S02]  /*05f0*/  S2R R21, SR_TID.X ;  /* 0x0000000000157919 */ /* 0x000e240000002100 */
[----:B0-----:R-:W-:-:S05]  /*0600*/  IMAD.SHL.U32 R4, R21, 0x4, RZ ;  /* 0x0000000415047824 */ /* 0x001fca00078e00ff */
[----:B------:R-:W-:-:S04]  /*0610*/  ISETP.GE.AND P0, PT, R4, R3, PT ;  /* 0x000000030400720c */ /* 0x000fc80003f06270 */
[----:B------:R-:W-:-:S13]  /*0620*/  ISETP.GE.OR P0, PT, R4, R2, P0 ;  /* 0x000000020400720c */ /* 0x000fda0000706670 */
[----:B------:R-:W-:Y:S05]  /*0630*/  @P0 EXIT ;  /* 0x000000000000094d */ /* 0x000fea0003800000 */
[----:B------:R-:W-:-:S05]  /*0640*/  ULDC UR4, c[0x0][0x0] ;  /* 0x0000000000047ab9 */ /* 0x000fca0000000800 */
.L_x_26:
[----:B------:R-:W-:-:S04]  /*0650*/  IMAD.WIDE R18, R21, 0x10, R14 ;  /* 0x0000001015127825 */ /* 0x000fc800078e020e */
[C---:B0-----:R-:W-:Y:S01]  /*0660*/  IMAD.WIDE R16, R21.reuse, 0x10, R12 ;  /* 0x0000001015107825 */ /* 0x041fe200078e020c */
[----:B------:R-:W2:Y:S04]  /*0670*/  LDG.E.128 R4, desc[UR6][R18.64] ;  /* 0x0000000612047981 */ /* 0x000ea8000c1e1d00 */
[----:B------:R-:W2:Y:S01]  /*0680*/  LDG.E.128 R8, desc[UR6][R16.64] ;  /* 0x0000000610087981 */ /* 0x000ea2000c1e1d00 */
[----:B------:R-:W-:Y:S01]  /*0690*/  IADD3 R21, R21, UR4, RZ ;  /* 0x0000000415157c10 */ /* 0x000fe2000fffe0ff */
[-C--:B--2--5:R-:W-:Y:S01]  /*06a0*/  FFMA.FTZ R4, R4, -R0.reuse, R8 ;  /* 0x8000000004047223 */ /* 0x0a4fe20000010008 */
[-C--:B------:R-:W-:Y:S01]  /*06b0*/  FFMA.FTZ R5, R5, -R0.reuse, R9 ;  /* 0x8000000005057223 */ /* 0x080fe20000010009 */
[-C--:B------:R-:W-:Y:S01]  /*06c0*/  FFMA.FTZ R6, R6, -R0.reuse, R10 ;  /* 0x8000000006067223 */ /* 0x080fe2000001000a */
[----:B------:R-:W-:Y:S01]  /*06d0*/  FFMA.FTZ R7, R7, -R0, R11 ;  /* 0x8000000007077223 */ /* 0x000fe2000001000b */
[----:B------:R-:W-:-:S04]  /*06e0*/  SHF.L.U32 R8, R21, 0x2, RZ ;  /* 0x0000000215087819 */ /* 0x000fc800000006ff */
[----:B------:R0:W-:Y:S01]  /*06f0*/  STG.E.128 desc[UR6][R16.64], R4 ;  /* 0x0000000410007986 */ /* 0x0001e2000c101d06 */
[C---:B------:R-:W-:Y:S02]  /*0700*/  ISETP.GE.AND P0, PT, R8.reuse, R3, PT ;  /* 0x000000030800720c */ /* 0x040fe40003f06270 */
[----:B------:R-:W-:-:S13]  /*0710*/  ISETP.LT.AND P1, PT, R8, R2, PT ;  /* 0x000000020800720c */ /* 0x000fda0003f21270 */
[----:B------:R-:W-:Y:S05]  /*0720*/  @!P0 BRA P1, `(.L_x_26) ;  /* 0xfffffffc00c88947 */ /* 0x000fea000083ffff */
[----:B------:R-:W-:Y:S05]  /*0730*/  EXIT ;  /* 0x000000000000794d */ /* 0x000fea0003800000 */
.L_x_27:
        /* <DEDUP_REMOVED lines=12> */
.L_x_146:


//--------------------- .text._Z25multi_tensor_apply_kernelI18TensorListMetadataILi4EE17LAMBStage1FunctorIN3c108BFloat16EfEJfffPiif10adamMode_tfPfS8_S8_S8_EEvlPViT_T0_DpT1_ --------------------------
	.section	.text._Z25multi_tensor_apply_kernelI18TensorListMetadataILi4EE17LAMBStage1FunctorIN3c108BFloat16EfEJfffPiif10adamMode_tfPfS8_S8_S8_EEvlPViT_T0_DpT1_,"ax",@progbits
	.align	128
        .global         _Z25multi_tensor_apply_kernelI18TensorListMetadataILi4EE17LAMBStage1FunctorIN3c108BFloat16EfEJfffPiif10adamMode_tfPfS8_S8_S8_EEvlPViT_T0_DpT1_
        .type           _Z25multi_tensor_apply_kernelI18TensorListMetadataILi4EE17LAMBStage1FunctorIN3c108BFloat16EfEJfffPiif10adamMode_tfPfS8_S8_S8_EEvlPViT_T0_DpT1_,@function
        .size           _Z25multi_tensor_apply_kernelI18TensorListMetadataILi4EE17LAMBStage1FunctorIN3c108BFloat16EfEJfffPiif10adamMode_tfPfS8_S8_S8_EEvlPViT_T0_DpT1_,(.L_x_138 - _Z25multi_tensor_apply_kernelI18TensorListMetadataILi4EE17LAMBStage1FunctorIN3c108BFloat16EfEJfffPiif10adamMode_tfPfS8_S8_S8_EEvlPViT_T0_DpT1_)
        .other          _Z25multi_tensor_apply_kernelI18TensorListMetadataILi4EE17LAMBStage1FunctorIN3c108BFloat16EfEJfffPiif10adamMode_tfPfS8_S8_S8_EEvlPViT_T0_DpT1_,@"STO_CUDA_ENTRY STV_DEFAULT"
_Z25multi_tensor_apply_kernelI18TensorListMetadataILi4EE17LAMBStage1FunctorIN3c108BFloat16EfEJfffPiif10adamMode_tfPfS8_S8_S8_EEvlPViT_T0_DpT1_:
.text._Z25multi_tensor_apply_kernelI18TensorListMetadataILi4EE17LAMBStage1FunctorIN3c108BFloat16EfEJfffPiif10adamMode_tfPfS8_S8_S8_EEvlPViT_T0_DpT1_:
[----:B------:R-:W-:Y:S08]  /*0000*/  LDC R1, c[0x0][0x28] ;  /* 0x00000a00ff017b82 */ /* 0x000ff00000000800 */
[----:B------:R-:W0:Y:S01]  /*0010*/  LDC.64 R2, c[0x0][0x218] ;  /* 0x00008600ff027b82 */ /* 0x000e220000000a00 */
[----:B------:R-:W-:Y:S02]  /*0020*/  ULDC.64 UR6, c[0x0][0x208] ;  /* 0x0000820000067ab9 */ /* 0x000fe40000000a00 */
[----:B0-----:R-:W2:Y:S02]  /*0030*/  LDG.E.STRONG.SYS R2, desc[UR6][R2.64] ;  /* 0x0000000602027981 */ /* 0x001ea4000c1f5900 */
[----:B--2---:R-:W-:-:S13]  /*0040*/  ISETP.NE.AND P0, PT, R2, RZ, PT ;  /* 0x000000ff0200720c */ /* 0x004fda0003f05270 */
[----:B------:R-:W-:Y:S05]  /*0050*/  @P0 EXIT ;  /* 0x000000000000094d */ /* 0x000fea0003800000 */
[----:B------:R-:W0:Y:S01]  /*0060*/  LDC R0, c[0x0][0xe20] ;  /* 0x00038800ff007b82 */ /* 0x000e220000000800 */
[----:B------:R-:W-:Y:S01]  /*0070*/  UMOV UR5, 0x3f800000 ;  /* 0x3f80000000057882 */ /* 0x000fe20000000000 */
[----:B------:R-:W-:Y:S01]  /*0080*/  UMOV UR8, 0x3f800000 ;  /* 0x3f80000000087882 */ /* 0x000fe20000000000 */
[----:B------:R-:W-:Y:S01]  /*0090*/  UMOV UR9, 0x3f800000 ;  /* 0x3f80000000097882 */ /* 0x000fe20000000000 */
[----:B0-----:R-:W-:-:S13]  /*00a0*/  ISETP.NE.AND P0, PT, R0, 0x1, PT ;  /* 0x000000010000780c */ /* 0x001fda0003f05270 */
[----:B------:R-:W-:Y:S05]  /*00b0*/  @P0 BRA `(.L_x_28) ;  /* 0x0000000800740947 */ /* 0x000fea0003800000 */
[----:B------:R-:W0:Y:S08]  /*00c0*/  LDC.64 R26, c[0x0][0xe18] ;  /* 0x00038600ff1a7b82 */ /* 0x000e300000000a00 */
[----:B------:R-:W1:Y:S01]  /*00d0*/  LDC R0, c[0x0][0xe0c] ;  /* 0x00038300ff007b82 */ /* 0x000e620000000800 */
[----:B0-----:R-:W2:Y:S01]  /*00e0*/  LDG.E R26, desc[UR6][R26.64] ;  /* 0x000000061a1a7981 */ /* 0x001ea2000c1e1900 */
[----:B-1----:R-:W-:-:S04]  /*00f0*/  FMUL.FTZ R0, R0, 1 ;  /* 0x3f80000000007820 */ /* 0x002fc80000410000 */
[----:B------:R0:W1:Y:S02]  /*0100*/  F2F.F64.F32 R4, R0 ;  /* 0x0000000000047310 */ /* 0x0000640000201800 */
[----:B0-----:R-:W-:Y:S01]  /*0110*/  MOV R0, 0x200 ;  /* 0x0000020000007802 */ /* 0x001fe20000000f00 */
[----:B-1----:R-:W-:-:S10]  /*0120*/  DADD R4, -RZ, |R4| ;  /* 0x00000000ff047229 */ /* 0x002fd40000000504 */
[----:B------:R-:W-:Y:S01]  /*0130*/  MOV R8, R4 ;  /* 0x0000000400087202 */ /* 0x000fe20000000f00 */
[----:B--2---:R-:W0:Y:S02]  /*0140*/  I2F.F64 R2, R26 ;  /* 0x0000001a00027312 */ /* 0x004e240000201c00 */
[----:B0-----:R-:W-:Y:S02]  /*0150*/  LOP3.LUT R6, R3, 0x7ff00000, RZ, 0xc0, !PT ;  /* 0x7ff0000003067812 */ /* 0x001fe400078ec0ff */
[----:B------:R-:W-:Y:S02]  /*0160*/  MOV R28, R2 ;  /* 0x00000002001c7202 */ /* 0x000fe40000000f00 */
[----:B------:R-:W-:Y:S02]  /*0170*/  LEA.HI R7, R6, 0xfffffc0c, RZ, 0xc ;  /* 0xfffffc0c06077811 */ /* 0x000fe400078f60ff */
[----:B------:R-:W-:Y:S02]  /*0180*/  MOV R27, R3 ;  /* 0x00000003001b7202 */ /* 0x000fe40000000f00 */
[----:B------:R-:W-:-:S02]  /*0190*/  SHF.L.U32 R6, R2, R7, RZ ;  /* 0x0000000702067219 */ /* 0x000fc400000006ff */
[----:B------:R-:W-:Y:S02]  /*01a0*/  SHF.L.U64.HI R7, R2, R7, R3 ;  /* 0x0000000702077219 */ /* 0x000fe40000010203 */
[----:B------:R-:W-:-:S04]  /*01b0*/  ISETP.NE.U32.AND P0, PT, R6, RZ, PT ;  /* 0x000000ff0600720c */ /* 0x000fc80003f05070 */
[----:B------:R-:W-:Y:S02]  /*01c0*/  ISETP.NE.AND.EX P0, PT, R7, -0x80000000, PT, P0 ;  /* 0x800000000700780c */ /* 0x000fe40003f05300 */
[----:B------:R-:W-:Y:S02]  /*01d0*/  MOV R7, R5 ;  /* 0x0000000500077202 */ /* 0x000fe40000000f00 */
[----:B------:R-:W-:-:S09]  /*01e0*/  SEL R29, RZ, 0x1, P0 ;  /* 0x00000001ff1d7807 */ /* 0x000fd20000000000 */
[----:B------:R-:W-:Y:S05]  /*01f0*/  CALL.REL.NOINC `($_Z25multi_tensor_apply_kernelI18TensorListMetadataILi4EE17LAMBStage1FunctorIN3c108BFloat16EfEJfffPiif10adamMode_tfPfS8_S8_S8_EEvlPViT_T0_DpT1_$__internal_accurate_pow) ;  /* 0x0000002800607944 */ /* 0x000fea0003c00000 */
[----:B------:R-:W0:Y:S01]  /*0200*/  LDC R10, c[0x0][0xe0c] ;  /* 0x00038300ff0a7b82 */ /* 0x000e220000000800 */
[----:B------:R-:W-:Y:S02]  /*0210*/  MOV R4, R14 ;  /* 0x0000000e00047202 */ /* 0x000fe40000000f00 */
[----:B------:R-:W-:Y:S01]  /*0220*/  MOV R5, R15 ;  /* 0x0000000f00057202 */ /* 0x000fe20000000f00 */
[C---:B0-----:R-:W-:Y:S01]  /*0230*/  FMUL.FTZ R8, R10.reuse, 1 ;  /* 0x3f8000000a087820 */ /* 0x041fe20000410000 */
[----:B------:R-:W-:-:S05]  /*0240*/  FSETP.NEU.FTZ.AND P1, PT, R10, RZ, PT ;  /* 0x000000ff0a00720b */ /* 0x000fca0003f3d000 */
[----:B------:R-:W0:Y:S08]  /*0250*/  F2F.F64.F32 R8, R8 ;  /* 0x0000000800087310 */ /* 0x000e300000201800 */
[----:B------:R-:W-:Y:S05]  /*0260*/  @!P1 BRA `(.L_x_29) ;  /* 0x00000000003c9947 */ /* 0x000fea0003800000 */
[C---:B0-----:R-:W-:Y:S01]  /*0270*/  ISETP.GT.AND P3, PT, R9.reuse, -0x1, PT ;  /* 0xffffffff0900780c */ /* 0x041fe20003f64270 */
[----:B------:R-:W-:Y:S01]  /*0280*/  DADD R6, -RZ, -R4 ;  /* 0x00000000ff067229 */ /* 0x000fe20000000904 */
[----:B------:R-:W-:Y:S02]  /*0290*/  ISETP.LT.AND P2, PT, R9, RZ, !P0 ;  /* 0x000000ff0900720c */ /* 0x000fe40004741270 */
[----:B------:R-:W-:-:S07]  /*02a0*/  ISETP.NE.AND P1, PT, R29, RZ, PT ;  /* 0x000000ff1d00720c */ /* 0x000fce0003f25270 */
[----:B------:R-:W-:Y:S02]  /*02b0*/  FSEL R0, R6, R4, P2 ;  /* 0x0000000406007208 */ /* 0x000fe40001000000 */
[----:B------:R-:W-:Y:S01]  /*02c0*/  FSEL R7, R7, R5, P2 ;  /* 0x0000000507077208 */ /* 0x000fe20001000000 */
[----:B------:R-:W-:Y:S06]  /*02d0*/  @P3 BRA `(.L_x_30) ;  /* 0x0000000000343947 */ /* 0x000fec0003800000 */
[----:B------:R-:W0:Y:S02]  /*02e0*/  FRND.F64.TRUNC R4, R2 ;  /* 0x0000000200047313 */ /* 0x000e24000030d800 */
[----:B0-----:R-:W-:Y:S01]  /*02f0*/  DSETP.NEU.AND P2, PT, R4, R2, PT ;  /* 0x000000020400722a */ /* 0x001fe20003f4d000 */
[----:B------:R-:W-:Y:S02]  /*0300*/  MOV R4, R0 ;  /* 0x0000000000047202 */ /* 0x000fe40000000f00 */
[----:B------:R-:W-:-:S11]  /*0310*/  MOV R5, R7 ;  /* 0x0000000700057202 */ /* 0x000fd60000000f00 */
[----:B------:R-:W-:Y:S05]  /*0320*/  @!P2 BRA `(.L_x_30) ;  /* 0x000000000020a947 */ /* 0x000fea0003800000 */
[----:B------:R-:W-:Y:S02]  /*0330*/  MOV R4, 0x0 ;  /* 0x0000000000047802 */ /* 0x000fe40000000f00 */
[----:B------:R-:W-:Y:S01]  /*0340*/  MOV R5, 0xfff80000 ;  /* 0xfff8000000057802 */ /* 0x000fe20000000f00 */
[----:B------:R-:W-:Y:S06]  /*0350*/  BRA `(.L_x_30) ;  /* 0x0000000000147947 */ /* 0x000fec0003800000 */
.L_x_29:
[----:B------:R-:W-:Y:S01]  /*0360*/  ISETP.GE.AND P2, PT, R3, RZ, PT ;  /* 0x000000ff0300720c */ /* 0x000fe20003f46270 */
[----:B------:R-:W-:Y:S01]  /*0370*/  DSETP.NEU.AND P1, PT, |R2|, 0.5, !P0 ;  /* 0x3fe000000200742a */ /* 0x000fe2000472d200 */
[----:B------:R-:W-:-:S05]  /*0380*/  MOV R4, RZ ;  /* 0x000000ff00047202 */ /* 0x000fca0000000f00 */
[----:B0-----:R-:W-:-:S06]  /*0390*/  SEL R5, R9, RZ, P1 ;  /* 0x000000ff09057207 */ /* 0x001fcc0000800000 */
[----:B------:R-:W-:-:S07]  /*03a0*/  @!P2 LOP3.LUT R5, R5, 0x7ff00000, RZ, 0xfc, !PT ;  /* 0x7ff000000505a812 */ /* 0x000fce00078efcff */
.L_x_30:
[----:B------:R-:W-:-:S10]  /*03b0*/  DADD R6, R2, R8 ;  /* 0x0000000002067229 */ /* 0x000fd40000000008 */
[----:B------:R-:W-:-:S04]  /*03c0*/  LOP3.LUT R6, R7, 0x7ff00000, RZ, 0xc0, !PT ;  /* 0x7ff0000007067812 */ /* 0x000fc800078ec0ff */
[----:B------:R-:W-:-:S13]  /*03d0*/  ISETP.NE.AND P2, PT, R6, 0x7ff00000, PT ;  /* 0x7ff000000600780c */ /* 0x000fda0003f45270 */
[----:B------:R-:W-:Y:S05]  /*03e0*/  @P2 BRA `(.L_x_31) ;  /* 0x0000000000602947 */ /* 0x000fea0003800000 */
[----:B------:R-:W-:-:S06]  /*03f0*/  DSETP.GTU.AND P2, PT, |R2|, +INF , PT ;  /* 0x7ff000000200742a */ /* 0x000fcc0003f4c200 */
[----:B------:R-:W-:-:S14]  /*0400*/  DSETP.GTU.OR P2, PT, |R8|, +INF , P2 ;  /* 0x7ff000000800742a */ /* 0x000fdc000174c600 */
[----:B------:R-:W-:Y:S05]  /*0410*/  @P2 BRA `(.L_x_32) ;  /* 0x0000000000502947 */ /* 0x000fea0003800000 */
[----:B------:R-:W-:-:S14]  /*0420*/  DSETP.NEU.AND P2, PT, |R2|, +INF , PT ;  /* 0x7ff000000200742a */ /* 0x000fdc0003f4d200 */
[----:B------:R-:W-:Y:S05]  /*0430*/  @P2 BRA `(.L_x_33) ;  /* 0x0000000000202947 */ /* 0x000fea0003800000 */
[----:B------:R-:W-:Y:S01]  /*0440*/  ISETP.GE.AND P2, PT, R3, RZ, PT ;  /* 0x000000ff0300720c */ /* 0x000fe20003f46270 */
[----:B------:R-:W-:Y:S01]  /*0450*/  DSETP.GT.AND P1, PT, |R8|, 1, PT ;  /* 0x3ff000000800742a */ /* 0x000fe20003f24200 */
[----:B------:R-:W-:-:S05]  /*0460*/  MOV R4, RZ ;  /* 0x000000ff00047202 */ /* 0x000fca0000000f00 */
[----:B------:R-:W-:Y:S02]  /*0470*/  SEL R0, RZ, 0x7ff00000, !P1 ;  /* 0x7ff00000ff007807 */ /* 0x000fe40004800000 */
[----:B------:R-:W-:-:S04]  /*0480*/  FSETP.NEU.FTZ.AND P1, PT, R10, -1, PT ;  /* 0xbf8000000a00780b */ /* 0x000fc80003f3d000 */
[----:B------:R-:W-:-:S04]  /*0490*/  @!P2 LOP3.LUT R0, R0, 0x7ff00000, RZ, 0x3c, !PT ;  /* 0x7ff000000000a812 */ /* 0x000fc800078e3cff */
[----:B------:R-:W-:Y:S01]  /*04a0*/  SEL R5, R0, 0x3ff00000, P1 ;  /* 0x3ff0000000057807 */ /* 0x000fe20000800000 */
[----:B------:R-:W-:Y:S06]  /*04b0*/  BRA `(.L_x_31) ;  /* 0x00000000002c7947 */ /* 0x000fec0003800000 */
.L_x_33:
[----:B------:R-:W-:-:S14]  /*04c0*/  DSETP.NEU.AND P2, PT, |R8|, +INF , PT ;  /* 0x7ff000000800742a */ /* 0x000fdc0003f4d200 */
[----:B------:R-:W-:Y:S05]  /*04d0*/  @P2 BRA `(.L_x_31) ;  /* 0x0000000000242947 */ /* 0x000fea0003800000 */
[----:B------:R-:W-:Y:S02]  /*04e0*/  ISETP.LT.AND P1, PT, R9, RZ, P1 ;  /* 0x000000ff0900720c */ /* 0x000fe40000f21270 */
[C---:B------:R-:W-:Y:S02]  /*04f0*/  LOP3.LUT R0, R3.reuse, 0x7fffffff, RZ, 0xc0, !PT ;  /* 0x7fffffff03007812 */ /* 0x040fe400078ec0ff */
[----:B------:R-:W-:Y:S02]  /*0500*/  ISETP.GT.AND P2, PT, R3, -0x1, PT ;  /* 0xffffffff0300780c */ /* 0x000fe40003f44270 */
[----:B------:R-:W-:Y:S02]  /*0510*/  ISETP.NE.AND P1, PT, R0, 0x3fe00000, P1 ;  /* 0x3fe000000000780c */ /* 0x000fe40000f25270 */
[----:B------:R-:W-:Y:S02]  /*0520*/  SEL R5, RZ, 0x7ff00000, !P2 ;  /* 0x7ff00000ff057807 */ /* 0x000fe40005000000 */
[----:B------:R-:W-:-:S09]  /*0530*/  MOV R4, RZ ;  /* 0x000000ff00047202 */ /* 0x000fd20000000f00 */
[----:B------:R-:W-:Y:S01]  /*0540*/  @P1 IADD3 R5, R5, -0x80000000, RZ ;  /* 0x8000000005051810 */ /* 0x000fe20007ffe0ff */
[----:B------:R-:W-:Y:S06]  /*0550*/  BRA `(.L_x_31) ;  /* 0x0000000000047947 */ /* 0x000fec0003800000 */
.L_x_32:
[----:B------:R-:W-:-:S11]  /*0560*/  DADD R4, R2, R8 ;  /* 0x0000000002047229 */ /* 0x000fd60000000008 */
.L_x_31:
[----:B------:R-:W0:Y:S01]  /*0570*/  LDC R0, c[0x0][0xe10] ;  /* 0x00038400ff007b82 */ /* 0x000e220000000800 */
[----:B------:R-:W-:Y:S01]  /*0580*/  IMAD.MOV.U32 R28, RZ, RZ, R2 ;  /* 0x000000ffff1c7224 */ /* 0x000fe200078e0002 */
[----:B------:R-:W-:Y:S01]  /*0590*/  MOV R27, R3 ;  /* 0x00000003001b7202 */ /* 0x000fe20000000f00 */
[----:B0-----:R-:W-:-:S04]  /*05a0*/  FMUL.FTZ R0, R0, 1 ;  /* 0x3f80000000007820 */ /* 0x001fc80000410000 */
[----:B------:R0:W1:Y:S02]  /*05b0*/  F2F.F64.F32 R6, R0 ;  /* 0x0000000000067310 */ /* 0x0000640000201800 */
[----:B0-----:R-:W-:Y:S01]  /*05c0*/  MOV R0, 0x600 ;  /* 0x0000060000007802 */ /* 0x001fe20000000f00 */
[----:B-1----:R-:W-:-:S10]  /*05d0*/  DADD R6, -RZ, |R6| ;  /* 0x00000000ff067229 */ /* 0x002fd40000000506 */
[----:B------:R-:W-:-:S07]  /*05e0*/  MOV R8, R6 ;  /* 0x0000000600087202 */ /* 0x000fce0000000f00 */
        /* <DEDUP_REMOVED lines=8> */
[----:B0-----:R-:W-:-:S13]  /*0670*/  ISETP.GT.AND P1, PT, R11, -0x1, PT ;  /* 0xffffffff0b00780c */ /* 0x001fda0003f24270 */
[----:B------:R-:W-:Y:S05]  /*0680*/  @P1 BRA `(.L_x_35) ;  /* 0x0000000000401947 */ /* 0x000fea0003800000 */
[----:B------:R-:W0:Y:S01]  /*0690*/  FRND.F64.TRUNC R12, R2 ;  /* 0x00000002000c7313 */ /* 0x000e22000030d800 */
[----:B------:R-:W-:Y:S01]  /*06a0*/  DADD R8, -RZ, -R6 ;  /* 0x00000000ff087229 */ /* 0x000fe20000000906 */
[----:B------:R-:W-:-:S09]  /*06b0*/  ISETP.LT.AND P0, PT, R11, RZ, !P0 ;  /* 0x000000ff0b00720c */ /* 0x000fd20004701270 */
[----:B------:R-:W-:Y:S02]  /*06c0*/  FSEL R6, R8, R6, P0 ;  /* 0x0000000608067208 */ /* 0x000fe40000000000 */
[----:B------:R-:W-:Y:S01]  /*06d0*/  FSEL R7, R9, R7, P0 ;  /* 0x0000000709077208 */ /* 0x000fe20000000000 */
[----:B0-----:R-:W-:-:S14]  /*06e0*/  DSETP.NEU.AND P1, PT, R12, R2, PT ;  /* 0x000000020c00722a */ /* 0x001fdc0003f2d000 */
[----:B------:R-:W-:Y:S05]  /*06f0*/  @!P1 BRA `(.L_x_35) ;  /* 0x0000000000249947 */ /* 0x000fea0003800000 */
[----:B------:R-:W-:Y:S02]  /*0700*/  MOV R6, 0x0 ;  /* 0x0000000000067802 */ /* 0x000fe40000000f00 */
[----:B------:R-:W-:Y:S01]  /*0710*/  MOV R7, 0xfff80000 ;  /* 0xfff8000000077802 */ /* 0x000fe20000000f00 */
[----:B------:R-:W-:Y:S06]  /*0720*/  BRA `(.L_x_35) ;  /* 0x0000000000187947 */ /* 0x000fec0003800000 */
.L_x_34:
[----:B------:R-:W-:Y:S01]  /*0730*/  ISETP.GE.AND P1, PT, R3, RZ, PT ;  /* 0x000000ff0300720c */ /* 0x000fe20003f26270 */
[----:B------:R-:W-:Y:S01]  /*0740*/  DSETP.NEU.AND P0, PT, |R2|, 0.5, !P0 ;  /* 0x3fe000000200742a */ /* 0x000fe2000470d200 */
[----:B------:R-:W-:-:S05]  /*0750*/  MOV R6, RZ ;  /* 0x000000ff00067202 */ /* 0x000fca0000000f00 */
[----:B0-----:R-:W-:Y:S02]  /*0760*/  SEL R7, R11, RZ, P0 ;  /* 0x000000ff0b077207 */ /* 0x001fe40000000000 */
[----:B------:R-:W-:-:S04]  /*0770*/  SEL R29, RZ, 0x1, !P0 ;  /* 0x00000001ff1d7807 */ /* 0x000fc80004000000 */
[----:B------:R-:W-:-:S07]  /*0780*/  @!P1 LOP3.LUT R7, R7, 0x7ff00000, RZ, 0xfc, !PT ;  /* 0x7ff0000007079812 */ /* 0x000fce00078efcff */
.L_x_35:
        /* <DEDUP_REMOVED lines=17> */
.L_x_38:
[----:B------:R-:W-:-:S14]  /*08a0*/  DSETP.NEU.AND P0, PT, |R10|, +INF , PT ;  /* 0x7ff000000a00742a */ /* 0x000fdc0003f0d200 */
[----:B------:R-:W-:Y:S05]  /*08b0*/  @P0 BRA `(.L_x_36) ;  /* 0x0000000000280947 */ /* 0x000fea0003800000 */
[----:B------:R-:W-:Y:S02]  /*08c0*/  ISETP.NE.AND P0, PT, R29, RZ, PT ;  /* 0x000000ff1d00720c */ /* 0x000fe40003f05270 */
[----:B------:R-:W-:Y:S02]  /*08d0*/  LOP3.LUT R0, R3, 0x7fffffff, RZ, 0xc0, !PT ;  /* 0x7fffffff03007812 */ /* 0x000fe400078ec0ff */
[----:B------:R-:W-:Y:S02]  /*08e0*/  ISETP.LT.AND P0, PT, R11, RZ, P0 ;  /* 0x000000ff0b00720c */ /* 0x000fe40000701270 */
[----:B------:R-:W-:Y:S02]  /*08f0*/  ISETP.GT.AND P1, PT, R3, -0x1, PT ;  /* 0xffffffff0300780c */ /* 0x000fe40003f24270 */
[----:B------:R-:W-:Y:S02]  /*0900*/  ISETP.NE.AND P0, PT, R0, 0x3fe00000, P0 ;  /* 0x3fe000000000780c */ /* 0x000fe40000705270 */
[----:B------:R-:W-:-:S02]  /*0910*/  SEL R7, RZ, 0x7ff00000, !P1 ;  /* 0x7ff00000ff077807 */ /* 0x000fc40004800000 */
[----:B------:R-:W-:-:S09]  /*0920*/  MOV R6, RZ ;  /* 0x000000ff00067202 */ /* 0x000fd20000000f00 */
[----:B------:R-:W-:Y:S01]  /*0930*/  @P0 IADD3 R7, R7, -0x80000000, RZ ;  /* 0x8000000007070810 */ /* 0x000fe20007ffe0ff */
[----:B------:R-:W-:Y:S06]  /*0940*/  BRA `(.L_x_36) ;  /* 0x0000000000047947 */ /* 0x000fec0003800000 */
.L_x_37:
[----:B------:R-:W-:-:S11]  /*0950*/  DADD R6, R2, R10 ;  /* 0x0000000002067229 */ /* 0x000fd6000000000a */
.L_x_36:
[----:B------:R-:W0:Y:S01]  /*0960*/  LDC R3, c[0x0][0xe0c] ;  /* 0x00038300ff037b82 */ /* 0x000e220000000800 */
[----:B------:R-:W-:Y:S01]  /*0970*/  DADD R6, -R6, 1 ;  /* 0x3ff0000006067429 */ /* 0x000fe20000000100 */
[----:B------:R-:W-:Y:S01]  /*0980*/  UMOV UR8, 0xf0000000 ;  /* 0xf000000000087882 */ /* 0x000fe20000000000 */
[----:B------:R-:W-:Y:S01]  /*0990*/  DADD R4, -R4, 1 ;  /* 0x3ff0000004047429 */ /* 0x000fe20000000100 */
[----:B------:R-:W-:Y:S01]  /*09a0*/  UMOV UR9, 0x380fffff ;  /* 0x380fffff00097882 */ /* 0x000fe20000000000 */
[----:B------:R-:W-:Y:S02]  /*09b0*/  FSETP.NEU.FTZ.AND P0, PT, R16, 1, PT ;  /* 0x3f8000001000780b */ /* 0x000fe40003f1d000 */
[----:B------:R-:W1:Y:S02]  /*09c0*/  F2F.F32.F64 R0, R6 ;  /* 0x0000000600007310 */ /* 0x000e640000301000 */
[----:B------:R-:W-:Y:S01]  /*09d0*/  DSETP.GEU.AND P2, PT, |R6|, UR8, PT ;  /* 0x0000000806007e2a */ /* 0x000fe2000bf4e200 */
[----:B------:R-:W-:Y:S01]  /*09e0*/  ISETP.EQ.OR P0, PT, R26, RZ, !P0 ;  /* 0x000000ff1a00720c */ /* 0x000fe20004702670 */
[----:B------:R-:W-:-:S04]  /*09f0*/  DSETP.GEU.AND P3, PT, |R4|, UR8, PT ;  /* 0x0000000804007e2a */ /* 0x000fc8000bf6e200 */
[----:B------:R-:W2:Y:S08]  /*0a00*/  F2F.F32.F64 R2, R4 ;  /* 0x0000000400027310 */ /* 0x000eb00000301000 */
[----:B-1----:R-:W-:Y:S01]  /*0a10*/  @!P2 FMUL R0, R0, 1.175494350822287508e-38 ;  /* 0x008000000000a820 */ /* 0x002fe20000400000 */
[----:B0-----:R-:W-:-:S04]  /*0a20*/  FSETP.NEU.FTZ.AND P1, PT, R3, 1, PT ;  /* 0x3f8000000300780b */ /* 0x001fc80003f3d000 */
[----:B------:R-:W-:Y:S01]  /*0a30*/  ISETP.EQ.OR P1, PT, R26, RZ, !P1 ;  /* 0x000000ff1a00720c */ /* 0x000fe20004f22670 */
[----:B--2---:R-:W-:Y:S01]  /*0a40*/  @!P3 FMUL R2, R2, 1.175494350822287508e-38 ;  /* 0x008000000202b820 */ /* 0x004fe20000400000 */
[----:B------:R-:W-:-:S04]  /*0a50*/  FSEL R0, R0, RZ, !P0 ;  /* 0x000000ff00007208 */ /* 0x000fc80004000000 */
[----:B------:R-:W-:Y:S02]  /*0a60*/  FSEL R2, R2, RZ, !P1 ;  /* 0x000000ff02027208 */ /* 0x000fe40004800000 */
[----:B------:R-:W-:Y:S02]  /*0a70*/  R2UR UR9, R0 ;  /* 0x00000000000972ca */ /* 0x000fe400000e0000 */
[----:B------:R-:W-:-:S15]  /*0a80*/  R2UR UR8, R2 ;  /* 0x00000000020872ca */ /* 0x000fde00000e0000 */
.L_x_28:
[----:B------:R-:W0:Y:S08]  /*0a90*/  LDC.64 R2, c[0x0][0xe38] ;  /* 0x00038e00ff027b82 */ /* 0x000e300000000a00 */
[----:B------:R-:W1:Y:S01]  /*0aa0*/  LDC.64 R4, c[0x0][0xe30] ;  /* 0x00038c00ff047b82 */ /* 0x000e620000000a00 */
[----:B------:R-:W2:Y:S01]  /*0ab0*/  S2R R7, SR_CTAID.X ;  /* 0x0000000000077919 */ /* 0x000ea20000002500 */
[----:B------:R-:W-:-:S06]  /*0ac0*/  MOV R8, 0x10 ;  /* 0x0000001000087802 */ /* 0x000fcc0000000f00 */
[----:B------:R-:W3:Y:S01]  /*0ad0*/  LDC R9, c[0x0][0x210] ;  /* 0x00008400ff097b82 */ /* 0x000ee20000000800 */
[----:B0-----:R0:W4:Y:S04]  /*0ae0*/  LDG.E R2, desc[UR6][R2.64] ;  /* 0x0000000602027981 */ /* 0x001128000c1e1900 */
[----:B-1----:R-:W4:Y:S03]  /*0af0*/  LDG.E R5, desc[UR6][R4.64] ;  /* 0x0000000604057981 */ /* 0x002f26000c1e1900 */
[----:B--2---:R-:W1:Y:S01]  /*0b00*/  LDC.U8 R6, c[0x0][R7+0x7c0] ;  /* 0x0001f00007067b82 */ /* 0x004e620000000000 */
[----:B------:R-:W-:-:S07]  /*0b10*/  LEA R0, R7, R8, 0x2 ;  /* 0x0000000807007211 */ /* 0x000fce00078e10ff */
[----:B------:R-:W3:Y:S01]  /*0b20*/  LDC R0, c[0x0][R0+0x8f0] ;  /* 0x00023c0000007b82 */ /* 0x000ee20000000800 */
[----:B-1----:R-:W-:-:S07]  /*0b30*/  IMAD R6, R6, 0x8, R8 ;  /* 0x0000000806067824 */ /* 0x002fce00078e0208 */
[----:B------:R-:W1:Y:S01]  /*0b40*/  LDC.64 R36, c[0x0][R6+0x210] ;  /* 0x0000840006247b82 */ /* 0x000e620000000a00 */
[----:B---3--:R-:W-:-:S07]  /*0b50*/  IMAD R7, R0, R9, RZ ;  /* 0x0000000900077224 */ /* 0x008fce00078e02ff */
[----:B0-----:R-:W0:Y:S08]  /*0b60*/  LDC R3, c[0x0][R6+0x690] ;  /* 0x0001a40006037b82 */ /* 0x001e300000000800 */
[----:B------:R-:W2:Y:S08]  /*0b70*/  LDC.64 R30, c[0x0][R6+0x330] ;  /* 0x0000cc00061e7b82 */ /* 0x000eb00000000a00 */
[----:B------:R-:W3:Y:S01]  /*0b80*/  LDC.64 R24, c[0x0][R6+0x450] ;  /* 0x0001140006187b82 */ /* 0x000ee20000000a00 */
[----:B-1----:R-:W-:-:S03]  /*0b90*/  IMAD.WIDE R36, R7, 0x2, R36 ;  /* 0x0000000207247825 */ /* 0x002fc600078e0224 */
[----:B------:R-:W-:-:S04]  /*0ba0*/  LOP3.LUT P1, RZ, R36, 0x7, RZ, 0xc0, !PT ;  /* 0x0000000724ff7812 */ /* 0x000fc8000782c0ff */
[----:B------:R-:W1:Y:S01]  /*0bb0*/  LDC.64 R22, c[0x0][R6+0x570] ;  /* 0x00015c0006167b82 */ /* 0x000e620000000a00 */
[----:B0-----:R-:W-:Y:S01]  /*0bc0*/  IADD3 R3, R3, -R7, RZ ;  /* 0x8000000703037210 */ /* 0x001fe20007ffe0ff */
[----:B--2---:R-:W-:-:S04]  /*0bd0*/  IMAD.WIDE R30, R7, 0x4, R30 ;  /* 0x00000004071e7825 */ /* 0x004fc800078e021e */
[----:B---3--:R-:W-:-:S04]  /*0be0*/  IMAD.WIDE R24, R7, 0x4, R24 ;  /* 0x0000000407187825 */ /* 0x008fc800078e0218 */
[----:B-1----:R-:W-:Y:S01]  /*0bf0*/  IMAD.WIDE R22, R7, 0x4, R22 ;  /* 0x0000000407167825 */ /* 0x002fe200078e0216 */
[----:B----4-:R-:W-:-:S13]  /*0c00*/  FSETP.GT.FTZ.AND P0, PT, R5, R2, PT ;  /* 0x000000020500720b */ /* 0x010fda0003f14000 */
[----:B------:R-:W-:Y:S01]  /*0c10*/  VOTEU.ANY UP0, P0 ;  /* 0x00000000003f7886 */ /* 0x000fe20000000100 */
[----:B------:R-:W-:-:S13]  /*0c20*/  PLOP3.LUT P0, PT, PT, PT, UP0, 0x80, 0x0 ;  /* 0x000000000000781c */ /* 0x000fda0003f0f008 */
[----:B------:R-:W0:Y:S02]  /*0c30*/  @P0 MUFU.RCP R2, R2 ;  /* 0x0000000200020308 */ /* 0x000e240000001000 */
[----:B0-----:R-:W-:-:S05]  /*0c40*/  @P0 FMUL.FTZ R5, R5, R2 ;  /* 0x0000000205050220 */ /* 0x001fca0000410000 */
[----:B------:R-:W-:Y:S02]  /*0c50*/  @P0 R2UR UR4, R5 ;  /* 0x00000000050402ca */ /* 0x000fe400000e0000 */
[----:B------:R-:W-:-:S04]  /*0c60*/  LOP3.LUT P0, RZ, R3, 0x3, R9, 0xc8, !PT ;  /* 0x0000000303ff7812 */ /* 0x000fc8000780c809 */
[----:B------:R-:W-:-:S07]  /*0c70*/  PLOP3.LUT P0, PT, P0, P1, PT, 0xa8, 0x0 ;  /* 0x000000000000781c */ /* 0x000fce0000703570 */
[----:B------:R-:W-:-:S06]  /*0c80*/  @UP0 UMOV UR5, UR4 ;  /* 0x0000000400050c82 */ /* 0x000fcc0008000000 */
[----:B------:R-:W-:Y:S05]  /*0c90*/  @P0 BRA `(.L_x_39) ;  /* 0x0000000000140947 */ /* 0x000fea0003800000 */
[----:B------:R-:W-:Y:S02]  /*0ca0*/  LOP3.LUT P0, RZ, R30, 0xf, RZ, 0xc0, !PT ;  /* 0x0000000f1eff7812 */ /* 0x000fe4000780c0ff */
[----:B------:R-:W-:Y:S02]  /*0cb0*/  LOP3.LUT P1, RZ, R24, 0xf, RZ, 0xc0, !PT ;  /* 0x0000000f18ff7812 */ /* 0x000fe4000782c0ff */
[----:B------:R-:W-:-:S04]  /*0cc0*/  LOP3.LUT P2, RZ, R22, 0xf, RZ, 0xc0, !PT ;  /* 0x0000000f16ff7812 */ /* 0x000fc8000784c0ff */
[----:B------:R-:W-:-:S13]  /*0cd0*/  PLOP3.LUT P0, PT, P0, P1, P2, 0x1, 0x0 ;  /* 0x000000000000781c */ /* 0x000fda0000702021 */
[----:B------:R-:W-:Y:S05]  /*0ce0*/  @P0 BRA `(.L_x_40) ;  /* 0x0000001000dc0947 */ /* 0x000fea0003800000 */
.L_x_39:
[----:B------:R-:W-:-:S04]  /*0cf0*/  ISETP.GE.AND P0, PT, R9, 0x1, PT ;  /* 0x000000010900780c */ /* 0x000fc80003f06270 */
[----:B------:R-:W-:-:S13]  /*0d00*/  ISETP.LT.OR P0, PT, R3, 0x1, !P0 ;  /* 0x000000010300780c */ /* 0x000fda0004701670 */
[----:B------:R-:W-:Y:S05]  /*0d10*/  @P0 EXIT ;  /* 0x000000000000094d */ /* 0x000fea0003800000 */
[----:B------:R-:W0:Y:S01]  /*0d20*/  LDC R2, c[0x0][0xe10] ;  /* 0x00038400ff027b82 */ /* 0x000e220000000800 */
[----:B------:R-:W1:Y:S01]  /*0d30*/  S2R R0, SR_TID.X ;  /* 0x0000000000007919 */ /* 0x000e620000002100 */
[----:B------:R-:W-:Y:S01]  /*0d40*/  ULDC UR4, c[0x0][0xe2c] ;  /* 0x00038b0000047ab9 */ /* 0x000fe20000000800 */
[----:B------:R-:W-:Y:S01]  /*0d50*/  ULDC UR10, c[0x0][0x0] ;  /* 0x00000000000a7ab9 */ /* 0x000fe20000000800 */
[----:B------:R-:W-:Y:S01]  /*0d60*/  FSETP.NEU.FTZ.AND P3, PT, RZ, UR4, PT ;  /* 0x00000004ff007c0b */ /* 0x000fe2000bf7d000 */
[----:B------:R-:W-:Y:S01]  /*0d70*/  UMOV UR4, URZ ;  /* 0x0000003f00047c82 */ /* 0x000fe20008000000 */
[----:B------:R-:W-:Y:S01]  /*0d80*/  ULDC UR14, c[0x0][0xe0c] ;  /* 0x00038300000e7ab9 */ /* 0x000fe20000000800 */
[----:B------:R-:W-:Y:S01]  /*0d90*/  ULDC UR15, c[0x0][0xe2c] ;  /* 0x00038b00000f7ab9 */ /* 0x000fe20000000800 */
[----:B------:R-:W-:Y:S01]  /*0da0*/  ULDC UR12, c[0x0][0xe24] ;  /* 0x00038900000c7ab9 */ /* 0x000fe20000000800 */
[----:B------:R-:W-:Y:S01]  /*0db0*/  ULDC UR13, c[0x0][0x210] ;  /* 0x00008400000d7ab9 */ /* 0x000fe20000000800 */
[----:B------:R-:W-:Y:S01]  /*0dc0*/  ULDC UR11, c[0x0][0xe28] ;  /* 0x00038a00000b7ab9 */ /* 0x000fe20000000800 */
[----:B------:R-:W-:Y:S01]  /*0dd0*/  ULDC.64 UR16, c[0x0][0xe10] ;  /* 0x0003840000107ab9 */ /* 0x000fe20000000a00 */
[----:B01----:R-:W-:-:S07]  /*0de0*/  FADD.FTZ R2, -R2, 1 ;  /* 0x3f80000002027421 */ /* 0x003fce0000010100 */
.L_x_46:
[----:B0-----:R-:W-:Y:S01]  /*0df0*/  IADD3 R5, R0, UR4, RZ ;  /* 0x0000000400057c10 */ /* 0x001fe2000fffe0ff */
[----:B------:R-:W-:Y:S01]  /*0e00*/  BSSY B0, `(.L_x_41) ;  /* 0x000008a000007945 */ /* 0x000fe20003800000 */
[----:B------:R-:W-:Y:S02]  /*0e10*/  HFMA2.MMA R4, -RZ, RZ, 0, 0 ;  /* 0x00000000ff047435 */ /* 0x000fe400000001ff */
[----:B------:R-:W-:-:S04]  /*0e20*/  ISETP.GE.AND P0, PT, R5, UR13, PT ;  /* 0x0000000d05007c0c */ /* 0x000fc8000bf06270 */
[----:B------:R-:W-:Y:S01]  /*0e30*/  ISETP.LT.AND P0, PT, R5, R3, !P0 ;  /* 0x000000030500720c */ /* 0x000fe20004701270 */
[----:B------:R-:W-:-:S12]  /*0e40*/  @!P3 BRA `(.L_x_42) ;  /* 0x000000040018b947 */ /* 0x000fd80003800000 */
[C---:B------:R-:W-:Y:S02]  /*0e50*/  IADD3 R7, R5.reuse, UR10, RZ ;  /* 0x0000000a05077c10 */ /* 0x040fe4000fffe0ff */
[----:B------:R-:W-:Y:S01]  /*0e60*/  CS2R R10, SRZ ;  /* 0x00000000000a7805 */ /* 0x000fe2000001ff00 */
[----:B------:R-:W-:Y:S01]  /*0e70*/  @P0 IMAD.WIDE R26, R5, 0x4, R30 ;  /* 0x00000004051a0825 */ /* 0x000fe200078e021e */
[C---:B------:R-:W-:Y:S02]  /*0e80*/  IADD3 R29, R7.reuse, UR10, RZ ;  /* 0x0000000a071d7c10 */ /* 0x040fe4000fffe0ff */
[----:B------:R-:W-:Y:S01]  /*0e90*/  ISETP.GE.AND P1, PT, R7, UR13, PT ;  /* 0x0000000d07007c0c */ /* 0x000fe2000bf26270 */
[----:B------:R-:W0:Y:S01]  /*0ea0*/  @P0 LDC.64 R16, c[0x0][0xe48] ;  /* 0x00039200ff100b82 */ /* 0x000e220000000a00 */
[----:B------:R-:W-:Y:S01]  /*0eb0*/  ISETP.GE.AND P2, PT, R29, UR13, PT ;  /* 0x0000000d1d007c0c */ /* 0x000fe2000bf46270 */
[----:B------:R-:W-:Y:S01]  /*0ec0*/  @P0 IMAD.WIDE R34, R5, 0x4, R24 ;  /* 0x0000000405220825 */ /* 0x000fe200078e0218 */
[----:B------:R-:W-:-:S02]  /*0ed0*/  ISETP.GE.OR P1, PT, R7, R3, P1 ;  /* 0x000000030700720c */ /* 0x000fc40000f26670 */
[----:B------:R-:W-:Y:S02]  /*0ee0*/  MOV R6, RZ ;  /* 0x000000ff00067202 */ /* 0x000fe40000000f00 */
[----:B------:R-:W-:Y:S02]  /*0ef0*/  CS2R R12, SRZ ;  /* 0x00000000000c7805 */ /* 0x000fe4000001ff00 */
[----:B------:R-:W-:Y:S01]  /*0f00*/  ISETP.GE.OR P2, PT, R29, R3, P2 ;  /* 0x000000031d00720c */ /* 0x000fe20001746670 */
[----:B------:R-:W-:Y:S01]  /*0f10*/  @P0 IMAD.WIDE R20, R5, 0x4, R22 ;  /* 0x0000000405140825 */ /* 0x000fe200078e0216 */
[----:B------:R-:W-:Y:S01]  /*0f20*/  MOV R8, RZ ;  /* 0x000000ff00087202 */ /* 0x000fe20000000f00 */
[----:B------:R1:W5:Y:S04]  /*0f30*/  @P0 LDG.E R10, desc[UR6][R26.64] ;  /* 0x000000061a0a0981 */ /* 0x000368000c1e1900 */
[----:B------:R-:W5:Y:S01]  /*0f40*/  @P0 LDG.E R6, desc[UR6][R34.64] ;  /* 0x0000000622060981 */ /* 0x000f62000c1e1900 */
[----:B------:R-:W2:Y:S01]  /*0f50*/  @!P1 LDC.64 R32, c[0x0][0xe48] ;  /* 0x00039200ff209b82 */ /* 0x000ea20000000a00 */
[----:B------:R-:W-:-:S02]  /*0f60*/  @!P1 IMAD.WIDE R18, R7, 0x4, R30 ;  /* 0x0000000407129825 */ /* 0x000fc400078e021e */
[----:B------:R3:W5:Y:S05]  /*0f70*/  @P0 LDG.E R8, desc[UR6][R20.64] ;  /* 0x0000000614080981 */ /* 0x00076a000c1e1900 */
[----:B------:R-:W4:Y:S01]  /*0f80*/  @!P2 LDC.64 R14, c[0x0][0xe48] ;  /* 0x00039200ff0eab82 */ /* 0x000f220000000a00 */
[----:B-1----:R-:W-:Y:S01]  /*0f90*/  @!P1 IMAD.WIDE R26, R7, 0x4, R24 ;  /* 0x00000004071a9825 */ /* 0x002fe200078e0218 */
[----:B------:R1:W5:Y:S01]  /*0fa0*/  @!P1 LDG.E R13, desc[UR6][R18.64] ;  /* 0x00000006120d9981 */ /* 0x000362000c1e1900 */
[----:B---3--:R-:W-:Y:S02]  /*0fb0*/  CS2R R20, SRZ ;  /* 0x0000000000147805 */ /* 0x008fe4000001ff00 */
[----:B------:R-:W-:Y:S01]  /*0fc0*/  @P0 IMAD.WIDE R34, R5, 0x2, R36 ;  /* 0x0000000205220825 */ /* 0x000fe200078e0224 */
[----:B------:R-:W5:Y:S04]  /*0fd0*/  @!P1 LDG.E R12, desc[UR6][R26.64] ;  /* 0x000000061a0c9981 */ /* 0x000f68000c1e1900 */
[----:B0-----:R-:W3:Y:S01]  /*0fe0*/  @P0 LDG.E R9, desc[UR6][R16.64] ;  /* 0x0000000610090981 */ /* 0x001ee2000c1e1900 */
[----:B-1----:R-:W-:-:S03]  /*0ff0*/  @!P1 IMAD.WIDE R18, R7, 0x4, R22 ;  /* 0x0000000407129825 */ /* 0x002fc600078e0216 */
[----:B------:R0:W3:Y:S04]  /*1000*/  @P0 LDG.E.U16 R27, desc[UR6][R34.64] ;  /* 0x00000006221b0981 */ /* 0x0000e8000c1e1500 */
[----:B------:R1:W5:Y:S04]  /*1010*/  @!P1 LDG.E R21, desc[UR6][R18.64] ;  /* 0x0000000612159981 */ /* 0x000368000c1e1900 */
[----:B--2---:R-:W2:Y:S01]  /*1020*/  @!P1 LDG.E R32, desc[UR6][R32.64] ;  /* 0x0000000620209981 */ /* 0x004ea2000c1e1900 */
[----:B0-----:R-:W-:-:S04]  /*1030*/  @!P1 IMAD.WIDE R34, R7, 0x2, R36 ;  /* 0x0000000207229825 */ /* 0x001fc800078e0224 */
[C---:B-1----:R-:W-:Y:S02]  /*1040*/  @!P2 IMAD.WIDE R18, R29.reuse, 0x2, R36 ;  /* 0x000000021d12a825 */ /* 0x042fe400078e0224 */
[----:B------:R-:W2:Y:S04]  /*1050*/  @!P1 LDG.E.U16 R34, desc[UR6][R34.64] ;  /* 0x0000000622229981 */ /* 0x000ea8000c1e1500 */
[----:B----4-:R-:W4:Y:S04]  /*1060*/  @!P2 LDG.E R33, desc[UR6][R14.64] ;  /* 0x000000060e21a981 */ /* 0x010f28000c1e1900 */
[----:B------:R0:W4:Y:S02]  /*1070*/  @!P2 LDG.E.U16 R35, desc[UR6][R18.64] ;  /* 0x000000061223a981 */ /* 0x000124000c1e1500 */
[----:B0-----:R-:W-:-:S05]  /*1080*/  @!P2 IMAD.WIDE R18, R29, 0x4, R30 ;  /* 0x000000041d12a825 */ /* 0x001fca00078e021e */
[----:B------:R-:W5:Y:S01]  /*1090*/  @!P2 LDG.E R20, desc[UR6][R18.64] ;  /* 0x000000061214a981 */ /* 0x000f62000c1e1900 */
[----:B------:R-:W-:-:S04]  /*10a0*/  @!P2 IMAD.WIDE R16, R29, 0x4, R24 ;  /* 0x000000041d10a825 */ /* 0x000fc800078e0218 */
[C---:B------:R-:W-:Y:S01]  /*10b0*/  @!P2 IMAD.WIDE R14, R29.reuse, 0x4, R22 ;  /* 0x000000041d0ea825 */ /* 0x040fe200078e0216 */
[----:B------:R-:W-:Y:S01]  /*10c0*/  IADD3 R29, R29, UR10, RZ ;  /* 0x0000000a1d1d7c10 */ /* 0x000fe2000fffe0ff */
[----:B------:R0:W5:Y:S03]  /*10d0*/  @!P2 LDG.E R11, desc[UR6][R16.64] ;  /* 0x00000006100ba981 */ /* 0x000166000c1e1900 */
[C---:B------:R-:W-:Y:S02]  /*10e0*/  ISETP.GE.AND P4, PT, R29.reuse, UR13, PT ;  /* 0x0000000d1d007c0c */ /* 0x040fe4000bf86270 */
[----:B------:R-:W-:Y:S02]  /*10f0*/  MOV R26, RZ ;  /* 0x000000ff001a7202 */ /* 0x000fe40000000f00 */
[----:B------:R-:W-:-:S04]  /*1100*/  ISETP.GE.OR P4, PT, R29, R3, P4 ;  /* 0x000000031d00720c */ /* 0x000fc80002786670 */
[----:B------:R1:W5:Y:S01]  /*1110*/  @!P2 LDG.E R26, desc[UR6][R14.64] ;  /* 0x000000060e1aa981 */ /* 0x000362000c1e1900 */
[----:B------:R-:W-:Y:S02]  /*1120*/  MOV R28, RZ ;  /* 0x000000ff001c7202 */ /* 0x000fe40000000f00 */
[----:B0-----:R-:W-:Y:S02]  /*1130*/  CS2R R16, SRZ ;  /* 0x0000000000107805 */ /* 0x001fe4000001ff00 */
[----:B-1----:R-:W-:Y:S02]  /*1140*/  MOV R15, RZ ;  /* 0x000000ff000f7202 */ /* 0x002fe40000000f00 */
[----:B---3--:R-:W-:Y:S02]  /*1150*/  @P0 SHF.L.U32 R14, R27, 0x10, RZ ;  /* 0x000000101b0e0819 */ /* 0x008fe400000006ff */
[----:B------:R-:W-:-:S03]  /*1160*/  MOV R27, RZ ;  /* 0x000000ff001b7202 */ /* 0x000fc60000000f00 */
[----:B------:R-:W-:Y:S01]  /*1170*/  @P0 FMUL.FTZ R28, R9, R14 ;  /* 0x0000000e091c0220 */ /* 0x000fe20000410000 */
[----:B------:R-:W-:Y:S02]  /*1180*/  MOV R9, RZ ;  /* 0x000000ff00097202 */ /* 0x000fe40000000f00 */
[----:B--2---:R-:W-:-:S05]  /*1190*/  @!P1 SHF.L.U32 R34, R34, 0x10, RZ ;  /* 0x0000001022229819 */ /* 0x004fca00000006ff */
[----:B------:R-:W-:Y:S01]  /*11a0*/  @!P1 FMUL.FTZ R4, R32, R34 ;  /* 0x0000002220049220 */ /* 0x000fe20000410000 */
[----:B----4-:R-:W-:-:S04]  /*11b0*/  @!P2 IMAD.U32 R35, R35, 0x10000, RZ ;  /* 0x000100002323a824 */ /* 0x010fc800078e00ff */
[----:B------:R-:W-:Y:S01]  /*11c0*/  @!P2 FMUL.FTZ R27, R33, R35 ;  /* 0x00000023211ba220 */ /* 0x000fe20000410000 */
[----:B------:R-:W-:Y:S06]  /*11d0*/  @P4 BRA `(.L_x_43) ;  /* 0x0000000400304947 */ /* 0x000fec0003800000 */
[----:B------:R-:W0:Y:S01]  /*11e0*/  LDC.64 R32, c[0x0][0xe48] ;  /* 0x00039200ff207b82 */ /* 0x000e220000000a00 */
[----:B------:R-:W-:-:S06]  /*11f0*/  IMAD.WIDE R34, R29, 0x2, R36 ;  /* 0x000000021d227825 */ /* 0x000fcc00078e0224 */
[----:B------:R-:W2:Y:S01]  /*1200*/  LDG.E.U16 R34, desc[UR6][R34.64] ;  /* 0x0000000622227981 */ /* 0x000ea2000c1e1500 */
[----:B------:R-:W-:-:S04]  /*1210*/  IMAD.WIDE R14, R29, 0x4, R22 ;  /* 0x000000041d0e7825 */ /* 0x000fc800078e0216 */
[C---:B------:R-:W-:Y:S02]  /*1220*/  IMAD.WIDE R18, R29.reuse, 0x4, R24 ;  /* 0x000000041d127825 */ /* 0x040fe400078e0218 */
[----:B------:R-:W5:Y:S02]  /*1230*/  LDG.E R15, desc[UR6][R14.64] ;  /* 0x000000060e0f7981 */ /* 0x000f64000c1e1900 */
[----:B------:R-:W-:Y:S02]  /*1240*/  IMAD.WIDE R16, R29, 0x4, R30 ;  /* 0x000000041d107825 */ /* 0x000fe400078e021e */
[----:B------:R-:W5:Y:S04]  /*1250*/  LDG.E R9, desc[UR6][R18.64] ;  /* 0x0000000612097981 */ /* 0x000f68000c1e1900 */
[----:B------:R1:W5:Y:S04]  /*1260*/  LDG.E R16, desc[UR6][R16.64] ;  /* 0x0000000610107981 */ /* 0x000368000c1e1900 */
[----:B0-----:R-:W1:Y:S01]  /*1270*/  LDG.E R32, desc[UR6][R32.64] ;  /* 0x0000000620207981 */ /* 0x001e62000c1e1900 */
[----:B--2---:R-:W-:-:S05]  /*1280*/  SHF.L.U32 R29, R34, 0x10, RZ ;  /* 0x00000010221d7819 */ /* 0x004fca00000006ff */
[----:B-1----:R-:W-:Y:S01]  /*1290*/  FMUL.FTZ R17, R32, R29 ;  /* 0x0000001d20117220 */ /* 0x002fe20000410000 */
[----:B------:R-:W-:Y:S06]  /*12a0*/  BRA `(.L_x_43) ;  /* 0x0000000000fc7947 */ /* 0x000fec0003800000 */
.L_x_42:
[C---:B------:R-:W-:Y:S01]  /*12b0*/  IADD3 R7, R5.reuse, UR10, RZ ;  /* 0x0000000a05077c10 */ /* 0x040fe2000fffe0ff */
[----:B------:R-:W-:Y:S01]  /*12c0*/  @P0 IMAD.WIDE R12, R5, 0x4, R24 ;  /* 0x00000004050c0825 */ /* 0x000fe200078e0218 */
[----:B------:R-:W-:Y:S02]  /*12d0*/  MOV R6, RZ ;  /* 0x000000ff00067202 */ /* 0x000fe40000000f00 */
[----:B------:R-:W-:-:S04]  /*12e0*/  IADD3 R35, R7, UR10, RZ ;  /* 0x0000000a07237c10 */ /* 0x000fc8000fffe0ff */
[C---:B------:R-:W-:Y:S01]  /*12f0*/  IADD3 R33, R35.reuse, UR10, RZ ;  /* 0x0000000a23217c10 */ /* 0x040fe2000fffe0ff */
[----:B------:R0:W5:Y:S01]  /*1300*/  @P0 LDG.E R6, desc[UR6][R12.64] ;  /* 0x000000060c060981 */ /* 0x000162000c1e1900 */
[----:B------:R-:W-:Y:S02]  /*1310*/  ISETP.GE.AND P2, PT, R35, UR13, PT ;  /* 0x0000000d23007c0c */ /* 0x000fe4000bf46270 */
[----:B------:R-:W-:Y:S02]  /*1320*/  ISETP.GE.AND P1, PT, R33, UR13, PT ;  /* 0x0000000d21007c0c */ /* 0x000fe4000bf26270 */
[-C--:B------:R-:W-:Y:S02]  /*1330*/  ISETP.GE.OR P2, PT, R35, R3.reuse, P2 ;  /* 0x000000032300720c */ /* 0x080fe40001746670 */
[----:B------:R-:W-:Y:S02]  /*1340*/  ISETP.GE.OR P1, PT, R33, R3, P1 ;  /* 0x000000032100720c */ /* 0x000fe40000f26670 */
[----:B------:R-:W-:-:S04]  /*1350*/  ISETP.GE.AND P4, PT, R7, UR13, PT ;  /* 0x0000000d07007c0c */ /* 0x000fc8000bf86270 */
[----:B------:R-:W-:Y:S02]  /*1360*/  ISETP.GE.OR P4, PT, R7, R3, P4 ;  /* 0x000000030700720c */ /* 0x000fe40002786670 */
[----:B------:R-:W-:Y:S02]  /*1370*/  MOV R26, RZ ;  /* 0x000000ff001a7202 */ /* 0x000fe40000000f00 */
[----:B------:R-:W-:Y:S02]  /*1380*/  CS2R R8, SRZ ;  /* 0x0000000000087805 */ /* 0x000fe4000001ff00 */
[----:B------:R-:W-:Y:S01]  /*1390*/  MOV R11, RZ ;  /* 0x000000ff000b7202 */ /* 0x000fe20000000f00 */
[C---:B------:R-:W-:Y:S01]  /*13a0*/  @!P2 IMAD.WIDE R14, R35.reuse, 0x4, R22 ;  /* 0x00000004230ea825 */ /* 0x040fe200078e0216 */
[----:B------:R-:W1:Y:S03]  /*13b0*/  @P0 LDC.64 R18, c[0x0][0xe48] ;  /* 0x00039200ff120b82 */ /* 0x000e660000000a00 */
[--C-:B------:R-:W-:Y:S01]  /*13c0*/  @!P2 IMAD.WIDE R16, R35, 0x4, R24.reuse ;  /* 0x000000042310a825 */ /* 0x100fe200078e0218 */
[----:B------:R2:W5:Y:S03]  /*13d0*/  @!P2 LDG.E R26, desc[UR6][R14.64] ;  /* 0x000000060e1aa981 */ /* 0x000566000c1e1900 */
[----:B0-----:R-:W-:Y:S01]  /*13e0*/  @!P1 IMAD.WIDE R12, R33, 0x4, R24 ;  /* 0x00000004210c9825 */ /* 0x001fe200078e0218 */
[----:B------:R0:W5:Y:S04]  /*13f0*/  @!P2 LDG.E R11, desc[UR6][R16.64] ;  /* 0x00000006100ba981 */ /* 0x000168000c1e1900 */
[----:B------:R3:W5:Y:S01]  /*1400*/  @!P1 LDG.E R9, desc[UR6][R12.64] ;  /* 0x000000060c099981 */ /* 0x000762000c1e1900 */
[----:B--2---:R-:W2:Y:S01]  /*1410*/  @!P2 LDC.64 R14, c[0x0][0xe48] ;  /* 0x00039200ff0eab82 */ /* 0x004ea20000000a00 */
[----:B------:R-:W-:-:S04]  /*1420*/  @P0 IMAD.WIDE R20, R5, 0x4, R22 ;  /* 0x0000000405140825 */ /* 0x000fc800078e0216 */
[--C-:B------:R-:W-:Y:S01]  /*1430*/  @P0 IMAD.WIDE R28, R5, 0x2, R36.reuse ;  /* 0x00000002051c0825 */ /* 0x100fe200078e0224 */
[----:B------:R4:W5:Y:S02]  /*1440*/  @P0 LDG.E R8, desc[UR6][R20.64] ;  /* 0x0000000614080981 */ /* 0x000964000c1e1900 */
[----:B0-----:R-:W0:Y:S01]  /*1450*/  @!P4 LDC.64 R16, c[0x0][0xe48] ;  /* 0x00039200ff10cb82 */ /* 0x001e220000000a00 */
[--C-:B------:R-:W-:Y:S01]  /*1460*/  @!P2 IMAD.WIDE R34, R35, 0x2, R36.reuse ;  /* 0x000000022322a825 */ /* 0x100fe200078e0224 */
[----:B------:R4:W2:Y:S05]  /*1470*/  @P0 LDG.E.U16 R27, desc[UR6][R28.64] ;  /* 0x000000061c1b0981 */ /* 0x0008aa000c1e1500 */
[----:B------:R-:W2:Y:S01]  /*1480*/  @!P2 LDG.E.U16 R34, desc[UR6][R34.64] ;  /* 0x000000062222a981 */ /* 0x000ea2000c1e1500 */
[----:B---3--:R-:W3:Y:S01]  /*1490*/  @!P1 LDC.64 R12, c[0x0][0xe48] ;  /* 0x00039200ff0c9b82 */ /* 0x008ee20000000a00 */
[----:B----4-:R-:W-:-:S04]  /*14a0*/  @!P1 IMAD.WIDE R20, R33, 0x2, R36 ;  /* 0x0000000221149825 */ /* 0x010fc800078e0224 */
[----:B------:R-:W-:Y:S02]  /*14b0*/  @!P4 IMAD.WIDE R28, R7, 0x2, R36 ;  /* 0x00000002071cc825 */ /* 0x000fe400078e0224 */
[----:B------:R4:W3:Y:S04]  /*14c0*/  @!P1 LDG.E.U16 R20, desc[UR6][R20.64] ;  /* 0x0000000614149981 */ /* 0x0008e8000c1e1500 */
[----:B-1----:R1:W3:Y:S04]  /*14d0*/  @P0 LDG.E R35, desc[UR6][R18.64] ;  /* 0x0000000612230981 */ /* 0x0022e8000c1e1900 */
[----:B------:R-:W3:Y:S01]  /*14e0*/  @!P4 LDG.E.U16 R10, desc[UR6][R28.64] ;  /* 0x000000061c0ac981 */ /* 0x000ee2000c1e1500 */
[----:B------:R-:W-:-:S03]  /*14f0*/  @!P1 IMAD.WIDE R32, R33, 0x4, R22 ;  /* 0x0000000421209825 */ /* 0x000fc600078e0216 */
[----:B--2---:R2:W2:Y:S01]  /*1500*/  @!P2 LDG.E R14, desc[UR6][R14.64] ;  /* 0x000000060e0ea981 */ /* 0x0044a2000c1e1900 */
[----:B----4-:R-:W-:Y:S02]  /*1510*/  IMAD.MOV.U32 R21, RZ, RZ, RZ ;  /* 0x000000ffff157224 */ /* 0x010fe400078e00ff */
[----:B-1----:R-:W-:Y:S01]  /*1520*/  @!P4 IMAD.WIDE R18, R7, 0x4, R22 ;  /* 0x000000040712c825 */ /* 0x002fe200078e0216 */
[----:B0-----:R-:W4:Y:S04]  /*1530*/  @!P4 LDG.E R16, desc[UR6][R16.64] ;  /* 0x000000061010c981 */ /* 0x001f28000c1e1900 */
[----:B---3--:R0:W3:Y:S01]  /*1540*/  @!P1 LDG.E R13, desc[UR6][R12.64] ;  /* 0x000000060c0d9981 */ /* 0x0080e2000c1e1900 */
[----:B--2---:R-:W-:-:S03]  /*1550*/  MOV R15, RZ ;  /* 0x000000ff000f7202 */ /* 0x004fc60000000f00 */
[----:B------:R-:W5:Y:S04]  /*1560*/  @!P4 LDG.E R21, desc[UR6][R18.64] ;  /* 0x000000061215c981 */ /* 0x000f68000c1e1900 */
[----:B------:R-:W5:Y:S01]  /*1570*/  @!P1 LDG.E R15, desc[UR6][R32.64] ;  /* 0x00000006200f9981 */ /* 0x000f62000c1e1900 */
[----:B------:R-:W-:Y:S01]  /*1580*/  @!P4 IMAD.WIDE R28, R7, 0x4, R24 ;  /* 0x00000004071cc825 */ /* 0x000fe200078e0218 */
[----:B0-----:R-:W-:-:S06]  /*1590*/  MOV R12, RZ ;  /* 0x000000ff000c7202 */ /* 0x001fcc0000000f00 */
[----:B------:R0:W5:Y:S01]  /*15a0*/  @!P4 LDG.E R12, desc[UR6][R28.64] ;  /* 0x000000061c0cc981 */ /* 0x000162000c1e1900 */
[----:B------:R-:W-:Y:S02]  /*15b0*/  MOV R17, RZ ;  /* 0x000000ff00117202 */ /* 0x000fe40000000f00 */
[----:B0-----:R-:W-:Y:S02]  /*15c0*/  MOV R28, RZ ;  /* 0x000000ff001c7202 */ /* 0x001fe40000000f00 */
[----:B------:R-:W-:Y:S02]  /*15d0*/  @P0 SHF.L.U32 R27, R27, 0x10, RZ ;  /* 0x000000101b1b0819 */ /* 0x000fe400000006ff */
[----:B------:R-:W-:Y:S02]  /*15e0*/  @!P2 SHF.L.U32 R29, R34, 0x10, RZ ;  /* 0x00000010221da819 */ /* 0x000fe400000006ff */
[----:B------:R-:W-:Y:S01]  /*15f0*/  @!P1 SHF.L.U32 R20, R20, 0x10, RZ ;  /* 0x0000001014149819 */ /* 0x000fe200000006ff */
[----:B------:R-:W-:Y:S01]  /*1600*/  @P0 FMUL.FTZ R28, R35, R27 ;  /* 0x0000001b231c0220 */ /* 0x000fe20000410000 */
[----:B------:R-:W-:-:S02]  /*1610*/  @!P4 SHF.L.U32 R35, R10, 0x10, RZ ;  /* 0x000000100a23c819 */ /* 0x000fc400000006ff */
[----:B------:R-:W-:Y:S01]  /*1620*/  MOV R27, RZ ;  /* 0x000000ff001b7202 */ /* 0x000fe20000000f00 */
[----:B------:R-:W-:Y:S01]  /*1630*/  @!P2 FMUL.FTZ R27, R29, R14 ;  /* 0x0000000e1d1ba220 */ /* 0x000fe20000410000 */
[----:B------:R-:W-:Y:S01]  /*1640*/  MOV R10, RZ ;  /* 0x000000ff000a7202 */ /* 0x000fe20000000f00 */
[----:B----4-:R-:W-:Y:S01]  /*1650*/  @!P4 FMUL.FTZ R4, R35, R16 ;  /* 0x000000102304c220 */ /* 0x010fe20000410000 */
[----:B------:R-:W-:Y:S01]  /*1660*/  MOV R16, RZ ;  /* 0x000000ff00107202 */ /* 0x000fe20000000f00 */
[----:B---3--:R-:W-:Y:S01]  /*1670*/  @!P1 FMUL.FTZ R17, R20, R13 ;  /* 0x0000000d14119220 */ /* 0x008fe20000410000 */
[----:B------:R-:W-:Y:S02]  /*1680*/  MOV R20, RZ ;  /* 0x000000ff00147202 */ /* 0x000fe40000000f00 */
[----:B------:R-:W-:-:S07]  /*1690*/  MOV R13, RZ ;  /* 0x000000ff000d7202 */ /* 0x000fce0000000f00 */
.L_x_43:
[----:B------:R-:W-:Y:S05]  /*16a0*/  BSYNC B0 ;  /* 0x0000000000007941 */ /* 0x000fea0003800000 */
.L_x_41:
[----:B------:R-:W0:Y:S01]  /*16b0*/  MUFU.RCP R18, UR5 ;  /* 0x0000000500127d08 */ /* 0x000e220008001000 */
[----:B------:R-:W-:Y:S01]  /*16c0*/  ISETP.NE.AND P1, PT, RZ, UR11, PT ;  /* 0x0000000bff007c0c */ /* 0x000fe2000bf25270 */
[----:B0-----:R-:W-:-:S12]  /*16d0*/  FMUL.FTZ R19, R18, R28 ;  /* 0x0000001c12137220 */ /* 0x001fd80000410000 */
[----:B------:R-:W-:Y:S05]  /*16e0*/  @!P1 BRA `(.L_x_44) ;  /* 0x0000000000d89947 */ /* 0x000fea0003800000 */
[----:B------:R-:W0:Y:S01]  /*16f0*/  MUFU.RCP R14, UR9 ;  /* 0x00000009000e7d08 */ /* 0x000e220008001000 */
[----:B-----5:R-:W-:Y:S01]  /*1700*/  FMUL.FTZ R28, R8, UR16 ;  /* 0x00000010081c7c20 */ /* 0x020fe20008410000 */
[----:B------:R-:W-:Y:S01]  /*1710*/  FMUL.FTZ R8, R2, R19 ;  /* 0x0000001302087220 */ /* 0x000fe20000410000 */
[C---:B------:R-:W-:Y:S01]  /*1720*/  FMUL.FTZ R29, R18.reuse, R4 ;  /* 0x00000004121d7220 */ /* 0x040fe20000410000 */
[C---:B------:R-:W-:Y:S01]  /*1730*/  FMUL.FTZ R27, R18.reuse, R27 ;  /* 0x0000001b121b7220 */ /* 0x040fe20000410000 */
[----:B------:R-:W-:Y:S01]  /*1740*/  FMUL.FTZ R17, R18, R17 ;  /* 0x0000001112117220 */ /* 0x000fe20000410000 */
[----:B------:R-:W-:Y:S01]  /*1750*/  FFMA.FTZ R8, R19, R8, R28 ;  /* 0x0000000813087223 */ /* 0x000fe2000001001c */
[----:B------:R-:W-:Y:S01]  /*1760*/  FMUL.FTZ R28, R21, UR16 ;  /* 0x00000010151c7c20 */ /* 0x000fe20008410000 */
[----:B------:R-:W-:Y:S01]  /*1770*/  FMUL.FTZ R4, R2, R29 ;  /* 0x0000001d02047220 */ /* 0x000fe20000410000 */
[----:B------:R-:W-:Y:S01]  /*1780*/  FMUL.FTZ R18, R26, UR16 ;  /* 0x000000101a127c20 */ /* 0x000fe20008410000 */
[C---:B------:R-:W-:Y:S01]  /*1790*/  FMUL.FTZ R26, R2.reuse, R27 ;  /* 0x0000001b021a7220 */ /* 0x040fe20000410000 */
[----:B------:R-:W-:Y:S01]  /*17a0*/  FMUL.FTZ R32, R15, UR16 ;  /* 0x000000100f207c20 */ /* 0x000fe20008410000 */
[----:B------:R-:W-:Y:S01]  /*17b0*/  FFMA.FTZ R21, R29, R4, R28 ;  /* 0x000000041d157223 */ /* 0x000fe2000001001c */
[----:B------:R-:W-:Y:S01]  /*17c0*/  FMUL.FTZ R28, R2, R17 ;  /* 0x00000011021c7220 */ /* 0x000fe20000410000 */
[----:B------:R-:W-:Y:S01]  /*17d0*/  FFMA.FTZ R26, R27, R26, R18 ;  /* 0x0000001a1b1a7223 */ /* 0x000fe20000010012 */
[----:B------:R-:W-:Y:S01]  /*17e0*/  FMUL.FTZ R6, R6, UR14 ;  /* 0x0000000e06067c20 */ /* 0x000fe20008410000 */
[----:B------:R-:W-:Y:S01]  /*17f0*/  FMUL.FTZ R12, R12, UR14 ;  /* 0x0000000e0c0c7c20 */ /* 0x000fe20008410000 */
[----:B0-----:R-:W-:Y:S01]  /*1800*/  FMUL.FTZ R4, R8, R14 ;  /* 0x0000000e08047220 */ /* 0x001fe20000410000 */
[----:B------:R-:W-:Y:S01]  /*1810*/  FFMA.FTZ R15, R17, R28, R32 ;  /* 0x0000001c110f7223 */ /* 0x000fe20000010020 */
[-C--:B------:R-:W-:Y:S01]  /*1820*/  FMUL.FTZ R33, R21, R14.reuse ;  /* 0x0000000e15217220 */ /* 0x080fe20000410000 */
[-C--:B------:R-:W-:Y:S01]  /*1830*/  FMUL.FTZ R34, R26, R14.reuse ;  /* 0x0000000e1a227220 */ /* 0x080fe20000410000 */
[----:B------:R-:W-:Y:S01]  /*1840*/  FFMA.FTZ R12, R29, UR17, R12 ;  /* 0x000000111d0c7c23 */ /* 0x000fe2000801000c */
[----:B------:R-:W-:Y:S01]  /*1850*/  FMUL.FTZ R32, R15, R14 ;  /* 0x0000000e0f207220 */ /* 0x000fe20000410000 */
[----:B------:R-:W0:Y:S01]  /*1860*/  MUFU.SQRT R4, R4 ;  /* 0x0000000400047308 */ /* 0x000e220000002000 */
[----:B------:R-:W-:Y:S01]  /*1870*/  FFMA.FTZ R14, R19, UR17, R6 ;  /* 0x00000011130e7c23 */ /* 0x000fe20008010006 */
[----:B------:R-:W-:-:S04]  /*1880*/  FMUL.FTZ R6, R11, UR14 ;  /* 0x0000000e0b067c20 */ /* 0x000fc80008410000 */
[----:B------:R-:W-:Y:S02]  /*1890*/  FFMA.FTZ R6, R27, UR17, R6 ;  /* 0x000000111b067c23 */ /* 0x000fe40008010006 */
[----:B------:R-:W1:Y:S08]  /*18a0*/  MUFU.SQRT R18, R33 ;  /* 0x0000002100127308 */ /* 0x000e700000002000 */
[----:B------:R-:W2:Y:S01]  /*18b0*/  MUFU.SQRT R28, R34 ;  /* 0x00000022001c7308 */ /* 0x000ea20000002000 */
[----:B0-----:R-:W-:-:S07]  /*18c0*/  FADD.FTZ R4, R4, UR12 ;  /* 0x0000000c04047e21 */ /* 0x001fce0008010000 */
[----:B------:R-:W0:Y:S01]  /*18d0*/  MUFU.SQRT R32, R32 ;  /* 0x0000002000207308 */ /* 0x000e220000002000 */
[----:B-1----:R-:W-:-:S07]  /*18e0*/  FADD.FTZ R18, R18, UR12 ;  /* 0x0000000c12127e21 */ /* 0x002fce0008010000 */
[----:B------:R-:W1:Y:S01]  /*18f0*/  MUFU.RCP R33, UR8 ;  /* 0x0000000800217d08 */ /* 0x000e620008001000 */
[----:B--2---:R-:W-:-:S07]  /*1900*/  FADD.FTZ R28, R28, UR12 ;  /* 0x0000000c1c1c7e21 */ /* 0x004fce0008010000 */
[----:B------:R-:W2:Y:S01]  /*1910*/  MUFU.RCP R4, R4 ;  /* 0x0000000400047308 */ /* 0x000ea20000001000 */
[----:B0-----:R-:W-:Y:S01]  /*1920*/  FADD.FTZ R34, R32, UR12 ;  /* 0x0000000c20227e21 */ /* 0x001fe20008010000 */
[----:B------:R-:W-:-:S04]  /*1930*/  FMUL.FTZ R32, R9, UR14 ;  /* 0x0000000e09207c20 */ /* 0x000fc80008410000 */
[----:B------:R-:W-:Y:S02]  /*1940*/  FFMA.FTZ R9, R17, UR17, R32 ;  /* 0x0000001111097c23 */ /* 0x000fe40008010020 */
[----:B------:R-:W0:Y:S01]  /*1950*/  MUFU.RCP R18, R18 ;  /* 0x0000001200127308 */ /* 0x000e220000001000 */
[-C--:B-1----:R-:W-:Y:S01]  /*1960*/  FMUL.FTZ R19, R14, R33.reuse ;  /* 0x000000210e137220 */ /* 0x082fe20000410000 */
[-C--:B------:R-:W-:Y:S01]  /*1970*/  FMUL.FTZ R17, R12, R33.reuse ;  /* 0x000000210c117220 */ /* 0x080fe20000410000 */
[----:B------:R-:W-:-:S05]  /*1980*/  FMUL.FTZ R27, R6, R33 ;  /* 0x00000021061b7220 */ /* 0x000fca0000410000 */
[----:B------:R-:W1:Y:S01]  /*1990*/  MUFU.RCP R28, R28 ;  /* 0x0000001c001c7308 */ /* 0x000e620000001000 */
[----:B--2---:R-:W-:Y:S01]  /*19a0*/  FMUL.FTZ R19, R19, R4 ;  /* 0x0000000413137220 */ /* 0x004fe20000410000 */
[----:B------:R-:W-:-:S06]  /*19b0*/  FMUL.FTZ R4, R9, R33 ;  /* 0x0000002109047220 */ /* 0x000fcc0000410000 */
[----:B------:R-:W2:Y:S01]  /*19c0*/  MUFU.RCP R11, R34 ;  /* 0x00000022000b7308 */ /* 0x000ea20000001000 */
[----:B0-----:R-:W-:-:S04]  /*19d0*/  FMUL.FTZ R18, R17, R18 ;  /* 0x0000001211127220 */ /* 0x001fc80000410000 */
[----:B------:R-:W-:Y:S01]  /*19e0*/  FFMA.FTZ R18, R13, UR15, R18 ;  /* 0x0000000f0d127c23 */ /* 0x000fe20008010012 */
[----:B-1----:R-:W-:-:S04]  /*19f0*/  FMUL.FTZ R27, R27, R28 ;  /* 0x0000001c1b1b7220 */ /* 0x002fc80000410000 */
[----:B------:R-:W-:Y:S01]  /*1a00*/  FFMA.FTZ R20, R20, UR15, R27 ;  /* 0x0000000f14147c23 */ /* 0x000fe2000801001b */
[----:B--2---:R-:W-:Y:S01]  /*1a10*/  FMUL.FTZ R17, R4, R11 ;  /* 0x0000000b04117220 */ /* 0x004fe20000410000 */
[----:B------:R-:W-:-:S03]  /*1a20*/  FFMA.FTZ R11, R10, UR15, R19 ;  /* 0x0000000f0a0b7c23 */ /* 0x000fc60008010013 */
[----:B------:R-:W-:Y:S01]  /*1a30*/  FFMA.FTZ R13, R16, UR15, R17 ;  /* 0x0000000f100d7c23 */ /* 0x000fe20008010011 */
[----:B------:R-:W-:Y:S06]  /*1a40*/  BRA `(.L_x_45) ;  /* 0x0000000000d47947 */ /* 0x000fec0003800000 */
.L_x_44:
[----:B-----5:R-:W-:Y:S01]  /*1a50*/  FFMA.FTZ R19, R10, UR15, R19 ;  /* 0x0000000f0a137c23 */ /* 0x020fe20008010013 */
[C---:B------:R-:W-:Y:S01]  /*1a60*/  FMUL.FTZ R10, R18.reuse, R4 ;  /* 0x00000004120a7220 */ /* 0x040fe20000410000 */
[C---:B------:R-:W-:Y:S01]  /*1a70*/  FMUL.FTZ R27, R18.reuse, R27 ;  /* 0x0000001b121b7220 */ /* 0x040fe20000410000 */
[----:B------:R-:W-:Y:S01]  /*1a80*/  FMUL.FTZ R17, R18, R17 ;  /* 0x0000001112117220 */ /* 0x000fe20000410000 */
[----:B------:R-:W-:Y:S01]  /*1a90*/  FMUL.FTZ R4, R2, R19 ;  /* 0x0000001302047220 */ /* 0x000fe20000410000 */
[----:B------:R-:W-:Y:S01]  /*1aa0*/  FFMA.FTZ R29, R13, UR15, R10 ;  /* 0x0000000f0d1d7c23 */ /* 0x000fe2000801000a */
[----:B------:R-:W0:Y:S01]  /*1ab0*/  MUFU.RCP R14, UR9 ;  /* 0x00000009000e7d08 */ /* 0x000e220008001000 */
[----:B------:R-:W-:Y:S01]  /*1ac0*/  FFMA.FTZ R27, R20, UR15, R27 ;  /* 0x0000000f141b7c23 */ /* 0x000fe2000801001b */
[C---:B------:R-:W-:Y:S01]  /*1ad0*/  FMUL.FTZ R13, R19.reuse, R4 ;  /* 0x00000004130d7220 */ /* 0x040fe20000410000 */
[----:B------:R-:W-:Y:S01]  /*1ae0*/  FMUL.FTZ R4, R2, R29 ;  /* 0x0000001d02047220 */ /* 0x000fe20000410000 */
[----:B------:R-:W-:Y:S01]  /*1af0*/  FFMA.FTZ R17, R16, UR15, R17 ;  /* 0x0000000f10117c23 */ /* 0x000fe20008010011 */
[----:B------:R-:W-:Y:S01]  /*1b00*/  FMUL.FTZ R19, R19, UR17 ;  /* 0x0000001113137c20 */ /* 0x000fe20008410000 */
[----:B------:R-:W-:Y:S01]  /*1b10*/  FFMA.FTZ R8, R8, UR16, R13 ;  /* 0x0000001008087c23 */ /* 0x000fe2000801000d */
[C---:B------:R-:W-:Y:S01]  /*1b20*/  FMUL.FTZ R10, R29.reuse, R4 ;  /* 0x000000041d0a7220 */ /* 0x040fe20000410000 */
[C---:B------:R-:W-:Y:S01]  /*1b30*/  FMUL.FTZ R16, R2.reuse, R17 ;  /* 0x0000001102107220 */ /* 0x040fe20000410000 */
[----:B------:R-:W-:Y:S01]  /*1b40*/  MUFU.RCP R13, UR8 ;  /* 0x00000008000d7d08 */ /* 0x000fe20008001000 */
[----:B------:R-:W-:Y:S01]  /*1b50*/  FMUL.FTZ R29, R29, UR17 ;  /* 0x000000111d1d7c20 */ /* 0x000fe20008410000 */
[----:B------:R-:W-:Y:S01]  /*1b60*/  FFMA.FTZ R21, R21, UR16, R10 ;  /* 0x0000001015157c23 */ /* 0x000fe2000801000a */
[----:B------:R-:W-:Y:S01]  /*1b70*/  FMUL.FTZ R10, R2, R27 ;  /* 0x0000001b020a7220 */ /* 0x000fe20000410000 */
[----:B------:R-:W-:Y:S01]  /*1b80*/  FMUL.FTZ R16, R17, R16 ;  /* 0x0000001011107220 */ /* 0x000fe20000410000 */
[----:B------:R-:W-:-:S02]  /*1b90*/  FFMA.FTZ R12, R12, UR14, R29 ;  /* 0x0000000e0c0c7c23 */ /* 0x000fc4000801001d */
[----:B------:R-:W-:Y:S01]  /*1ba0*/  FMUL.FTZ R33, R27, R10 ;  /* 0x0000000a1b217220 */ /* 0x000fe20000410000 */
[----:B------:R-:W-:Y:S01]  /*1bb0*/  FFMA.FTZ R15, R15, UR16, R16 ;  /* 0x000000100f0f7c23 */ /* 0x000fe20008010010 */
[-C--:B0-----:R-:W-:Y:S01]  /*1bc0*/  FMUL.FTZ R4, R8, R14.reuse ;  /* 0x0000000e08047220 */ /* 0x081fe20000410000 */
[----:B------:R-:W-:Y:S01]  /*1bd0*/  FMUL.FTZ R18, R21, R14 ;  /* 0x0000000e15127220 */ /* 0x000fe20000410000 */
[----:B------:R-:W-:-:S03]  /*1be0*/  FFMA.FTZ R26, R26, UR16, R33 ;  /* 0x000000101a1a7c23 */ /* 0x000fc60008010021 */
[----:B------:R0:W1:Y:S01]  /*1bf0*/  MUFU.SQRT R10, R18 ;  /* 0x00000012000a7308 */ /* 0x0000620000002000 */
[-C--:B------:R-:W-:Y:S01]  /*1c00*/  FMUL.FTZ R28, R26, R14.reuse ;  /* 0x0000000e1a1c7220 */ /* 0x080fe20000410000 */
[----:B------:R-:W-:-:S06]  /*1c10*/  FMUL.FTZ R14, R15, R14 ;  /* 0x0000000e0f0e7220 */ /* 0x000fcc0000410000 */
[----:B------:R-:W2:Y:S01]  /*1c20*/  MUFU.SQRT R4, R4 ;  /* 0x0000000400047308 */ /* 0x000ea20000002000 */
[----:B0-----:R-:W-:-:S07]  /*1c30*/  FMUL.FTZ R18, R27, UR17 ;  /* 0x000000111b127c20 */ /* 0x001fce0008410000 */
[----:B------:R-:W0:Y:S01]  /*1c40*/  MUFU.SQRT R28, R28 ;  /* 0x0000001c001c7308 */ /* 0x000e220000002000 */
[----:B-1----:R-:W-:-:S07]  /*1c50*/  FADD.FTZ R10, R10, UR12 ;  /* 0x0000000c0a0a7e21 */ /* 0x002fce0008010000 */
[----:B------:R-:W1:Y:S01]  /*1c60*/  MUFU.SQRT R14, R14 ;  /* 0x0000000e000e7308 */ /* 0x000e620000002000 */
[----:B--2---:R-:W-:-:S07]  /*1c70*/  FADD.FTZ R16, R4, UR12 ;  /* 0x0000000c04107e21 */ /* 0x004fce0008010000 */
[----:B------:R-:W2:Y:S01]  /*1c80*/  MUFU.RCP R16, R16 ;  /* 0x0000001000107308 */ /* 0x000ea20000001000 */
[----:B0-----:R-:W-:Y:S01]  /*1c90*/  FADD.FTZ R20, R28, UR12 ;  /* 0x0000000c1c147e21 */ /* 0x001fe20008010000 */
[----:B------:R-:W-:Y:S01]  /*1ca0*/  FMUL.FTZ R28, R17, UR17 ;  /* 0x00000011111c7c20 */ /* 0x000fe20008410000 */
[----:B------:R-:W-:-:S03]  /*1cb0*/  FMUL.FTZ R17, R12, R13 ;  /* 0x0000000d0c117220 */ /* 0x000fc60000410000 */
[----:B------:R-:W-:Y:S02]  /*1cc0*/  FFMA.FTZ R9, R9, UR14, R28 ;  /* 0x0000000e09097c23 */ /* 0x000fe4000801001c */
[----:B------:R-:W0:Y:S01]  /*1cd0*/  MUFU.RCP R10, R10 ;  /* 0x0000000a000a7308 */ /* 0x000e220000001000 */
[----:B-1----:R-:W-:Y:S01]  /*1ce0*/  FADD.FTZ R4, R14, UR12 ;  /* 0x0000000c0e047e21 */ /* 0x002fe20008010000 */
[----:B------:R-:W-:Y:S01]  /*1cf0*/  FFMA.FTZ R14, R6, UR14, R19 ;  /* 0x0000000e060e7c23 */ /* 0x000fe20008010013 */
[----:B------:R-:W-:-:S03]  /*1d00*/  FFMA.FTZ R6, R11, UR14, R18 ;  /* 0x0000000e0b067c23 */ /* 0x000fc60008010012 */
[-C--:B------:R-:W-:Y:S01]  /*1d10*/  FMUL.FTZ R11, R14, R13.reuse ;  /* 0x0000000d0e0b7220 */ /* 0x080fe20000410000 */
[-C--:B------:R-:W-:Y:S01]  /*1d20*/  FMUL.FTZ R19, R6, R13.reuse ;  /* 0x0000000d06137220 */ /* 0x080fe20000410000 */
[----:B------:R-:W1:Y:S01]  /*1d30*/  MUFU.RCP R20, R20 ;  /* 0x0000001400147308 */ /* 0x000e620000001000 */
[----:B------:R-:W-:Y:S01]  /*1d40*/  FMUL.FTZ R13, R9, R13 ;  /* 0x0000000d090d7220 */ /* 0x000fe20000410000 */
[----:B--2---:R-:W-:-:S06]  /*1d50*/  FMUL.FTZ R11, R11, R16 ;  /* 0x000000100b0b7220 */ /* 0x004fcc0000410000 */
[----:B------:R-:W2:Y:S01]  /*1d60*/  MUFU.RCP R4, R4 ;  /* 0x0000000400047308 */ /* 0x000ea20000001000 */
[----:B0-----:R-:W-:Y:S01]  /*1d70*/  FMUL.FTZ R18, R17, R10 ;  /* 0x0000000a11127220 */ /* 0x001fe20000410000 */
[----:B-1----:R-:W-:Y:S01]  /*1d80*/  FMUL.FTZ R20, R19, R20 ;  /* 0x0000001413147220 */ /* 0x002fe20000410000 */
[----:B--2---:R-:W-:-:S07]  /*1d90*/  FMUL.FTZ R13, R13, R4 ;  /* 0x000000040d0d7220 */ /* 0x004fce0000410000 */
.L_x_45:
[----:B------:R-:W-:Y:S01]  /*1da0*/  IADD3 R27, R7, UR10, RZ ;  /* 0x0000000a071b7c10 */ /* 0x000fe2000fffe0ff */
[----:B------:R-:W-:Y:S01]  /*1db0*/  @P0 IMAD.WIDE R16, R5, 0x2, R36 ;  /* 0x0000000205100825 */ /* 0x000fe200078e0224 */
[----:B------:R-:W-:Y:S01]  /*1dc0*/  ISETP.GE.AND P1, PT, R7, UR13, PT ;  /* 0x0000000d07007c0c */ /* 0x000fe2000bf26270 */
[----:B------:R-:W-:Y:S02]  /*1dd0*/  ULEA UR4, UR10, UR4, 0x2 ;  /* 0x000000040a047291 */ /* 0x000fe4000f8e103f */
[----:B------:R-:W-:Y:S02]  /*1de0*/  IADD3 R35, R27, UR10, RZ ;  /* 0x0000000a1b237c10 */ /* 0x000fe4000fffe0ff */
[----:B------:R-:W-:Y:S01]  /*1df0*/  ISETP.GE.OR P1, PT, R7, R3, P1 ;  /* 0x000000030700720c */ /* 0x000fe20000f26670 */
[----:B------:R-:W-:Y:S01]  /*1e00*/  UISETP.GE.AND UP0, UPT, UR4, UR13, UPT ;  /* 0x0000000d0400728c */ /* 0x000fe2000bf06270 */
[----:B------:R-:W-:Y:S02]  /*1e10*/  @P0 F2FP.BF16.F32.PACK_AB R11, RZ, R11 ;  /* 0x0000000bff0b023e */ /* 0x000fe400000010ff */
[----:B------:R-:W-:-:S02]  /*1e20*/  ISETP.GE.AND P4, PT, R35, UR13, PT ;  /* 0x0000000d23007c0c */ /* 0x000fc4000bf86270 */
[----:B------:R-:W-:Y:S02]  /*1e30*/  ISETP.GE.AND P2, PT, R27, UR13, PT ;  /* 0x0000000d1b007c0c */ /* 0x000fe4000bf46270 */
[----:B------:R-:W-:Y:S01]  /*1e40*/  PRMT R19, R11, 0x7610, R19 ;  /* 0x000076100b137816 */ /* 0x000fe20000000013 */
[--C-:B------:R-:W-:Y:S01]  /*1e50*/  @P0 IMAD.WIDE R10, R5, 0x4, R24.reuse ;  /* 0x00000004050a0825 */ /* 0x100fe200078e0218 */
[-C--:B------:R-:W-:Y:S02]  /*1e60*/  ISETP.GE.OR P4, PT, R35, R3.reuse, P4 ;  /* 0x000000032300720c */ /* 0x080fe40002786670 */
[----:B------:R-:W-:Y:S01]  /*1e70*/  ISETP.GE.OR P2, PT, R27, R3, P2 ;  /* 0x000000031b00720c */ /* 0x000fe20001746670 */
[----:B------:R0:W-:Y:S01]  /*1e80*/  @P0 STG.E.U16 desc[UR6][R16.64], R19 ;  /* 0x0000001310000986 */ /* 0x0001e2000c101506 */
[----:B------:R-:W-:-:S03]  /*1e90*/  @!P1 IMAD.WIDE R28, R7, 0x4, R24 ;  /* 0x00000004071c9825 */ /* 0x000fc600078e0218 */
[----:B------:R1:W-:Y:S01]  /*1ea0*/  @P0 STG.E desc[UR6][R10.64], R14 ;  /* 0x0000000e0a000986 */ /* 0x0003e2000c101906 */
[----:B------:R-:W-:-:S05]  /*1eb0*/  @!P1 IMAD.WIDE R32, R7, 0x4, R22 ;  /* 0x0000000407209825 */ /* 0x000fca00078e0216 */
[----:B------:R-:W-:Y:S02]  /*1ec0*/  @!P4 F2FP.BF16.F32.PACK_AB R13, RZ, R13 ;  /* 0x0000000dff0dc23e */ /* 0x000fe400000010ff */
[----:B0-----:R-:W-:Y:S01]  /*1ed0*/  @!P1 F2FP.BF16.F32.PACK_AB R17, RZ, R18 ;  /* 0x00000012ff11923e */ /* 0x001fe200000010ff */
[----:B------:R-:W-:Y:S01]  /*1ee0*/  @P0 IMAD.WIDE R18, R5, 0x4, R22 ;  /* 0x0000000405120825 */ /* 0x000fe200078e0216 */
[----:B------:R-:W-:-:S03]  /*1ef0*/  @!P2 F2FP.BF16.F32.PACK_AB R20, RZ, R20 ;  /* 0x00000014ff14a23e */ /* 0x000fc600000010ff */
[----:B------:R-:W-:Y:S01]  /*1f00*/  @!P1 IMAD.WIDE R4, R7, 0x2, R36 ;  /* 0x0000000207049825 */ /* 0x000fe200078e0224 */
[----:B------:R0:W-:Y:S01]  /*1f10*/  @P0 STG.E desc[UR6][R18.64], R8 ;  /* 0x0000000812000986 */ /* 0x0001e2000c101906 */
[----:B------:R-:W-:Y:S02]  /*1f20*/  PRMT R7, R13, 0x7610, R7 ;  /* 0x000076100d077816 */ /* 0x000fe40000000007 */
[----:B-1----:R-:W-:Y:S01]  /*1f30*/  @!P2 IMAD.WIDE R10, R27, 0x4, R24 ;  /* 0x000000041b0aa825 */ /* 0x002fe200078e0218 */
[----:B------:R1:W-:Y:S01]  /*1f40*/  @!P1 STG.E.U16 desc[UR6][R4.64], R17 ;  /* 0x0000001104009986 */ /* 0x0003e2000c101506 */
[----:B------:R-:W-:-:S03]  /*1f50*/  PLOP3.LUT P0, PT, PT, PT, UP0, 0x80, 0x0 ;  /* 0x000000000000781c */ /* 0x000fc60003f0f008 */
[----:B------:R2:W-:Y:S01]  /*1f60*/  @!P1 STG.E desc[UR6][R28.64], R12 ;  /* 0x0000000c1c009986 */ /* 0x0005e2000c101906 */
[----:B0-----:R-:W-:-:S03]  /*1f70*/  @!P4 IMAD.WIDE R18, R35, 0x2, R36 ;  /* 0x000000022312c825 */ /* 0x001fc600078e0224 */
[----:B------:R0:W-:Y:S01]  /*1f80*/  @!P1 STG.E desc[UR6][R32.64], R21 ;  /* 0x0000001520009986 */ /* 0x0001e2000c101906 */
[----:B------:R-:W-:Y:S01]  /*1f90*/  ISETP.GT.AND P1, PT, R3, UR4, PT ;  /* 0x0000000403007c0c */ /* 0x000fe2000bf24270 */
[----:B-1----:R-:W-:-:S04]  /*1fa0*/  @!P2 IMAD.WIDE R16, R27, 0x2, R36 ;  /* 0x000000021b10a825 */ /* 0x002fc800078e0224 */
[----:B------:R-:W-:Y:S01]  /*1fb0*/  @!P2 IMAD.WIDE R4, R27, 0x4, R22 ;  /* 0x000000041b04a825 */ /* 0x000fe200078e0216 */
[----:B------:R0:W-:Y:S03]  /*1fc0*/  @!P2 STG.E.U16 desc[UR6][R16.64], R20 ;  /* 0x000000141000a986 */ /* 0x0001e6000c101506 */
[C---:B--2---:R-:W-:Y:S01]  /*1fd0*/  @!P4 IMAD.WIDE R12, R35.reuse, 0x4, R24 ;  /* 0x00000004230cc825 */ /* 0x044fe200078e0218 */
[----:B------:R0:W-:Y:S03]  /*1fe0*/  @!P2 STG.E desc[UR6][R10.64], R6 ;  /* 0x000000060a00a986 */ /* 0x0001e6000c101906 */
[----:B------:R-:W-:Y:S01]  /*1ff0*/  @!P4 IMAD.WIDE R34, R35, 0x4, R22 ;  /* 0x000000042322c825 */ /* 0x000fe200078e0216 */
[----:B------:R0:W-:Y:S04]  /*2000*/  @!P2 STG.E desc[UR6][R4.64], R26 ;  /* 0x0000001a0400a986 */ /* 0x0001e8000c101906 */
[----:B------:R0:W-:Y:S04]  /*2010*/  @!P4 STG.E.U16 desc[UR6][R18.64], R7 ;  /* 0x000000071200c986 */ /* 0x0001e8000c101506 */
[----:B------:R0:W-:Y:S04]  /*2020*/  @!P4 STG.E desc[UR6][R12.64], R9 ;  /* 0x000000090c00c986 */ /* 0x0001e8000c101906 */
[----:B------:R0:W-:Y:S01]  /*2030*/  @!P4 STG.E desc[UR6][R34.64], R15 ;  /* 0x0000000f2200c986 */ /* 0x0001e2000c101906 */
[----:B------:R-:W-:Y:S05]  /*2040*/  @!P0 BRA P1, `(.L_x_46) ;  /* 0xffffffec00688947 */ /* 0x000fea000083ffff */
[----:B------:R-:W-:Y:S05]  /*2050*/  EXIT ;  /* 0x000000000000794d */ /* 0x000fea0003800000 */
.L_x_40:
[----:B------:R-:W0:Y:S02]  /*2060*/  S2R R2, SR_TID.X ;  /* 0x0000000000027919 */ /* 0x000e240000002100 */
[----:B0-----:R-:W-:-:S05]  /*2070*/  IMAD.SHL.U32 R0, R2, 0x4, RZ ;  /* 0x0000000402007824 */ /* 0x001fca00078e00ff */
[----:B------:R-:W-:-:S04]  /*2080*/  ISETP.GE.AND P0, PT, R0, R9, PT ;  /* 0x000000090000720c */ /* 0x000fc80003f06270 */
[----:B------:R-:W-:-:S13]  /*2090*/  ISETP.GE.OR P0, PT, R0, R3, P0 ;  /* 0x000000030000720c */ /* 0x000fda0000706670 */
[----:B------:R-:W-:Y:S05]  /*20a0*/  @P0 EXIT ;  /* 0x000000000000094d */ /* 0x000fea0003800000 */
[----:B------:R-:W0:Y:S01]  /*20b0*/  LDC R0, c[0x0][0xe10] ;  /* 0x00038400ff007b82 */ /* 0x000e220000000800 */
[----:B------:R-:W-:Y:S01]  /*20c0*/  BSSY B0, `(.L_x_47) ;  /* 0x00000aa000007945 */ /* 0x000fe20003800000 */
[----:B------:R-:W-:Y:S01]  /*20d0*/  ULDC UR4, c[0x0][0xe2c] ;  /* 0x00038b0000047ab9 */ /* 0x000fe20000000800 */
[----:B------:R-:W-:Y:S01]  /*20e0*/  ULDC UR15, c[0x0][0xe0c] ;  /* 0x00038300000f7ab9 */ /* 0x000fe20000000800 */
[----:B------:R-:W-:Y:S01]  /*20f0*/  FSETP.NEU.FTZ.AND P0, PT, RZ, UR4, PT ;  /* 0x00000004ff007c0b */ /* 0x000fe2000bf1d000 */
[----:B------:R-:W-:Y:S01]  /*2100*/  ULDC UR4, c[0x0][0x0] ;  /* 0x0000000000047ab9 */ /* 0x000fe20000000800 */
[----:B------:R-:W-:Y:S01]  /*2110*/  ULDC UR14, c[0x0][0xe2c] ;  /* 0x00038b00000e7ab9 */ /* 0x000fe20000000800 */
[----:B------:R-:W-:Y:S01]  /*2120*/  ULDC UR11, c[0x0][0xe24] ;  /* 0x00038900000b7ab9 */ /* 0x000fe20000000800 */
[----:B------:R-:W-:Y:S01]  /*2130*/  ULDC UR16, c[0x0][0x210] ;  /* 0x0000840000107ab9 */ /* 0x000fe20000000800 */
[----:B------:R-:W-:Y:S01]  /*2140*/  ULDC UR10, c[0x0][0xe28] ;  /* 0x00038a00000a7ab9 */ /* 0x000fe20000000800 */
[----:B------:R-:W-:Y:S01]  /*2150*/  ULDC.64 UR12, c[0x0][0xe10] ;  /* 0x00038400000c7ab9 */ /* 0x000fe20000000a00 */
[----:B0-----:R-:W-:-:S07]  /*2160*/  FADD.FTZ R0, -R0, 1 ;  /* 0x3f80000000007421 */ /* 0x001fce0000010100 */
.L_x_50:
[----:B0-----:R-:W-:-:S05]  /*2170*/  IMAD.WIDE R20, R2, 0x8, R36 ;  /* 0x0000000802147825 */ /* 0x001fca00078e0224 */
[----:B------:R-:W2:Y:S01]  /*2180*/  LDG.E.64 R12, desc[UR6][R20.64] ;  /* 0x00000006140c7981 */ /* 0x000ea2000c1e1b00 */
[----:B------:R-:W0:Y:S01]  /*2190*/  LDC.64 R14, c[0x0][0xe48] ;  /* 0x00039200ff0e7b82 */ /* 0x000e220000000a00 */
[----:B------:R-:W-:Y:S02]  /*21a0*/  SHF.R.S32.HI R17, RZ, 0x1f, R2 ;  /* 0x0000001fff117819 */ /* 0x000fe40000011402 */
[C---:B------:R-:W-:Y:S02]  /*21b0*/  @P0 LEA R32, P1, R2.reuse, R30, 0x4 ;  /* 0x0000001e02200211 */ /* 0x040fe400078220ff */
[C---:B------:R-:W-:Y:S02]  /*21c0*/  SHF.L.U32 R5, R2.reuse, 0x4, RZ ;  /* 0x0000000402057819 */ /* 0x040fe400000006ff */
[C-C-:B------:R-:W-:Y:S02]  /*21d0*/  @P0 LEA.HI.X R33, R2.reuse, R31, R17.reuse, 0x4, P1 ;  /* 0x0000001f02210211 */ /* 0x140fe400008f2411 */
[----:B------:R-:W-:Y:S01]  /*21e0*/  SHF.L.U64.HI R17, R2, 0x4, R17 ;  /* 0x0000000402117819 */ /* 0x000fe20000010211 */
[----:B0-----:R-:W3:Y:S01]  /*21f0*/  LDG.E R29, desc[UR6][R14.64] ;  /* 0x000000060e1d7981 */ /* 0x001ee2000c1e1900 */
[----:B------:R-:W-:-:S02]  /*2200*/  IADD3 R6, P1, R24, R5, RZ ;  /* 0x0000000518067210 */ /* 0x000fc40007f3e0ff */
[----:B------:R-:W-:Y:S01]  /*2210*/  IADD3 R4, P2, R22, R5, RZ ;  /* 0x0000000516047210 */ /* 0x000fe20007f5e0ff */
[----:B------:R0:W4:Y:S01]  /*2220*/  @P0 LDG.E.128 R8, desc[UR6][R32.64] ;  /* 0x0000000620080981 */ /* 0x000122000c1e1d00 */
[-C--:B------:R-:W-:Y:S02]  /*2230*/  IADD3.X R7, R25, R17.reuse, RZ, P1, !PT ;  /* 0x0000001119077210 */ /* 0x080fe40000ffe4ff */
[----:B------:R-:W-:-:S05]  /*2240*/  IADD3.X R5, R23, R17, RZ, P2, !PT ;  /* 0x0000001117057210 */ /* 0x000fca00017fe4ff */
[----:B------:R1:W5:Y:S01]  /*2250*/  LDG.E.128 R16, desc[UR6][R4.64] ;  /* 0x0000000604107981 */ /* 0x000362000c1e1d00 */
[----:B--2---:R-:W-:Y:S02]  /*2260*/  MOV R28, R12 ;  /* 0x0000000c001c7202 */ /* 0x004fe40000000f00 */
[--C-:B------:R-:W-:Y:S02]  /*2270*/  SHF.R.U64 R27, R12, 0x10, R13.reuse ;  /* 0x000000100c1b7819 */ /* 0x100fe4000000120d */
[----:B------:R-:W-:Y:S02]  /*2280*/  MOV R26, R13 ;  /* 0x0000000d001a7202 */ /* 0x000fe40000000f00 */
[----:B------:R-:W-:Y:S02]  /*2290*/  SHF.R.U32.HI R34, RZ, 0x10, R13 ;  /* 0x00000010ff227819 */ /* 0x000fe4000001160d */
[----:B------:R1:W5:Y:S01]  /*22a0*/  LDG.E.128 R12, desc[UR6][R6.64] ;  /* 0x00000006060c7981 */ /* 0x000362000c1e1d00 */
[----:B------:R-:W-:-:S02]  /*22b0*/  SHF.L.U32 R28, R28, 0x10, RZ ;  /* 0x000000101c1c7819 */ /* 0x000fc400000006ff */
[----:B------:R-:W-:Y:S02]  /*22c0*/  SHF.L.U32 R34, R34, 0x10, RZ ;  /* 0x0000001022227819 */ /* 0x000fe400000006ff */
[----:B0-----:R-:W-:Y:S02]  /*22d0*/  SHF.L.U32 R32, R27, 0x10, RZ ;  /* 0x000000101b207819 */ /* 0x001fe400000006ff */
[----:B------:R-:W-:Y:S02]  /*22e0*/  SHF.L.U32 R26, R26, 0x10, RZ ;  /* 0x000000101a1a7819 */ /* 0x000fe400000006ff */
[----:B------:R-:W-:Y:S01]  /*22f0*/  ISETP.NE.AND P1, PT, RZ, UR10, PT ;  /* 0x0000000aff007c0c */ /* 0x000fe2000bf25270 */
[C---:B---3--:R-:W-:Y:S01]  /*2300*/  FMUL.FTZ R35, R29.reuse, R28 ;  /* 0x0000001c1d237220 */ /* 0x048fe20000410000 */
[C---:B------:R-:W-:Y:S01]  /*2310*/  FMUL.FTZ R27, R29.reuse, R34 ;  /* 0x000000221d1b7220 */ /* 0x040fe20000410000 */
[C---:B------:R-:W-:Y:S01]  /*2320*/  FMUL.FTZ R33, R29.reuse, R32 ;  /* 0x000000201d217220 */ /* 0x040fe20000410000 */
[----:B------:R-:W-:-:S02]  /*2330*/  FMUL.FTZ R29, R29, R26 ;  /* 0x0000001a1d1d7220 */ /* 0x000fc40000410000 */
[----:B------:R-:W0:Y:S01]  /*2340*/  MUFU.RCP R26, UR5 ;  /* 0x00000005001a7d08 */ /* 0x000e220008001000 */
[----:B----4-:R-:W-:Y:S02]  /*2350*/  FSEL R11, R11, RZ, P0 ;  /* 0x000000ff0b0b7208 */ /* 0x010fe40000000000 */
[----:B------:R-:W-:Y:S02]  /*2360*/  FSEL R10, R10, RZ, P0 ;  /* 0x000000ff0a0a7208 */ /* 0x000fe40000000000 */
[----:B------:R-:W-:Y:S02]  /*2370*/  FSEL R9, R9, RZ, P0 ;  /* 0x000000ff09097208 */ /* 0x000fe40000000000 */
[----:B------:R-:W-:Y:S01]  /*2380*/  FSEL R8, R8, RZ, P0 ;  /* 0x000000ff08087208 */ /* 0x000fe20000000000 */
[----:B0-----:R-:W-:Y:S01]  /*2390*/  FMUL.FTZ R35, R35, R26 ;  /* 0x0000001a23237220 */ /* 0x001fe20000410000 */
[----:B-1----:R-:W-:Y:S06]  /*23a0*/  @!P1 BRA `(.L_x_48) ;  /* 0x0000000000d89947 */ /* 0x002fec0003800000 */
[----:B------:R-:W-:Y:S01]  /*23b0*/  FMUL.FTZ R28, R0, R35 ;  /* 0x00000023001c7220 */ /* 0x000fe20000410000 */
[----:B-----5:R-:W-:Y:S01]  /*23c0*/  FMUL.FTZ R16, R16, UR12 ;  /* 0x0000000c10107c20 */ /* 0x020fe20008410000 */
[----:B------:R-:W-:Y:S01]  /*23d0*/  FMUL.FTZ R33, R33, R26 ;  /* 0x0000001a21217220 */ /* 0x000fe20000410000 */
[----:B------:R-:W-:Y:S01]  /*23e0*/  FMUL.FTZ R32, R17, UR12 ;  /* 0x0000000c11207c20 */ /* 0x000fe20008410000 */
[----:B------:R-:W-:Y:S01]  /*23f0*/  FMUL.FTZ R13, R13, UR15 ;  /* 0x0000000f0d0d7c20 */ /* 0x000fe20008410000 */
[----:B------:R-:W-:Y:S01]  /*2400*/  FFMA.FTZ R16, R35, R28, R16 ;  /* 0x0000001c23107223 */ /* 0x000fe20000010010 */
[----:B------:R-:W-:Y:S01]  /*2410*/  FMUL.FTZ R28, R0, R33 ;  /* 0x00000021001c7220 */ /* 0x000fe20000410000 */
[----:B------:R-:W-:Y:S01]  /*2420*/  FMUL.FTZ R29, R29, R26 ;  /* 0x0000001a1d1d7220 */ /* 0x000fe20000410000 */
[C---:B------:R-:W-:Y:S01]  /*2430*/  FFMA.FTZ R13, R33.reuse, UR13, R13 ;  /* 0x0000000d210d7c23 */ /* 0x040fe2000801000d */
[----:B------:R-:W-:Y:S01]  /*2440*/  FMUL.FTZ R14, R14, UR15 ;  /* 0x0000000f0e0e7c20 */ /* 0x000fe20008410000 */
[----:B------:R-:W-:Y:S01]  /*2450*/  FFMA.FTZ R17, R33, R28, R32 ;  /* 0x0000001c21117223 */ /* 0x000fe20000010020 */
[----:B------:R-:W-:Y:S01]  /*2460*/  FMUL.FTZ R33, R18, UR12 ;  /* 0x0000000c12217c20 */ /* 0x000fe20008410000 */
[----:B------:R-:W0:Y:S01]  /*2470*/  MUFU.RCP R28, UR9 ;  /* 0x00000009001c7d08 */ /* 0x000e220008001000 */
[----:B------:R-:W-:Y:S01]  /*2480*/  FMUL.FTZ R18, R0, R29 ;  /* 0x0000001d00127220 */ /* 0x000fe20000410000 */
[----:B------:R-:W-:Y:S01]  /*2490*/  FFMA.FTZ R14, R29, UR13, R14 ;  /* 0x0000000d1d0e7c23 */ /* 0x000fe2000801000e */
[----:B------:R-:W-:Y:S01]  /*24a0*/  FMUL.FTZ R32, R15, UR15 ;  /* 0x0000000f0f207c20 */ /* 0x000fe20008410000 */
[----:B------:R-:W-:Y:S01]  /*24b0*/  FMUL.FTZ R27, R27, R26 ;  /* 0x0000001a1b1b7220 */ /* 0x000fe20000410000 */
[----:B------:R-:W-:Y:S01]  /*24c0*/  FFMA.FTZ R18, R29, R18, R33 ;  /* 0x000000121d127223 */ /* 0x000fe20000010021 */
[----:B------:R-:W-:Y:S01]  /*24d0*/  FMUL.FTZ R12, R12, UR15 ;  /* 0x0000000f0c0c7c20 */ /* 0x000fe20008410000 */
[----:B------:R-:W-:Y:S01]  /*24e0*/  FMUL.FTZ R19, R19, UR12 ;  /* 0x0000000c13137c20 */ /* 0x000fe20008410000 */
[----:B------:R-:W-:-:S02]  /*24f0*/  FMUL.FTZ R26, R0, R27 ;  /* 0x0000001b001a7220 */ /* 0x000fc40000410000 */
[----:B------:R-:W-:Y:S02]  /*2500*/  FFMA.FTZ R12, R35, UR13, R12 ;  /* 0x0000000d230c7c23 */ /* 0x000fe4000801000c */
[----:B------:R-:W-:Y:S02]  /*2510*/  FFMA.FTZ R19, R27, R26, R19 ;  /* 0x0000001a1b137223 */ /* 0x000fe40000010013 */
[----:B------:R-:W1:Y:S01]  /*2520*/  MUFU.RCP R26, UR8 ;  /* 0x00000008001a7d08 */ /* 0x000e620008001000 */
[-C--:B0-----:R-:W-:Y:S01]  /*2530*/  FMUL.FTZ R29, R17, R28.reuse ;  /* 0x0000001c111d7220 */ /* 0x081fe20000410000 */
[----:B------:R-:W-:-:S06]  /*2540*/  FMUL.FTZ R34, R16, R28 ;  /* 0x0000001c10227220 */ /* 0x000fcc0000410000 */
[----:B------:R1:W0:Y:S08]  /*2550*/  MUFU.SQRT R15, R34 ;  /* 0x00000022000f7308 */ /* 0x0002300000002000 */
[----:B------:R-:W2:Y:S01]  /*2560*/  MUFU.SQRT R29, R29 ;  /* 0x0000001d001d7308 */ /* 0x000ea20000002000 */
[-C--:B-1----:R-:W-:Y:S01]  /*2570*/  FMUL.FTZ R34, R12, R26.reuse ;  /* 0x0000001a0c227220 */ /* 0x082fe20000410000 */
[----:B0-----:R-:W-:Y:S01]  /*2580*/  FADD.FTZ R35, R15, UR11 ;  /* 0x0000000b0f237e21 */ /* 0x001fe20008010000 */
[----:B------:R-:W-:Y:S01]  /*2590*/  FFMA.FTZ R15, R27, UR13, R32 ;  /* 0x0000000d1b0f7c23 */ /* 0x000fe20008010020 */
[----:B------:R-:W-:Y:S01]  /*25a0*/  FMUL.FTZ R32, R13, R26 ;  /* 0x0000001a0d207220 */ /* 0x000fe20000410000 */
[----:B--2---:R-:W-:-:S03]  /*25b0*/  FADD.FTZ R33, R29, UR11 ;  /* 0x0000000b1d217e21 */ /* 0x004fc60008010000 */
[----:B------:R-:W0:Y:S08]  /*25c0*/  MUFU.RCP R29, R35 ;  /* 0x00000023001d7308 */ /* 0x000e300000001000 */
[----:B------:R-:W1:Y:S01]  /*25d0*/  MUFU.RCP R33, R33 ;  /* 0x0000002100217308 */ /* 0x000e620000001000 */
[----:B0-----:R-:W-:Y:S01]  /*25e0*/  FMUL.FTZ R29, R34, R29 ;  /* 0x0000001d221d7220 */ /* 0x001fe20000410000 */
[----:B------:R-:W-:-:S03]  /*25f0*/  FMUL.FTZ R34, R19, R28 ;  /* 0x0000001c13227220 */ /* 0x000fc60000410000 */
[----:B------:R-:W-:Y:S01]  /*2600*/  FFMA.FTZ R8, R8, UR14, R29 ;  /* 0x0000000e08087c23 */ /* 0x000fe2000801001d */
[-C--:B------:R-:W-:Y:S01]  /*2610*/  FMUL.FTZ R29, R14, R26.reuse ;  /* 0x0000001a0e1d7220 */ /* 0x080fe20000410000 */
[----:B------:R-:W-:Y:S01]  /*2620*/  FMUL.FTZ R26, R15, R26 ;  /* 0x0000001a0f1a7220 */ /* 0x000fe20000410000 */
[----:B------:R-:W0:Y:S01]  /*2630*/  MUFU.SQRT R34, R34 ;  /* 0x0000002200227308 */ /* 0x000e220000002000 */
[----:B-1----:R-:W-:Y:S01]  /*2640*/  FMUL.FTZ R32, R32, R33 ;  /* 0x0000002120207220 */ /* 0x002fe20000410000 */
[----:B------:R-:W-:-:S03]  /*2650*/  FMUL.FTZ R33, R18, R28 ;  /* 0x0000001c12217220 */ /* 0x000fc60000410000 */
[----:B------:R-:W-:-:S03]  /*2660*/  FFMA.FTZ R9, R9, UR14, R32 ;  /* 0x0000000e09097c23 */ /* 0x000fc60008010020 */
[----:B------:R-:W1:Y:S01]  /*2670*/  MUFU.SQRT R33, R33 ;  /* 0x0000002100217308 */ /* 0x000e620000002000 */
[----:B0-----:R-:W-:-:S07]  /*2680*/  FADD.FTZ R27, R34, UR11 ;  /* 0x0000000b221b7e21 */ /* 0x001fce0008010000 */
[----:B------:R-:W0:Y:S01]  /*2690*/  MUFU.RCP R27, R27 ;  /* 0x0000001b001b7308 */ /* 0x000e220000001000 */
[----:B-1----:R-:W-:-:S07]  /*26a0*/  FADD.FTZ R28, R33, UR11 ;  /* 0x0000000b211c7e21 */ /* 0x002fce0008010000 */
[----:B------:R-:W1:Y:S01]  /*26b0*/  MUFU.RCP R28, R28 ;  /* 0x0000001c001c7308 */ /* 0x000e620000001000 */
[----:B0-----:R-:W-:-:S04]  /*26c0*/  FMUL.FTZ R26, R26, R27 ;  /* 0x0000001b1a1a7220 */ /* 0x001fc80000410000 */
[----:B------:R-:W-:Y:S01]  /*26d0*/  FFMA.FTZ R11, R11, UR14, R26 ;  /* 0x0000000e0b0b7c23 */ /* 0x000fe2000801001a */
[----:B-1----:R-:W-:-:S04]  /*26e0*/  FMUL.FTZ R29, R29, R28 ;  /* 0x0000001c1d1d7220 */ /* 0x002fc80000410000 */
[----:B------:R-:W-:Y:S01]  /*26f0*/  FFMA.FTZ R10, R10, UR14, R29 ;  /* 0x0000000e0a0a7c23 */ /* 0x000fe2000801001d */
[----:B------:R-:W-:Y:S06]  /*2700*/  BRA `(.L_x_49) ;  /* 0x0000000000d47947 */ /* 0x000fec0003800000 */
.L_x_48:
[-C--:B------:R-:W-:Y:S01]  /*2710*/  FMUL.FTZ R28, R33, R26.reuse ;  /* 0x0000001a211c7220 */ /* 0x080fe20000410000 */
[----:B------:R-:W-:Y:S01]  /*2720*/  FFMA.FTZ R33, R8, UR14, R35 ;  /* 0x0000000e08217c23 */ /* 0x000fe20008010023 */
[-C--:B------:R-:W-:Y:S01]  /*2730*/  FMUL.FTZ R29, R29, R26.reuse ;  /* 0x0000001a1d1d7220 */ /* 0x080fe20000410000 */
[----:B------:R-:W-:Y:S01]  /*2740*/  FMUL.FTZ R26, R27, R26 ;  /* 0x0000001a1b1a7220 */ /* 0x000fe20000410000 */
[----:B------:R-:W-:Y:S01]  /*2750*/  FFMA.FTZ R9, R9, UR14, R28 ;  /* 0x0000000e09097c23 */ /* 0x000fe2000801001c */
[C---:B------:R-:W-:Y:S01]  /*2760*/  FMUL.FTZ R28, R0.reuse, R33 ;  /* 0x00000021001c7220 */ /* 0x040fe20000410000 */
[----:B------:R-:W-:Y:S01]  /*2770*/  FMUL.FTZ R35, R33, UR13 ;  /* 0x0000000d21237c20 */ /* 0x000fe20008410000 */
[----:B------:R-:W-:Y:S01]  /*2780*/  FFMA.FTZ R11, R11, UR14, R26 ;  /* 0x0000000e0b0b7c23 */ /* 0x000fe2000801001a */
[----:B------:R-:W-:Y:S01]  /*2790*/  FMUL.FTZ R8, R9, UR13 ;  /* 0x0000000d09087c20 */ /* 0x000fe20008410000 */
[----:B------:R-:W-:Y:S01]  /*27a0*/  FMUL.FTZ R33, R33, R28 ;  /* 0x0000001c21217220 */ /* 0x000fe20000410000 */
[----:B------:R-:W-:Y:S01]  /*27b0*/  FMUL.FTZ R28, R0, R9 ;  /* 0x00000009001c7220 */ /* 0x000fe20000410000 */
[----:B-----5:R-:W-:Y:S01]  /*27c0*/  FFMA.FTZ R12, R12, UR15, R35 ;  /* 0x0000000f0c0c7c23 */ /* 0x020fe20008010023 */
[----:B------:R-:W-:Y:S01]  /*27d0*/  FFMA.FTZ R13, R13, UR15, R8 ;  /* 0x0000000f0d0d7c23 */ /* 0x000fe20008010008 */
[----:B------:R-:W-:Y:S01]  /*27e0*/  FFMA.FTZ R16, R16, UR12, R33 ;  /* 0x0000000c10107c23 */ /* 0x000fe20008010021 */
[----:B------:R-:W0:Y:S01]  /*27f0*/  MUFU.RCP R8, UR9 ;  /* 0x0000000900087d08 */ /* 0x000e220008001000 */
[----:B------:R-:W-:Y:S01]  /*2800*/  FMUL.FTZ R27, R9, R28 ;  /* 0x0000001c091b7220 */ /* 0x000fe20000410000 */
[----:B------:R-:W-:Y:S01]  /*2810*/  FFMA.FTZ R9, R10, UR14, R29 ;  /* 0x0000000e0a097c23 */ /* 0x000fe2000801001d */
[----:B------:R-:W-:-:S02]  /*2820*/  FMUL.FTZ R28, R0, R11 ;  /* 0x0000000b001c7220 */ /* 0x000fc40000410000 */
[----:B------:R-:W-:Y:S01]  /*2830*/  FFMA.FTZ R17, R17, UR12, R27 ;  /* 0x0000000c11117c23 */ /* 0x000fe2000801001b */
[----:B------:R-:W-:Y:S01]  /*2840*/  FMUL.FTZ R26, R0, R9 ;  /* 0x00000009001a7220 */ /* 0x000fe20000410000 */
[C---:B------:R-:W-:Y:S01]  /*2850*/  FMUL.FTZ R29, R11.reuse, R28 ;  /* 0x0000001c0b1d7220 */ /* 0x040fe20000410000 */
[----:B------:R-:W-:Y:S02]  /*2860*/  FMUL.FTZ R11, R11, UR13 ;  /* 0x0000000d0b0b7c20 */ /* 0x000fe40008410000 */
[----:B------:R-:W-:Y:S01]  /*2870*/  FMUL.FTZ R27, R9, R26 ;  /* 0x0000001a091b7220 */ /* 0x000fe20000410000 */
[----:B------:R-:W-:Y:S01]  /*2880*/  FFMA.FTZ R19, R19, UR12, R29 ;  /* 0x0000000c13137c23 */ /* 0x000fe2000801001d */
[----:B------:R-:W-:Y:S01]  /*2890*/  FMUL.FTZ R9, R9, UR13 ;  /* 0x0000000d09097c20 */ /* 0x000fe20008410000 */
[----:B------:R-:W-:Y:S01]  /*28a0*/  FFMA.FTZ R15, R15, UR15, R11 ;  /* 0x0000000f0f0f7c23 */ /* 0x000fe2000801000b */
[----:B------:R-:W-:Y:S02]  /*28b0*/  FFMA.FTZ R18, R18, UR12, R27 ;  /* 0x0000000c12127c23 */ /* 0x000fe4000801001b */
[----:B------:R-:W-:Y:S01]  /*28c0*/  FFMA.FTZ R14, R14, UR15, R9 ;  /* 0x0000000f0e0e7c23 */ /* 0x000fe20008010009 */
[-C--:B0-----:R-:W-:Y:S01]  /*28d0*/  FMUL.FTZ R26, R17, R8.reuse ;  /* 0x00000008111a7220 */ /* 0x081fe20000410000 */
[-C--:B------:R-:W-:Y:S01]  /*28e0*/  FMUL.FTZ R10, R16, R8.reuse ;  /* 0x00000008100a7220 */ /* 0x080fe20000410000 */
[-C--:B------:R-:W-:Y:S01]  /*28f0*/  FMUL.FTZ R29, R18, R8.reuse ;  /* 0x00000008121d7220 */ /* 0x080fe20000410000 */
[----:B------:R-:W-:-:S03]  /*2900*/  FMUL.FTZ R32, R19, R8 ;  /* 0x0000000813207220 */ /* 0x000fc60000410000 */
[----:B------:R-:W0:Y:S08]  /*2910*/  MUFU.SQRT R26, R26 ;  /* 0x0000001a001a7308 */ /* 0x000e300000002000 */
        /* <DEDUP_REMOVED lines=8> */
[----:B0-----:R-:W-:-:S07]  /*29a0*/  FADD.FTZ R28, R28, UR11 ;  /* 0x0000000b1c1c7e21 */ /* 0x001fce0008010000 */
[----:B------:R-:W0:Y:S01]  /*29b0*/  MUFU.RCP R26, R26 ;  /* 0x0000001a001a7308 */ /* 0x000e220000001000 */
[-C--:B-1----:R-:W-:Y:S01]  /*29c0*/  FMUL.FTZ R9, R12, R10.reuse ;  /* 0x0000000a0c097220 */ /* 0x082fe20000410000 */
[-C--:B------:R-:W-:Y:S01]  /*29d0*/  FMUL.FTZ R11, R14, R10.reuse ;  /* 0x0000000a0e0b7220 */ /* 0x080fe20000410000 */
[-C--:B------:R-:W-:Y:S01]  /*29e0*/  FMUL.FTZ R32, R13, R10.reuse ;  /* 0x0000000a0d207220 */ /* 0x080fe20000410000 */
[----:B------:R-:W-:-:S04]  /*29f0*/  FMUL.FTZ R29, R15, R10 ;  /* 0x0000000a0f1d7220 */ /* 0x000fc80000410000 */
[----:B------:R-:W1:Y:S01]  /*2a00*/  MUFU.RCP R27, R27 ;  /* 0x0000001b001b7308 */ /* 0x000e620000001000 */
[----:B--2---:R-:W-:-:S07]  /*2a10*/  FMUL.FTZ R8, R9, R8 ;  /* 0x0000000809087220 */ /* 0x004fce0000410000 */
[----:B------:R-:W2:Y:S01]  /*2a20*/  MUFU.RCP R28, R28 ;  /* 0x0000001c001c7308 */ /* 0x000ea20000001000 */
[----:B0-----:R-:W-:Y:S01]  /*2a30*/  FMUL.FTZ R10, R11, R26 ;  /* 0x0000001a0b0a7220 */ /* 0x001fe20000410000 */
[----:B-1----:R-:W-:Y:S01]  /*2a40*/  FMUL.FTZ R9, R32, R27 ;  /* 0x0000001b20097220 */ /* 0x002fe20000410000 */
[----:B--2---:R-:W-:-:S07]  /*2a50*/  FMUL.FTZ R11, R29, R28 ;  /* 0x0000001c1d0b7220 */ /* 0x004fce0000410000 */
.L_x_49:
[----:B------:R-:W0:Y:S01]  /*2a60*/  F2F.BF16.F32 R28, R9 ;  /* 0x00000009001c7304 */ /* 0x000e220000202000 */
[----:B------:R-:W-:-:S07]  /*2a70*/  IADD3 R2, R2, UR4, RZ ;  /* 0x0000000402027c10 */ /* 0x000fce000fffe0ff */
[----:B------:R-:W-:Y:S01]  /*2a80*/  F2F.BF16.F32 R27, R10 ;  /* 0x0000000a001b7304 */ /* 0x000fe20000202000 */
[----:B0-----:R-:W-:-:S07]  /*2a90*/  IMAD.WIDE.U32 R28, R28, 0x10000, RZ ;  /* 0x000100001c1c7825 */ /* 0x001fce00078e00ff */
[----:B------:R-:W0:Y:S08]  /*2aa0*/  F2F.BF16.F32 R32, R11 ;  /* 0x0000000b00207304 */ /* 0x000e300000202000 */
[----:B------:R-:W1:Y:S01]  /*2ab0*/  F2F.BF16.F32 R26, R8 ;  /* 0x00000008001a7304 */ /* 0x000e620000202000 */
[----:B0-----:R-:W-:-:S04]  /*2ac0*/  PRMT R27, R27, 0x5410, R32 ;  /* 0x000054101b1b7816 */ /* 0x001fc80000000020 */
[----:B------:R-:W-:Y:S02]  /*2ad0*/  LOP3.LUT R27, R27, R29, RZ, 0xfc, !PT ;  /* 0x0000001d1b1b7212 */ /* 0x000fe400078efcff */
[----:B-1----:R-:W-:Y:S02]  /*2ae0*/  LOP3.LUT R26, R28, R26, RZ, 0xfc, !PT ;  /* 0x0000001a1c1a7212 */ /* 0x002fe400078efcff */
[----:B------:R-:W-:-:S03]  /*2af0*/  SHF.L.U32 R28, R2, 0x2, RZ ;  /* 0x00000002021c7819 */ /* 0x000fc600000006ff */
[----:B------:R0:W-:Y:S01]  /*2b00*/  STG.E.64 desc[UR6][R20.64], R26 ;  /* 0x0000001a14007986 */ /* 0x0001e2000c101b06 */
[C---:B------:R-:W-:Y:S02]  /*2b10*/  ISETP.GE.AND P1, PT, R28.reuse, UR16, PT ;  /* 0x000000101c007c0c */ /* 0x040fe4000bf26270 */
[----:B------:R-:W-:Y:S01]  /*2b20*/  ISETP.LT.AND P2, PT, R28, R3, PT ;  /* 0x000000031c00720c */ /* 0x000fe20003f41270 */
[----:B------:R0:W-:Y:S04]  /*2b30*/  STG.E.128 desc[UR6][R6.64], R12 ;  /* 0x0000000c06007986 */ /* 0x0001e8000c101d06 */
[----:B------:R0:W-:Y:S08]  /*2b40*/  STG.E.128 desc[UR6][R4.64], R16 ;  /* 0x0000001004007986 */ /* 0x0001f0000c101d06 */
[----:B------:R-:W-:Y:S05]  /*2b50*/  @!P1 BRA P2, `(.L_x_50) ;  /* 0xfffffff400849947 */ /* 0x000fea000103ffff */
[----:B------:R-:W-:Y:S05]  /*2b60*/  BSYNC B0 ;  /* 0x0000000000007941 */ /* 0x000fea0003800000 */
.L_x_47:
[----:B------:R-:W-:Y:S05]  /*2b70*/  EXIT ;  /* 0x000000000000794d */ /* 0x000fea0003800000 */
        .type           $_Z25multi_tensor_apply_kernelI18TensorListMetadataILi4EE17LAMBStage1FunctorIN3c108BFloat16EfEJfffPiif10adamMode_tfPfS8_S8_S8_EEvlPViT_T0_DpT1_$__internal_accurate_pow,@function
        .size           $_Z25multi_tensor_apply_kernelI18TensorListMetadataILi4EE17LAMBStage1FunctorIN3c108BFloat16EfEJfffPiif10adamMode_tfPfS8_S8_S8_EEvlPViT_T0_DpT1_$__internal_accurate_pow,(.L_x_138 - $_Z25multi_tensor_apply_kernelI18TensorListMetadataILi4EE17LAMBStage1FunctorIN3c108BFloat16EfEJfffPiif10adamMode_tfPfS8_S8_S8_EEvlPViT_T0_DpT1_$__internal_accurate_pow)
$_Z25multi_tensor_apply_kernelI18TensorListMetadataILi4EE17LAMBStage1FunctorIN3c108BFloat16EfEJfffPiif10adamMode_tfPfS8_S8_S8_EEvlPViT_T0_DpT1_$__internal_accurate_pow:
[----:B------:R-:W-:Y:S01]  /*2b80*/  SHF.R.U32.HI R32, RZ, 0x14, R7 ;  /* 0x00000014ff207819 */ /* 0x000fe20000011607 */
[----:B------:R-:W-:Y:S01]  /*2b90*/  HFMA2.MMA R17, -RZ, RZ, 1.703125, -23840 ;  /* 0x3ed0f5d2ff117435 */ /* 0x000fe200000001ff */
[----:B------:R-:W-:Y:S01]  /*2ba0*/  MOV R6, R8 ;  /* 0x0000000800067202 */ /* 0x000fe20000000f00 */
[----:B------:R-:W-:Y:S01]  /*2bb0*/  UMOV UR8, 0x7d2cafe2 ;  /* 0x7d2cafe200087882 */ /* 0x000fe20000000000 */
[----:B------:R-:W-:Y:S01]  /*2bc0*/  ISETP.NE.AND P1, PT, R32, RZ, PT ;  /* 0x000000ff2000720c */ /* 0x000fe20003f25270 */
[----:B------:R-:W-:Y:S01]  /*2bd0*/  UMOV UR9, 0x3eb0f5ff ;  /* 0x3eb0f5ff00097882 */ /* 0x000fe20000000000 */
[----:B------:R-:W-:Y:S02]  /*2be0*/  MOV R10, RZ ;  /* 0x000000ff000a7202 */ /* 0x000fe40000000f00 */
[----:B------:R-:W-:-:S09]  /*2bf0*/  MOV R16, 0x41ad3b5a ;  /* 0x41ad3b5a00107802 */ /* 0x000fd20000000f00 */
[----:B------:R-:W-:Y:S01]  /*2c00*/  @!P1 DMUL R30, R6, 1.80143985094819840000e+16 ;  /* 0x43500000061e9828 */ /* 0x000fe20000000000 */
[----:B------:R-:W-:-:S09]  /*2c10*/  MOV R6, R7 ;  /* 0x0000000700067202 */ /* 0x000fd20000000f00 */
[----:B------:R-:W-:Y:S01]  /*2c20*/  @!P1 IMAD.MOV.U32 R6, RZ, RZ, R31 ;  /* 0x000000ffff069224 */ /* 0x000fe200078e001f */
[----:B------:R-:W-:-:S04]  /*2c30*/  @!P1 LEA.HI R32, R31, 0xffffffca, RZ, 0xc ;  /* 0xffffffca1f209811 */ /* 0x000fc800078f60ff */
[----:B------:R-:W-:-:S04]  /*2c40*/  LOP3.LUT R6, R6, 0x800fffff, RZ, 0xc0, !PT ;  /* 0x800fffff06067812 */ /* 0x000fc800078ec0ff */
[----:B------:R-:W-:Y:S02]  /*2c50*/  LOP3.LUT R7, R6, 0x3ff00000, RZ, 0xfc, !PT ;  /* 0x3ff0000006077812 */ /* 0x000fe400078efcff */
[----:B------:R-:W-:Y:S02]  /*2c60*/  MOV R6, R8 ;  /* 0x0000000800067202 */ /* 0x000fe40000000f00 */
[----:B------:R-:W-:Y:S02]  /*2c70*/  ISETP.GE.U32.AND P2, PT, R7, 0x3ff6a09f, PT ;  /* 0x3ff6a09f0700780c */ /* 0x000fe40003f46070 */
[----:B------:R-:W-:-:S11]  /*2c80*/  @!P1 MOV R6, R30 ;  /* 0x0000001e00069202 */ /* 0x000fd60000000f00 */
[----:B------:R-:W-:-:S04]  /*2c90*/  @P2 IADD3 R9, R7, -0x100000, RZ ;  /* 0xfff0000007092810 */ /* 0x000fc80007ffe0ff */
[----:B------:R-:W-:-:S06]  /*2ca0*/  @P2 MOV R7, R9 ;  /* 0x0000000900072202 */ /* 0x000fcc0000000f00 */
[C---:B------:R-:W-:Y:S02]  /*2cb0*/  DADD R14, R6.reuse, 1 ;  /* 0x3ff00000060e7429 */ /* 0x040fe40000000000 */
[----:B------:R-:W-:-:S04]  /*2cc0*/  DADD R6, R6, -1 ;  /* 0xbff0000006067429 */ /* 0x000fc80000000000 */
[----:B------:R-:W0:Y:S02]  /*2cd0*/  MUFU.RCP64H R11, R15 ;  /* 0x0000000f000b7308 */ /* 0x000e240000001800 */
[----:B0-----:R-:W-:-:S08]  /*2ce0*/  DFMA R8, -R14, R10, 1 ;  /* 0x3ff000000e08742b */ /* 0x001fd0000000010a */
[----:B------:R-:W-:-:S08]  /*2cf0*/  DFMA R8, R8, R8, R8 ;  /* 0x000000080808722b */ /* 0x000fd00000000008 */
[----:B------:R-:W-:-:S08]  /*2d00*/  DFMA R10, R10, R8, R10 ;  /* 0x000000080a0a722b */ /* 0x000fd0000000000a */
[----:B------:R-:W-:-:S08]  /*2d10*/  DMUL R8, R10, R6 ;  /* 0x000000060a087228 */ /* 0x000fd00000000000 */
[----:B------:R-:W-:-:S08]  /*2d20*/  DFMA R8, R10, R6, R8 ;  /* 0x000000060a08722b */ /* 0x000fd00000000008 */
[CC--:B------:R-:W-:Y:S02]  /*2d30*/  DMUL R12, R8.reuse, R8.reuse ;  /* 0x00000008080c7228 */ /* 0x0c0fe40000000000 */
[----:B------:R-:W-:-:S06]  /*2d40*/  DMUL R22, R8, R8 ;  /* 0x0000000808167228 */ /* 0x000fcc0000000000 */
[----:B------:R-:W-:Y:S01]  /*2d50*/  DFMA R14, R12, UR8, R16 ;  /* 0x000000080c0e7c2b */ /* 0x000fe20008000010 */
[----:B------:R-:W-:Y:S01]  /*2d60*/  UMOV UR8, 0x75488a3f ;  /* 0x75488a3f00087882 */ /* 0x000fe20000000000 */
[----:B------:R-:W-:-:S06]  /*2d70*/  UMOV UR9, 0x3ef3b20a ;  /* 0x3ef3b20a00097882 */ /* 0x000fcc0000000000 */
[----:B------:R-:W-:Y:S01]  /*2d80*/  DFMA R14, R12, R14, UR8 ;  /* 0x000000080c0e7e2b */ /* 0x000fe2000800000e */
        /* <DEDUP_REMOVED lines=13> */
[----:B------:R-:W-:Y:S01]  /*2e60*/  UMOV UR9, 0x3fb55555 ;  /* 0x3fb5555500097882 */ /* 0x000fe20000000000 */
[----:B------:R-:W-:-:S05]  /*2e70*/  DADD R14, R6, -R8 ;  /* 0x00000000060e7229 */ /* 0x000fca0000000808 */
[----:B------:R-:W-:-:S03]  /*2e80*/  DFMA R16, R12, R18, UR8 ;  /* 0x000000080c107e2b */ /* 0x000fc60008000012 */
[----:B------:R-:W-:-:S05]  /*2e90*/  DADD R14, R14, R14 ;  /* 0x000000000e0e7229 */ /* 0x000fca000000000e */
[----:B------:R-:W-:Y:S01]  /*2ea0*/  DADD R20, -R16, UR8 ;  /* 0x0000000810147e29 */ /* 0x000fe20008000100 */
[----:B------:R-:W-:Y:S01]  /*2eb0*/  UMOV UR8, 0xb9e7b0 ;  /* 0x00b9e7b000087882 */ /* 0x000fe20000000000 */
[----:B------:R-:W-:Y:S01]  /*2ec0*/  UMOV UR9, 0x3c46a4cb ;  /* 0x3c46a4cb00097882 */ /* 0x000fe20000000000 */
[----:B------:R-:W-:-:S05]  /*2ed0*/  DFMA R6, R6, -R8, R14 ;  /* 0x800000080606722b */ /* 0x000fca000000000e */
[----:B------:R-:W-:Y:S02]  /*2ee0*/  DFMA R20, R12, R18, R20 ;  /* 0x000000120c14722b */ /* 0x000fe40000000014 */
[----:B------:R-:W-:Y:S02]  /*2ef0*/  DMUL R12, R8, R22 ;  /* 0x00000016080c7228 */ /* 0x000fe40000000000 */
[----:B------:R-:W-:Y:S02]  /*2f00*/  DMUL R6, R10, R6 ;  /* 0x000000060a067228 */ /* 0x000fe40000000000 */
[C---:B------:R-:W-:Y:S02]  /*2f10*/  DFMA R18, R8.reuse, R8, -R22 ;  /* 0x000000080812722b */ /* 0x040fe40000000816 */
[----:B------:R-:W-:Y:S02]  /*2f20*/  DADD R20, RZ, R20 ;  /* 0x00000000ff147229 */ /* 0x000fe40000000014 */
[----:B------:R-:W-:-:S06]  /*2f30*/  DFMA R24, R8, R22, -R12 ;  /* 0x000000160818722b */ /* 0x000fcc000000080c */
[----:B------:R-:W-:Y:S01]  /*2f40*/  DADD R10, R20, -UR8 ;  /* 0x80000008140a7e29 */ /* 0x000fe20008000000 */
[----:B------:R-:W-:Y:S01]  /*2f50*/  UMOV UR8, 0x80000000 ;  /* 0x8000000000087882 */ /* 0x000fe20000000000 */
[----:B------:R-:W-:Y:S01]  /*2f60*/  IADD3 R21, R7, 0x100000, RZ ;  /* 0x0010000007157810 */ /* 0x000fe20007ffe0ff */
[----:B------:R-:W-:Y:S01]  /*2f70*/  DFMA R24, R6, R22, R24 ;  /* 0x000000160618722b */ /* 0x000fe20000000018 */
[----:B------:R-:W-:Y:S01]  /*2f80*/  MOV R20, R6 ;  /* 0x0000000600147202 */ /* 0x000fe20000000f00 */
[----:B------:R-:W-:-:S03]  /*2f90*/  UMOV UR9, 0x43300000 ;  /* 0x4330000000097882 */ /* 0x000fc60000000000 */
[----:B------:R-:W-:Y:S02]  /*2fa0*/  DADD R14, R16, R10 ;  /* 0x00000000100e7229 */ /* 0x000fe4000000000a */
[----:B------:R-:W-:-:S06]  /*2fb0*/  DFMA R20, R8, R20, R18 ;  /* 0x000000140814722b */ /* 0x000fcc0000000012 */
[----:B------:R-:W-:Y:S02]  /*2fc0*/  DMUL R18, R14, R12 ;  /* 0x0000000c0e127228 */ /* 0x000fe40000000000 */
[----:B------:R-:W-:Y:S02]  /*2fd0*/  DFMA R24, R8, R20, R24 ;  /* 0x000000140818722b */ /* 0x000fe40000000018 */
[----:B------:R-:W-:-:S04]  /*2fe0*/  DADD R20, R16, -R14 ;  /* 0x0000000010147229 */ /* 0x000fc8000000080e */
[----:B------:R-:W-:-:S04]  /*2ff0*/  DFMA R16, R14, R12, -R18 ;  /* 0x0000000c0e10722b */ /* 0x000fc80000000812 */
[----:B------:R-:W-:-:S04]  /*3000*/  DADD R20, R10, R20 ;  /* 0x000000000a147229 */ /* 0x000fc80000000014 */
[----:B------:R-:W-:-:S08]  /*3010*/  DFMA R16, R14, R24, R16 ;  /* 0x000000180e10722b */ /* 0x000fd00000000010 */
[----:B------:R-:W-:-:S08]  /*3020*/  DFMA R16, R20, R12, R16 ;  /* 0x0000000c1410722b */ /* 0x000fd00000000010 */
[----:B------:R-:W-:-:S08]  /*3030*/  DADD R12, R18, R16 ;  /* 0x00000000120c7229 */ /* 0x000fd00000000010 */
[--C-:B------:R-:W-:Y:S02]  /*3040*/  DADD R10, R8, R12.reuse ;  /* 0x00000000080a7229 */ /* 0x100fe4000000000c */
[----:B------:R-:W-:-:S06]  /*3050*/  DADD R18, R18, -R12 ;  /* 0x0000000012127229 */ /* 0x000fcc000000080c */
[----:B------:R-:W-:Y:S02]  /*3060*/  DADD R8, R8, -R10 ;  /* 0x0000000008087229 */ /* 0x000fe4000000080a */
[----:B------:R-:W-:-:S06]  /*3070*/  DADD R18, R16, R18 ;  /* 0x0000000010127229 */ /* 0x000fcc0000000012 */
[----:B------:R-:W-:Y:S01]  /*3080*/  DADD R8, R12, R8 ;  /* 0x000000000c087229 */ /* 0x000fe20000000008 */
[C---:B------:R-:W-:Y:S02]  /*3090*/  IADD3 R12, R32.reuse, -0x3ff, RZ ;  /* 0xfffffc01200c7810 */ /* 0x040fe40007ffe0ff */
[----:B------:R-:W-:-:S05]  /*30a0*/  @P2 IADD3 R12, R32, -0x3fe, RZ ;  /* 0xfffffc02200c2810 */ /* 0x000fca0007ffe0ff */
[----:B------:R-:W-:-:S08]  /*30b0*/  DADD R8, R18, R8 ;  /* 0x0000000012087229 */ /* 0x000fd00000000008 */
[----:B------:R-:W-:Y:S02]  /*30c0*/  DADD R8, R6, R8 ;  /* 0x0000000006087229 */ /* 0x000fe40000000008 */
[----:B------:R-:W-:Y:S01]  /*30d0*/  HFMA2.MMA R7, -RZ, RZ, 3.59375, 0 ;  /* 0x43300000ff077435 */ /* 0x000fe200000001ff */
[----:B------:R-:W-:-:S05]  /*30e0*/  LOP3.LUT R6, R12, 0x80000000, RZ, 0x3c, !PT ;  /* 0x800000000c067812 */ /* 0x000fca00078e3cff */
[----:B------:R-:W-:Y:S02]  /*30f0*/  DADD R12, R10, R8 ;  /* 0x000000000a0c7229 */ /* 0x000fe40000000008 */
[----:B------:R-:W-:Y:S01]  /*3100*/  DADD R14, R6, -UR8 ;  /* 0x80000008060e7e29 */ /* 0x000fe20008000000 */
[----:B------:R-:W-:Y:S01]  /*3110*/  UMOV UR8, 0xfefa39ef ;  /* 0xfefa39ef00087882 */ /* 0x000fe20000000000 */
[----:B------:R-:W-:-:S04]  /*3120*/  UMOV UR9, 0x3fe62e42 ;  /* 0x3fe62e4200097882 */ /* 0x000fc80000000000 */
[--C-:B------:R-:W-:Y:S02]  /*3130*/  DADD R10, R10, -R12.reuse ;  /* 0x000000000a0a7229 */ /* 0x100fe4000000080c */
[----:B------:R-:W-:-:S06]  /*3140*/  DFMA R6, R14, UR8, R12 ;  /* 0x000000080e067c2b */ /* 0x000fcc000800000c */
[----:B------:R-:W-:Y:S02]  /*3150*/  DADD R10, R8, R10 ;  /* 0x00000000080a7229 */ /* 0x000fe4000000000a */
[----:B------:R-:W-:Y:S01]  /*3160*/  DFMA R16, -R14, UR8, R6 ;  /* 0x000000080e107c2b */ /* 0x000fe20008000106 */
[----:B------:R-:W-:Y:S01]  /*3170*/  UMOV UR8, 0x3b39803f ;  /* 0x3b39803f00087882 */ /* 0x000fe20000000000 */
[----:B------:R-:W-:-:S06]  /*3180*/  UMOV UR9, 0x3c7abc9e ;  /* 0x3c7abc9e00097882 */ /* 0x000fcc0000000000 */
[----:B------:R-:W-:-:S08]  /*3190*/  DADD R16, -R12, R16 ;  /* 0x000000000c107229 */ /* 0x000fd00000000110 */
[----:B------:R-:W-:-:S08]  /*31a0*/  DADD R10, R10, -R16 ;  /* 0x000000000a0a7229 */ /* 0x000fd00000000810 */
[----:B------:R-:W-:Y:S01]  /*31b0*/  DFMA R10, R14, UR8, R10 ;  /* 0x000000080e0a7c2b */ /* 0x000fe2000800000a */
[----:B------:R-:W-:Y:S01]  /*31c0*/  UMOV UR8, 0xfefa39ef ;  /* 0xfefa39ef00087882 */ /* 0x000fe20000000000 */
[----:B------:R-:W-:Y:S01]  /*31d0*/  IMAD.MOV.U32 R15, RZ, RZ, R27 ;  /* 0x000000ffff0f7224 */ /* 0x000fe200078e001b */
[----:B------:R-:W-:Y:S01]  /*31e0*/  MOV R14, R28 ;  /* 0x0000001c000e7202 */ /* 0x000fe20000000f00 */
[----:B------:R-:W-:-:S03]  /*31f0*/  UMOV UR9, 0x3fe62e42 ;  /* 0x3fe62e4200097882 */ /* 0x000fc60000000000 */
[C---:B------:R-:W-:Y:S02]  /*3200*/  SHF.L.U32 R8, R15.reuse, 0x1, RZ ;  /* 0x000000010f087819 */ /* 0x040fe400000006ff */
[----:B------:R-:W-:Y:S02]  /*3210*/  LOP3.LUT R13, R15, 0xff0fffff, RZ, 0xc0, !PT ;  /* 0xff0fffff0f0d7812 */ /* 0x000fe400078ec0ff */
[----:B------:R-:W-:Y:S01]  /*3220*/  ISETP.GT.U32.AND P1, PT, R8, -0x2000001, PT ;  /* 0xfdffffff0800780c */ /* 0x000fe20003f24070 */
[----:B------:R-:W-:-:S03]  /*3230*/  DADD R8, R6, R10 ;  /* 0x0000000006087229 */ /* 0x000fc6000000000a */
[----:B------:R-:W-:-:S05]  /*3240*/  SEL R15, R13, R15, P1 ;  /* 0x0000000f0d0f7207 */ /* 0x000fca0000800000 */
[----:B------:R-:W-:Y:S02]  /*3250*/  DADD R12, R6, -R8 ;  /* 0x00000000060c7229 */ /* 0x000fe40000000808 */
[----:B------:R-:W-:-:S06]  /*3260*/  DMUL R6, R8, R14 ;  /* 0x0000000e08067228 */ /* 0x000fcc0000000000 */
[----:B------:R-:W-:Y:S02]  /*3270*/  DADD R12, R10, R12 ;  /* 0x000000000a0c7229 */ /* 0x000fe4000000000c */
[----:B------:R-:W-:-:S08]  /*3280*/  DFMA R8, R8, R14, -R6 ;  /* 0x0000000e0808722b */ /* 0x000fd00000000806 */
[----:B------:R-:W-:Y:S02]  /*3290*/  DFMA R8, R12, R14, R8 ;  /* 0x0000000e0c08722b */ /* 0x000fe40000000008 */
[----:B------:R-:W-:Y:S01]  /*32a0*/  HFMA2.MMA R13, -RZ, RZ, 1.9912109375, 0.00128841400146484375 ;  /* 0x3ff71547ff0d7435 */ /* 0x000fe200000001ff */
[----:B------:R-:W-:-:S05]  /*32b0*/  MOV R12, 0x652b82fe ;  /* 0x652b82fe000c7802 */ /* 0x000fca0000000f00 */
[----:B------:R-:W-:-:S08]  /*32c0*/  DADD R10, R6, R8 ;  /* 0x00000000060a7229 */ /* 0x000fd00000000008 */
[----:B------:R-:W-:Y:S02]  /*32d0*/  DFMA R12, R10, R12, 6.75539944105574400000e+15 ;  /* 0x433800000a0c742b */ /* 0x000fe4000000000c */
[----:B------:R-:W-:Y:S01]  /*32e0*/  FSETP.GEU.FTZ.AND P1, PT, |R11|, 4.1917929649353027344, PT ;  /* 0x4086232b0b00780b */ /* 0x000fe20003f3e200 */
[----:B------:R-:W-:-:S05]  /*32f0*/  DADD R6, R6, -R10 ;  /* 0x0000000006067229 */ /* 0x000fca000000080a */
[----:B------:R-:W-:-:S08]  /*3300*/  DADD R14, R12, -6.75539944105574400000e+15 ;  /* 0xc33800000c0e7429 */ /* 0x000fd00000000000 */
[----:B------:R-:W-:Y:S01]  /*3310*/  DFMA R16, R14, -UR8, R10 ;  /* 0x800000080e107c2b */ /* 0x000fe2000800000a */
[----:B------:R-:W-:Y:S01]  /*3320*/  UMOV UR8, 0x3b39803f ;  /* 0x3b39803f00087882 */ /* 0x000fe20000000000 */
[----:B------:R-:W-:-:S06]  /*3330*/  UMOV UR9, 0x3c7abc9e ;  /* 0x3c7abc9e00097882 */ /* 0x000fcc0000000000 */
[----:B------:R-:W-:Y:S01]  /*3340*/  DFMA R14, R14, -UR8, R16 ;  /* 0x800000080e0e7c2b */ /* 0x000fe20008000010 */
[----:B------:R-:W-:Y:S01]  /*3350*/  UMOV UR8, 0x69ce2bdf ;  /* 0x69ce2bdf00087882 */ /* 0x000fe20000000000 */
[----:B------:R-:W-:Y:S01]  /*3360*/  HFMA2.MMA R17, -RZ, RZ, 1.642578125, -0.00021207332611083984375 ;  /* 0x3e928af3ff117435 */ /* 0x000fe200000001ff */
[----:B------:R-:W-:Y:S01]  /*3370*/  MOV R16, 0xfca213ea ;  /* 0xfca213ea00107802 */ /* 0x000fe20000000f00 */
[----:B------:R-:W-:-:S06]  /*3380*/  UMOV UR9, 0x3e5ade15 ;  /* 0x3e5ade1500097882 */ /* 0x000fcc0000000000 */
        /* <DEDUP_REMOVED lines=24> */
[----:B------:R-:W-:-:S08]  /*3510*/  DFMA R16, R14, R16, UR8 ;  /* 0x000000080e107e2b */ /* 0x000fd00008000010 */
[----:B------:R-:W-:-:S08]  /*3520*/  DFMA R16, R14, R16, 1 ;  /* 0x3ff000000e10742b */ /* 0x000fd00000000010 */
[----:B------:R-:W-:-:S10]  /*3530*/  DFMA R16, R14, R16, 1 ;  /* 0x3ff000000e10742b */ /* 0x000fd40000000010 */
[----:B------:R-:W-:Y:S02]  /*3540*/  LEA R15, R12, R17, 0x14 ;  /* 0x000000110c0f7211 */ /* 0x000fe400078ea0ff */
[----:B------:R-:W-:Y:S01]  /*3550*/  MOV R14, R16 ;  /* 0x00000010000e7202 */ /* 0x000fe20000000f00 */
[----:B------:R-:W-:Y:S06]  /*3560*/  @!P1 BRA `(.L_x_51) ;  /* 0x0000000000389947 */ /* 0x000fec0003800000 */
[----:B------:R-:W-:Y:S01]  /*3570*/  FSETP.GEU.FTZ.AND P1, PT, |R11|, 4.2275390625, PT ;  /* 0x408748000b00780b */ /* 0x000fe20003f3e200 */
[C---:B------:R-:W-:Y:S02]  /*3580*/  DADD R14, R10.reuse, +INF ;  /* 0x7ff000000a0e7429 */ /* 0x040fe40000000000 */
[----:B------:R-:W-:-:S08]  /*3590*/  DSETP.GEU.AND P2, PT, R10, RZ, PT ;  /* 0x000000ff0a00722a */ /* 0x000fd00003f4e000 */
[----:B------:R-:W-:Y:S02]  /*35a0*/  FSEL R14, R14, RZ, P2 ;  /* 0x000000ff0e0e7208 */ /* 0x000fe40001000000 */
[----:B------:R-:W-:Y:S01]  /*35b0*/  FSEL R15, R15, RZ, P2 ;  /* 0x000000ff0f0f7208 */ /* 0x000fe20001000000 */
[----:B------:R-:W-:Y:S06]  /*35c0*/  @P1 BRA `(.L_x_51) ;  /* 0x0000000000201947 */ /* 0x000fec0003800000 */
[----:B------:R-:W-:Y:S02]  /*35d0*/  LEA.HI R10, R12, R12, RZ, 0x1 ;  /* 0x0000000c0c0a7211 */ /* 0x000fe400078f08ff */
[----:B------:R-:W-:Y:S02]  /*35e0*/  MOV R14, R16 ;  /* 0x00000010000e7202 */ /* 0x000fe40000000f00 */
[----:B------:R-:W-:-:S04]  /*35f0*/  SHF.R.S32.HI R15, RZ, 0x1, R10 ;  /* 0x00000001ff0f7819 */ /* 0x000fc8000001140a */
[----:B------:R-:W-:Y:S02]  /*3600*/  IADD3 R10, R12, -R15, RZ ;  /* 0x8000000f0c0a7210 */ /* 0x000fe40007ffe0ff */
[----:B------:R-:W-:Y:S02]  /*3610*/  LEA R15, R15, R17, 0x14 ;  /* 0x000000110f0f7211 */ /* 0x000fe400078ea0ff */
[----:B------:R-:W-:Y:S02]  /*3620*/  LEA R11, R10, 0x3ff00000, 0x14 ;  /* 0x3ff000000a0b7811 */ /* 0x000fe400078ea0ff */
[----:B------:R-:W-:-:S06]  /*3630*/  MOV R10, RZ ;  /* 0x000000ff000a7202 */ /* 0x000fcc0000000f00 */
[----:B------:R-:W-:-:S11]  /*3640*/  DMUL R14, R14, R10 ;  /* 0x0000000a0e0e7228 */ /* 0x000fd60000000000 */
.L_x_51:
[----:B------:R-:W-:Y:S02]  /*3650*/  DSETP.NEU.AND P1, PT, |R14|, +INF , PT ;  /* 0x7ff000000e00742a */ /* 0x000fe40003f2d200 */
[----:B------:R-:W-:-:S12]  /*3660*/  DADD R6, R8, R6 ;  /* 0x0000000008067229 */ /* 0x000fd80000000006 */
[----:B------:R-:W-:Y:S01]  /*3670*/  @P1 DFMA R14, R6, R14, R14 ;  /* 0x0000000e060e122b */ /* 0x000fe2000000000e */
[----:B------:R-:W-:Y:S02]  /*3680*/  MOV R6, R0 ;  /* 0x0000000000067202 */ /* 0x000fe40000000f00 */
[----:B------:R-:W-:-:S04]  /*3690*/  MOV R7, 0x0 ;  /* 0x0000000000077802 */ /* 0x000fc80000000f00 */
[----:B------:R-:W-:Y:S05]  /*36a0*/  RET.REL.NODEC R6 `(_Z25multi_tensor_apply_kernelI18TensorListMetadataILi4EE17LAMBStage1FunctorIN3c108BFloat16EfEJfffPiif10adamMode_tfPfS8_S8_S8_EEvlPViT_T0_DpT1_) ;  /* 0xffffffc806547950 */ /* 0x000fea0003c3ffff */
.L_x_52:
        /* <DEDUP_REMOVED lines=13> */
.L_x_138:


//--------------------- .text._Z25multi_tensor_apply_kernelI18TensorListMetadataILi4EE17LAMBStage1FunctorIN3c104HalfEfEJfffPiif10adamMode_tfPfS8_S8_S8_EEvlPViT_T0_DpT1_ --------------------------
	.section	.text._Z25multi_tensor_apply_kernelI18TensorListMetadataILi4EE17LAMBStage1FunctorIN3c104HalfEfEJfffPiif10adamMode_tfPfS8_S8_S8_EEvlPViT_T0_DpT1_,"ax",@progbits
	.align	128
        .global         _Z25multi_tensor_apply_kernelI18TensorListMetadataILi4EE17LAMBStage1FunctorIN3c104HalfEfEJfffPiif10adamMode_tfPfS8_S8_S8_EEvlPViT_T0_DpT1_
        .type           _Z25multi_tensor_apply_kernelI18TensorListMetadataILi4EE17LAMBStage1FunctorIN3c104HalfEfEJfffPiif10adamMode_tfPfS8_S8_S8_EEvlPViT_T0_DpT1_,@function
        .size           _Z25multi_tensor_apply_kernelI18TensorListMetadataILi4EE17LAMBStage1FunctorIN3c104HalfEfEJfffPiif10adamMode_tfPfS8_S8_S8_EEvlPViT_T0_DpT1_,(.L_x_139 - _Z25multi_tensor_apply_kernelI18TensorListMetadataILi4EE17LAMBStage1FunctorIN3c104HalfEfEJfffPiif10adamMode_tfPfS8_S8_S8_EEvlPViT_T0_DpT1_)
        .other          _Z25multi_tensor_apply_kernelI18TensorListMetadataILi4EE17LAMBStage1FunctorIN3c104HalfEfEJfffPiif10adamMode_tfPfS8_S8_S8_EEvlPViT_T0_DpT1_,@"STO_CUDA_ENTRY STV_DEFAULT"
_Z25multi_tensor_apply_kernelI18TensorListMetadataILi4EE17LAMBStage1FunctorIN3c104HalfEfEJfffPiif10adamMode_tfPfS8_S8_S8_EEvlPViT_T0_DpT1_:
.text._Z25multi_tensor_apply_kernelI18TensorListMetadataILi4EE17LAMBStage1FunctorIN3c104HalfEfEJfffPiif10adamMode_tfPfS8_S8_S8_EEvlPViT_T0_DpT1_:
        /* <DEDUP_REMOVED lines=31> */
[----:B------:R-:W-:Y:S05]  /*01f0*/  CALL.REL.NOINC `($_Z25multi_tensor_apply_kernelI18TensorListMetadataILi4EE17LAMBStage1FunctorIN3c104HalfEfEJfffPiif10adamMode_tfPfS8_S8_S8_EEvlPViT_T0_DpT1_$__internal_accurate_pow) ;  /* 0x0000002800607944 */ /* 0x000fea0003c00000 */
        /* <DEDUP_REMOVED lines=22> */
.L_x_54:
[----:B------:R-:W-:Y:S01]  /*0360*/  ISETP.GE.AND P2, PT, R3, RZ, PT ;  /* 0x000000ff0300720c */ /* 0x000fe20003f46270 */
[----:B------:R-:W-:Y:S01]  /*0370*/  DSETP.NEU.AND P1, PT, |R2|, 0.5, !P0 ;  /* 0x3fe000000200742a */ /* 0x000fe2000472d200 */
[----:B------:R-:W-:-:S05]  /*0380*/  MOV R4, RZ ;  /* 0x000000ff00047202 */ /* 0x000fca0000000f00 */
[----:B0-----:R-:W-:-:S06]  /*0390*/  SEL R5, R9, RZ, P1 ;  /* 0x000000ff09057207 */ /* 0x001fcc0000800000 */
[----:B------:R-:W-:-:S07]  /*03a0*/  @!P2 LOP3.LUT R5, R5, 0x7ff00000, RZ, 0xfc, !PT ;  /* 0x7ff000000505a812 */ /* 0x000fce00078efcff */
.L_x_55:
        /* <DEDUP_REMOVED lines=17> */
.L_x_58:
        /* <DEDUP_REMOVED lines=10> */
.L_x_57:
[----:B------:R-:W-:-:S11]  /*0560*/  DADD R4, R2, R8 ;  /* 0x0000000002047229 */ /* 0x000fd60000000008 */
.L_x_56:
[----:B------:R-:W0:Y:S01]  /*0570*/  LDC R0, c[0x0][0xe10] ;  /* 0x00038400ff007b82 */ /* 0x000e220000000800 */
[----:B------:R-:W-:Y:S02]  /*0580*/  MOV R28, R2 ;  /* 0x00000002001c7202 */ /* 0x000fe40000000f00 */
[----:B------:R-:W-:Y:S01]  /*0590*/  MOV R27, R3 ;  /* 0x00000003001b7202 */ /* 0x000fe20000000f00 */
[----:B0-----:R-:W-:-:S04]  /*05a0*/  FMUL.FTZ R0, R0, 1 ;  /* 0x3f80000000007820 */ /* 0x001fc80000410000 */
[----:B------:R0:W1:Y:S02]  /*05b0*/  F2F.F64.F32 R6, R0 ;  /* 0x0000000000067310 */ /* 0x0000640000201800 */
[----:B0-----:R-:W-:Y:S01]  /*05c0*/  MOV R0, 0x600 ;  /* 0x0000060000007802 */ /* 0x001fe20000000f00 */
[----:B-1----:R-:W-:-:S10]  /*05d0*/  DADD R6, -RZ, |R6| ;  /* 0x00000000ff067229 */ /* 0x002fd40000000506 */
[----:B------:R-:W-:-:S07]  /*05e0*/  MOV R8, R6 ;  /* 0x0000000600087202 */ /* 0x000fce0000000f00 */
        /* <DEDUP_REMOVED lines=20> */
.L_x_59:
[----:B------:R-:W-:Y:S01]  /*0730*/  ISETP.GE.AND P1, PT, R3, RZ, PT ;  /* 0x000000ff0300720c */ /* 0x000fe20003f26270 */
[----:B------:R-:W-:Y:S01]  /*0740*/  DSETP.NEU.AND P0, PT, |R2|, 0.5, !P0 ;  /* 0x3fe000000200742a */ /* 0x000fe2000470d200 */
[----:B------:R-:W-:-:S05]  /*0750*/  MOV R6, RZ ;  /* 0x000000ff00067202 */ /* 0x000fca0000000f00 */
[----:B0-----:R-:W-:Y:S02]  /*0760*/  SEL R7, R11, RZ, P0 ;  /* 0x000000ff0b077207 */ /* 0x001fe40000000000 */
[----:B------:R-:W-:-:S04]  /*0770*/  SEL R29, RZ, 0x1, !P0 ;  /* 0x00000001ff1d7807 */ /* 0x000fc80004000000 */
[----:B------:R-:W-:-:S07]  /*0780*/  @!P1 LOP3.LUT R7, R7, 0x7ff00000, RZ, 0xfc, !PT ;  /* 0x7ff0000007079812 */ /* 0x000fce00078efcff */
.L_x_60:
        /* <DEDUP_REMOVED lines=17> */
.L_x_63:
        /* <DEDUP_REMOVED lines=11> */
.L_x_62:
[----:B------:R-:W-:-:S11]  /*0950*/  DADD R6, R2, R10 ;  /* 0x0000000002067229 */ /* 0x000fd6000000000a */
.L_x_61:
        /* <DEDUP_REMOVED lines=19> */
.L_x_53:
        /* <DEDUP_REMOVED lines=10> */
[----:B-1----:R-:W-:-:S07]  /*0b30*/  LEA R6, R6, R8, 0x3 ;  /* 0x0000000806067211 */ /* 0x002fce00078e18ff */
        /* <DEDUP_REMOVED lines=27> */
.L_x_64:
        /* <DEDUP_REMOVED lines=16> */
.L_x_71:
        /* <DEDUP_REMOVED lines=53> */
[----:B-1----:R-:W-:Y:S01]  /*1140*/  MOV R15, RZ ;  /* 0x000000ff000f7202 */ /* 0x002fe20000000f00 */
[----:B---3--:R-:W-:Y:S01]  /*1150*/  @P0 HADD2.F32 R14, -RZ, R27.H0_H0 ;  /* 0x2000001bff0e0230 */ /* 0x008fe20000004100 */
[----:B------:R-:W-:-:S04]  /*1160*/  MOV R27, RZ ;  /* 0x000000ff001b7202 */ /* 0x000fc80000000f00 */
[----:B------:R-:W-:Y:S01]  /*1170*/  @P0 FMUL.FTZ R28, R9, R14 ;  /* 0x0000000e091c0220 */ /* 0x000fe20000410000 */
[----:B------:R-:W-:Y:S01]  /*1180*/  MOV R9, RZ ;  /* 0x000000ff00097202 */ /* 0x000fe20000000f00 */
[----:B--2---:R-:W-:-:S05]  /*1190*/  @!P1 HADD2.F32 R34, -RZ, R34.H0_H0 ;  /* 0x20000022ff229230 */ /* 0x004fca0000004100 */
[----:B------:R-:W-:Y:S01]  /*11a0*/  @!P1 FMUL.FTZ R4, R32, R34 ;  /* 0x0000002220049220 */ /* 0x000fe20000410000 */
[----:B----4-:R-:W-:-:S05]  /*11b0*/  @!P2 HADD2.F32 R35, -RZ, R35.H0_H0 ;  /* 0x20000023ff23a230 */ /* 0x010fca0000004100 */
        /* <DEDUP_REMOVED lines=12> */
[----:B--2---:R-:W-:-:S05]  /*1280*/  HADD2.F32 R29, -RZ, R34.H0_H0 ;  /* 0x20000022ff1d7230 */ /* 0x004fca0000004100 */
[----:B-1----:R-:W-:Y:S01]  /*1290*/  FMUL.FTZ R17, R32, R29 ;  /* 0x0000001d20117220 */ /* 0x002fe20000410000 */
[----:B------:R-:W-:Y:S06]  /*12a0*/  BRA `(.L_x_68) ;  /* 0x0000000000fc7947 */ /* 0x000fec0003800000 */
.L_x_67:
        /* <DEDUP_REMOVED lines=36> */
[----:B------:R-:W-:Y:S01]  /*14f0*/  @!P1 IMAD.WIDE R32, R33, 0x4, R22 ;  /* 0x0000000421209825 */ /* 0x000fe200078e0216 */
[----:B----4-:R-:W-:-:S02]  /*1500*/  MOV R21, RZ ;  /* 0x000000ff00157202 */ /* 0x010fc40000000f00 */
[----:B--2---:R2:W4:Y:S01]  /*1510*/  @!P2 LDG.E R14, desc[UR6][R14.64] ;  /* 0x000000060e0ea981 */ /* 0x004522000c1e1900 */
[----:B-1----:R-:W-:-:S03]  /*1520*/  @!P4 IMAD.WIDE R18, R7, 0x4, R22 ;  /* 0x000000040712c825 */ /* 0x002fc600078e0216 */
        /* <DEDUP_REMOVED lines=9> */
[----:B0-----:R-:W-:Y:S01]  /*15c0*/  MOV R28, RZ ;  /* 0x000000ff001c7202 */ /* 0x001fe20000000f00 */
[----:B------:R-:W-:Y:S02]  /*15d0*/  @P0 HADD2.F32 R27, -RZ, R27.H0_H0 ;  /* 0x2000001bff1b0230 */ /* 0x000fe40000004100 */
[----:B------:R-:W-:Y:S02]  /*15e0*/  @!P2 HADD2.F32 R29, -RZ, R34.H0_H0 ;  /* 0x20000022ff1da230 */ /* 0x000fe40000004100 */
[----:B------:R-:W-:Y:S02]  /*15f0*/  @!P1 HADD2.F32 R20, -RZ, R20.H0_H0 ;  /* 0x20000014ff149230 */ /* 0x000fe40000004100 */
[----:B------:R-:W-:Y:S01]  /*1600*/  @P0 FMUL.FTZ R28, R35, R27 ;  /* 0x0000001b231c0220 */ /* 0x000fe20000410000 */
[----:B------:R-:W-:Y:S01]  /*1610*/  @!P4 HADD2.F32 R35, -RZ, R10.H0_H0 ;  /* 0x2000000aff23c230 */ /* 0x000fe20000004100 */
[----:B------:R-:W-:-:S02]  /*1620*/  MOV R27, RZ ;  /* 0x000000ff001b7202 */ /* 0x000fc40000000f00 */
[----:B------:R-:W-:Y:S01]  /*1630*/  MOV R10, RZ ;  /* 0x000000ff000a7202 */ /* 0x000fe20000000f00 */
[----:B----4-:R-:W-:Y:S01]  /*1640*/  @!P2 FMUL.FTZ R27, R29, R14 ;  /* 0x0000000e1d1ba220 */ /* 0x010fe20000410000 */
[----:B------:R-:W-:Y:S01]  /*1650*/  @!P4 FMUL.FTZ R4, R35, R16 ;  /* 0x000000102304c220 */ /* 0x000fe20000410000 */
[----:B------:R-:W-:Y:S01]  /*1660*/  MOV R16, RZ ;  /* 0x000000ff00107202 */ /* 0x000fe20000000f00 */
[----:B---3--:R-:W-:Y:S01]  /*1670*/  @!P1 FMUL.FTZ R17, R20, R13 ;  /* 0x0000000d14119220 */ /* 0x008fe20000410000 */
[----:B------:R-:W-:Y:S02]  /*1680*/  MOV R20, RZ ;  /* 0x000000ff00147202 */ /* 0x000fe40000000f00 */
[----:B------:R-:W-:-:S07]  /*1690*/  MOV R13, RZ ;  /* 0x000000ff000d7202 */ /* 0x000fce0000000f00 */
.L_x_68:
[----:B------:R-:W-:Y:S05]  /*16a0*/  BSYNC B0 ;  /* 0x0000000000007941 */ /* 0x000fea0003800000 */
.L_x_66:
        /* <DEDUP_REMOVED lines=58> */
.L_x_69:
        /* <DEDUP_REMOVED lines=53> */
.L_x_70:
[----:B------:R-:W-:Y:S01]  /*1da0*/  IADD3 R27, R7, UR10, RZ ;  /* 0x0000000a071b7c10 */ /* 0x000fe2000fffe0ff */
[----:B------:R-:W-:Y:S01]  /*1db0*/  @P0 IMAD.WIDE R16, R5, 0x2, R36 ;  /* 0x0000000205100825 */ /* 0x000fe200078e0224 */
[----:B------:R-:W-:Y:S01]  /*1dc0*/  ISETP.GE.AND P1, PT, R7, UR13, PT ;  /* 0x0000000d07007c0c */ /* 0x000fe2000bf26270 */
[----:B------:R-:W-:Y:S02]  /*1dd0*/  ULEA UR4, UR10, UR4, 0x2 ;  /* 0x000000040a047291 */ /* 0x000fe4000f8e103f */
[----:B------:R-:W-:Y:S02]  /*1de0*/  IADD3 R35, R27, UR10, RZ ;  /* 0x0000000a1b237c10 */ /* 0x000fe4000fffe0ff */
[----:B------:R-:W-:Y:S01]  /*1df0*/  ISETP.GE.OR P1, PT, R7, R3, P1 ;  /* 0x000000030700720c */ /* 0x000fe20000f26670 */
[----:B------:R-:W-:Y:S01]  /*1e00*/  UISETP.GE.AND UP0, UPT, UR4, UR13, UPT ;  /* 0x0000000d0400728c */ /* 0x000fe2000bf06270 */
[----:B------:R-:W-:Y:S02]  /*1e10*/  @P0 F2FP.F16.F32.PACK_AB R11, RZ, R11 ;  /* 0x0000000bff0b023e */ /* 0x000fe400000000ff */
        /* <DEDUP_REMOVED lines=10> */
[----:B------:R-:W-:Y:S02]  /*1ec0*/  @!P4 F2FP.F16.F32.PACK_AB R13, RZ, R13 ;  /* 0x0000000dff0dc23e */ /* 0x000fe400000000ff */
[----:B0-----:R-:W-:Y:S01]  /*1ed0*/  @!P1 F2FP.F16.F32.PACK_AB R17, RZ, R18 ;  /* 0x00000012ff11923e */ /* 0x001fe200000000ff */
[----:B------:R-:W-:Y:S01]  /*1ee0*/  @P0 IMAD.WIDE R18, R5, 0x4, R22 ;  /* 0x0000000405120825 */ /* 0x000fe200078e0216 */
[----:B------:R-:W-:-:S03]  /*1ef0*/  @!P2 F2FP.F16.F32.PACK_AB R20, RZ, R20 ;  /* 0x00000014ff14a23e */ /* 0x000fc600000000ff */
        /* <DEDUP_REMOVED lines=22> */
.L_x_65:
[----:B------:R-:W0:Y:S02]  /*2060*/  S2R R2, SR_TID.X ;  /* 0x0000000000027919 */ /* 0x000e240000002100 */
[----:B0-----:R-:W-:-:S04]  /*2070*/  SHF.L.U32 R0, R2, 0x2, RZ ;  /* 0x0000000202007819 */ /* 0x001fc800000006ff */
        /* <DEDUP_REMOVED lines=15> */
.L_x_75:
        /* <DEDUP_REMOVED lines=20> */
[----:B------:R-:W-:-:S02]  /*22b0*/  HADD2.F32 R28, -RZ, R28.H0_H0 ;  /* 0x2000001cff1c7230 */ /* 0x000fc40000004100 */
[----:B------:R-:W-:Y:S02]  /*22c0*/  HADD2.F32 R34, -RZ, R34.H0_H0 ;  /* 0x20000022ff227230 */ /* 0x000fe40000004100 */
[----:B0-----:R-:W-:Y:S02]  /*22d0*/  HADD2.F32 R32, -RZ, R27.H0_H0 ;  /* 0x2000001bff207230 */ /* 0x001fe40000004100 */
[----:B------:R-:W-:Y:S01]  /*22e0*/  HADD2.F32 R26, -RZ, R26.H0_H0 ;  /* 0x2000001aff1a7230 */ /* 0x000fe20000004100 */
[----:B------:R-:W-:Y:S01]  /*22f0*/  ISETP.NE.AND P1, PT, RZ, UR10, PT ;  /* 0x0000000aff007c0c */ /* 0x000fe2000bf25270 */
[C---:B---3--:R-:W-:Y:S01]  /*2300*/  FMUL.FTZ R35, R29.reuse, R28 ;  /* 0x0000001c1d237220 */ /* 0x048fe20000410000 */
[C---:B------:R-:W-:Y:S01]  /*2310*/  FMUL.FTZ R27, R29.reuse, R34 ;  /* 0x000000221d1b7220 */ /* 0x040fe20000410000 */
[C---:B------:R-:W-:Y:S01]  /*2320*/  FMUL.FTZ R33, R29.reuse, R32 ;  /* 0x000000201d217220 */ /* 0x040fe20000410000 */
[----:B------:R-:W-:Y:S02]  /*2330*/  FMUL.FTZ R29, R29, R26 ;  /* 0x0000001a1d1d7220 */ /* 0x000fe40000410000 */
[----:B------:R-:W0:Y:S01]  /*2340*/  MUFU.RCP R26, UR5 ;  /* 0x00000005001a7d08 */ /* 0x000e220008001000 */
[----:B----4-:R-:W-:-:S02]  /*2350*/  FSEL R11, R11, RZ, P0 ;  /* 0x000000ff0b0b7208 */ /* 0x010fc40000000000 */
        /* <DEDUP_REMOVED lines=59> */
.L_x_73:
        /* <DEDUP_REMOVED lines=53> */
.L_x_74:
[----:B------:R-:W0:Y:S01]  /*2a60*/  F2F.F16.F32 R28, R9 ;  /* 0x00000009001c7304 */ /* 0x000e220000200800 */
[----:B------:R-:W-:-:S07]  /*2a70*/  IADD3 R2, R2, UR4, RZ ;  /* 0x0000000402027c10 */ /* 0x000fce000fffe0ff */
[----:B------:R-:W-:Y:S01]  /*2a80*/  F2F.F16.F32 R27, R10 ;  /* 0x0000000a001b7304 */ /* 0x000fe20000200800 */
[----:B0-----:R-:W-:-:S07]  /*2a90*/  IMAD.WIDE.U32 R28, R28, 0x10000, RZ ;  /* 0x000100001c1c7825 */ /* 0x001fce00078e00ff */
[----:B------:R-:W0:Y:S08]  /*2aa0*/  F2F.F16.F32 R32, R11 ;  /* 0x0000000b00207304 */ /* 0x000e300000200800 */
[----:B------:R-:W1:Y:S01]  /*2ab0*/  F2F.F16.F32 R26, R8 ;  /* 0x00000008001a7304 */ /* 0x000e620000200800 */
        /* <DEDUP_REMOVED lines=11> */
.L_x_72:
[----:B------:R-:W-:Y:S05]  /*2b70*/  EXIT ;  /* 0x000000000000794d */ /* 0x000fea0003800000 */
        .type           $_Z25multi_tensor_apply_kernelI18TensorListMetadataILi4EE17LAMBStage1FunctorIN3c104HalfEfEJfffPiif10adamMode_tfPfS8_S8_S8_EEvlPViT_T0_DpT1_$__internal_accurate_pow,@function
        .size           $_Z25multi_tensor_apply_kernelI18TensorListMetadataILi4EE17LAMBStage1FunctorIN3c104HalfEfEJfffPiif10adamMode_tfPfS8_S8_S8_EEvlPViT_T0_DpT1_$__internal_accurate_pow,(.L_x_139 - $_Z25multi_tensor_apply_kernelI18TensorListMetadataILi4EE17LAMBStage1FunctorIN3c104HalfEfEJfffPiif10adamMode_tfPfS8_S8_S8_EEvlPViT_T0_DpT1_$__internal_accurate_pow)
$_Z25multi_tensor_apply_kernelI18TensorListMetadataILi4EE17LAMBStage1FunctorIN3c104HalfEfEJfffPiif10adamMode_tfPfS8_S8_S8_EEvlPViT_T0_DpT1_$__internal_accurate_pow:
        /* <DEDUP_REMOVED lines=10> */
[----:B------:R-:W-:Y:S02]  /*2c20*/  @!P1 MOV R6, R31 ;  /* 0x0000001f00069202 */ /* 0x000fe40000000f00 */
[----:B------:R-:W-:Y:S02]  /*2c30*/  @!P1 LEA.HI R32, R31, 0xffffffca, RZ, 0xc ;  /* 0xffffffca1f209811 */ /* 0x000fe400078f60ff */
        /* <DEDUP_REMOVED lines=89> */
[----:B------:R-:W-:Y:S01]  /*31d0*/  MOV R15, R27 ;  /* 0x0000001b000f7202 */ /* 0x000fe20000000f00 */
[----:B------:R-:W-:Y:S01]  /*31e0*/  UMOV UR9, 0x3fe62e42 ;  /* 0x3fe62e4200097882 */ /* 0x000fe20000000000 */
[----:B------:R-:W-:Y:S02]  /*31f0*/  MOV R14, R28 ;  /* 0x0000001c000e7202 */ /* 0x000fe40000000f00 */
        /* <DEDUP_REMOVED lines=69> */
.L_x_76:
[----:B------:R-:W-:Y:S02]  /*3650*/  DSETP.NEU.AND P1, PT, |R14|, +INF , PT ;  /* 0x7ff000000e00742a */ /* 0x000fe40003f2d200 */
[----:B------:R-:W-:-:S12]  /*3660*/  DADD R6, R8, R6 ;  /* 0x0000000008067229 */ /* 0x000fd80000000006 */
[----:B------:R-:W-:Y:S01]  /*3670*/  @P1 DFMA R14, R6, R14, R14 ;  /* 0x0000000e060e122b */ /* 0x000fe2000000000e */
[----:B------:R-:W-:Y:S02]  /*3680*/  MOV R6, R0 ;  /* 0x0000000000067202 */ /* 0x000fe40000000f00 */
[----:B------:R-:W-:-:S04]  /*3690*/  MOV R7, 0x0 ;  /* 0x0000000000077802 */ /* 0x000fc80000000f00 */
[----:B------:R-:W-:Y:S05]  /*36a0*/  RET.REL.NODEC R6 `(_Z25multi_tensor_apply_kernelI18TensorListMetadataILi4EE17LAMBStage1FunctorIN3c104HalfEfEJfffPiif10adamMode_tfPfS8_S8_S8_EEvlPViT_T0_DpT1_) ;  /* 0xffffffc806547950 */ /* 0x000fea0003c3ffff */
.L_x_77:
        /* <DEDUP_REMOVED lines=13> */
.L_x_139:


//--------------------- .text._Z25multi_tensor_apply_kernelI18TensorListMetadataILi4EE17LAMBStage1FunctorIN3c104HalfES4_EJfffPiif10adamMode_tfPfS8_S8_S8_EEvlPViT_T0_DpT1_ --------------------------
	.section	.text._Z25multi_tensor_apply_kernelI18TensorListMetadataILi4EE17LAMBStage1FunctorIN3c104HalfES4_EJfffPiif10adamMode_tfPfS8_S8_S8_EEvlPViT_T0_DpT1_,"ax",@progbits
	.align	128
        .global         _Z25multi_tensor_apply_kernelI18TensorListMetadataILi4EE17LAMBStage1FunctorIN3c104HalfES4_EJfffPiif10adamMode_tfPfS8_S8_S8_EEvlPViT_T0_DpT1_
        .type           _Z25multi_tensor_apply_kernelI18TensorListMetadataILi4EE17LAMBStage1FunctorIN3c104HalfES4_EJfffPiif10adamMode_tfPfS8_S8_S8_EEvlPViT_T0_DpT1_,@function
        .size           _Z25multi_tensor_apply_kernelI18TensorListMetadataILi4EE17LAMBStage1FunctorIN3c104HalfES4_EJfffPiif10adamMode_tfPfS8_S8_S8_EEvlPViT_T0_DpT1_,(.L_x_140 - _Z25multi_tensor_apply_kernelI18TensorListMetadataILi4EE17LAMBStage1FunctorIN3c104HalfES4_EJfffPiif10adamMode_tfPfS8_S8_S8_EEvlPViT_T0_DpT1_)
        .other          _Z25multi_tensor_apply_kernelI18TensorListMetadataILi4EE17LAMBStage1FunctorIN3c104HalfES4_EJfffPiif10adamMode_tfPfS8_S8_S8_EEvlPViT_T0_DpT1_,@"STO_CUDA_ENTRY STV_DEFAULT"
_Z25multi_tensor_apply_kernelI18TensorListMetadataILi4EE17LAMBStage1FunctorIN3c104HalfES4_EJfffPiif10adamMode_tfPfS8_S8_S8_EEvlPViT_T0_DpT1_:
.text._Z25multi_tensor_apply_kernelI18TensorListMetadataILi4EE17LAMBStage1FunctorIN3c104HalfES4_EJfffPiif10adamMode_tfPfS8_S8_S8_EEvlPViT_T0_DpT1_:
        /* <DEDUP_REMOVED lines=31> */
[----:B------:R-:W-:Y:S05]  /*01f0*/  CALL.REL.NOINC `($_Z25multi_tensor_apply_kernelI18TensorListMetadataILi4EE17LAMBStage1FunctorIN3c104HalfES4_EJfffPiif10adamMode_tfPfS8_S8_S8_EEvlPViT_T0_DpT1_$__internal_accurate_pow) ;  /* 0x0000002c00cc7944 */ /* 0x000fea0003c00000 */
        /* <DEDUP_REMOVED lines=22> */
.L_x_79:
[----:B------:R-:W-:Y:S01]  /*0360*/  ISETP.GE.AND P2, PT, R3, RZ, PT ;  /* 0x000000ff0300720c */ /* 0x000fe20003f46270 */
[----:B------:R-:W-:Y:S01]  /*0370*/  DSETP.NEU.AND P1, PT, |R2|, 0.5, !P0 ;  /* 0x3fe000000200742a */ /* 0x000fe2000472d200 */
[----:B------:R-:W-:-:S05]  /*0380*/  MOV R4, RZ ;  /* 0x000000ff00047202 */ /* 0x000fca0000000f00 */
[----:B0-----:R-:W-:-:S06]  /*0390*/  SEL R5, R9, RZ, P1 ;  /* 0x000000ff09057207 */ /* 0x001fcc0000800000 */
[----:B------:R-:W-:-:S07]  /*03a0*/  @!P2 LOP3.LUT R5, R5, 0x7ff00000, RZ, 0xfc, !PT ;  /* 0x7ff000000505a812 */ /* 0x000fce00078efcff */
.L_x_80:
        /* <DEDUP_REMOVED lines=17> */
.L_x_83:
        /* <DEDUP_REMOVED lines=10> */
.L_x_82:
[----:B------:R-:W-:-:S11]  /*0560*/  DADD R4, R2, R8 ;  /* 0x0000000002047229 */ /* 0x000fd60000000008 */
.L_x_81:
        /* <DEDUP_REMOVED lines=28> */
.L_x_84:
[----:B------:R-:W-:Y:S01]  /*0730*/  ISETP.GE.AND P1, PT, R3, RZ, PT ;  /* 0x000000ff0300720c */ /* 0x000fe20003f26270 */
[----:B------:R-:W-:Y:S01]  /*0740*/  DSETP.NEU.AND P0, PT, |R2|, 0.5, !P0 ;  /* 0x3fe000000200742a */ /* 0x000fe2000470d200 */
[----:B------:R-:W-:-:S05]  /*0750*/  MOV R6, RZ ;  /* 0x000000ff00067202 */ /* 0x000fca0000000f00 */
[----:B0-----:R-:W-:Y:S02]  /*0760*/  SEL R7, R11, RZ, P0 ;  /* 0x000000ff0b077207 */ /* 0x001fe40000000000 */
[----:B------:R-:W-:-:S04]  /*0770*/  SEL R29, RZ, 0x1, !P0 ;  /* 0x00000001ff1d7807 */ /* 0x000fc80004000000 */
[----:B------:R-:W-:-:S07]  /*0780*/  @!P1 LOP3.LUT R7, R7, 0x7ff00000, RZ, 0xfc, !PT ;  /* 0x7ff0000007079812 */ /* 0x000fce00078efcff */
.L_x_85:
        /* <DEDUP_REMOVED lines=17> */
.L_x_88:
        /* <DEDUP_REMOVED lines=11> */
.L_x_87:
[----:B------:R-:W-:-:S11]  /*0950*/  DADD R6, R2, R10 ;  /* 0x0000000002067229 */ /* 0x000fd6000000000a */
.L_x_86:
        /* <DEDUP_REMOVED lines=19> */
.L_x_78:
[----:B------:R-:W0:Y:S08]  /*0a90*/  LDC.64 R2, c[0x0][0xe38] ;  /* 0x00038e00ff027b82 */ /* 0x000e300000000a00 */
[----:B------:R-:W1:Y:S01]  /*0aa0*/  LDC.64 R4, c[0x0][0xe30] ;  /* 0x00038c00ff047b82 */ /* 0x000e620000000a00 */
[----:B------:R-:W2:Y:S01]  /*0ab0*/  S2R R8, SR_CTAID.X ;  /* 0x0000000000087919 */ /* 0x000ea20000002500 */
[----:B------:R-:W-:-:S06]  /*0ac0*/  MOV R7, 0x10 ;  /* 0x0000001000077802 */ /* 0x000fcc0000000f00 */
[----:B------:R-:W3:Y:S01]  /*0ad0*/  LDC R9, c[0x0][0x210] ;  /* 0x00008400ff097b82 */ /* 0x000ee20000000800 */
[----:B0-----:R3:W4:Y:S04]  /*0ae0*/  LDG.E R2, desc[UR6][R2.64] ;  /* 0x0000000602027981 */ /* 0x001728000c1e1900 */
[----:B-1----:R-:W4:Y:S03]  /*0af0*/  LDG.E R5, desc[UR6][R4.64] ;  /* 0x0000000604057981 */ /* 0x002f26000c1e1900 */
[----:B--2---:R-:W0:Y:S01]  /*0b00*/  LDC.U8 R0, c[0x0][R8+0x7c0] ;  /* 0x0001f00008007b82 */ /* 0x004e220000000000 */
[----:B------:R-:W-:-:S07]  /*0b10*/  LEA R6, R8, R7, 0x2 ;  /* 0x0000000708067211 */ /* 0x000fce00078e10ff */
[----:B------:R-:W3:Y:S01]  /*0b20*/  LDC R6, c[0x0][R6+0x8f0] ;  /* 0x00023c0006067b82 */ /* 0x000ee20000000800 */
[----:B0-----:R-:W-:-:S07]  /*0b30*/  LEA R7, R0, R7, 0x3 ;  /* 0x0000000700077211 */ /* 0x001fce00078e18ff */
[----:B------:R-:W0:Y:S01]  /*0b40*/  LDC.64 R12, c[0x0][R7+0x210] ;  /* 0x00008400070c7b82 */ /* 0x000e220000000a00 */
[----:B---3--:R-:W-:-:S07]  /*0b50*/  IMAD R3, R6, R9, RZ ;  /* 0x0000000906037224 */ /* 0x008fce00078e02ff */
[----:B------:R-:W1:Y:S08]  /*0b60*/  LDC R0, c[0x0][R7+0x690] ;  /* 0x0001a40007007b82 */ /* 0x000e700000000800 */
[----:B------:R-:W2:Y:S08]  /*0b70*/  LDC.64 R14, c[0x0][R7+0x330] ;  /* 0x0000cc00070e7b82 */ /* 0x000eb00000000a00 */
[----:B------:R-:W3:Y:S01]  /*0b80*/  LDC.64 R16, c[0x0][R7+0x450] ;  /* 0x0001140007107b82 */ /* 0x000ee20000000a00 */
[----:B0-----:R-:W-:-:S03]  /*0b90*/  IMAD.WIDE R12, R3, 0x2, R12 ;  /* 0x00000002030c7825 */ /* 0x001fc600078e020c */
[----:B------:R-:W-:-:S04]  /*0ba0*/  LOP3.LUT P1, RZ, R12, 0x7, RZ, 0xc0, !PT ;  /* 0x000000070cff7812 */ /* 0x000fc8000782c0ff */
[----:B------:R-:W0:Y:S01]  /*0bb0*/  LDC.64 R18, c[0x0][R7+0x570] ;  /* 0x00015c0007127b82 */ /* 0x000e220000000a00 */
[----:B-1----:R-:W-:Y:S01]  /*0bc0*/  IADD3 R0, R0, -R3, RZ ;  /* 0x8000000300007210 */ /* 0x002fe20007ffe0ff */
[----:B--2---:R-:W-:-:S04]  /*0bd0*/  IMAD.WIDE R14, R3, 0x2, R14 ;  /* 0x00000002030e7825 */ /* 0x004fc800078e020e */
[----:B---3--:R-:W-:-:S04]  /*0be0*/  IMAD.WIDE R16, R3, 0x2, R16 ;  /* 0x0000000203107825 */ /* 0x008fc800078e0210 */
[----:B0-----:R-:W-:Y:S01]  /*0bf0*/  IMAD.WIDE R18, R3, 0x2, R18 ;  /* 0x0000000203127825 */ /* 0x001fe200078e0212 */
        /* <DEDUP_REMOVED lines=15> */
.L_x_89:
        /* <DEDUP_REMOVED lines=16> */
.L_x_104:
[----:B0123--:R-:W-:Y:S01]  /*0df0*/  IADD3 R5, R2, UR4, RZ ;  /* 0x0000000402057c10 */ /* 0x00ffe2000fffe0ff */
[----:B------:R-:W-:Y:S01]  /*0e00*/  BSSY B0, `(.L_x_91) ;  /* 0x000009c000007945 */ /* 0x000fe20003800000 */
[----:B------:R-:W-:Y:S02]  /*0e10*/  HFMA2.MMA R4, -RZ, RZ, 0, 0 ;  /* 0x00000000ff047435 */ /* 0x000fe400000001ff */
[----:B------:R-:W-:-:S04]  /*0e20*/  ISETP.GE.AND P0, PT, R5, UR13, PT ;  /* 0x0000000d05007c0c */ /* 0x000fc8000bf06270 */
[----:B------:R-:W-:Y:S01]  /*0e30*/  ISETP.LT.AND P0, PT, R5, R0, !P0 ;  /* 0x000000000500720c */ /* 0x000fe20004701270 */
[----:B------:R-:W-:-:S12]  /*0e40*/  @!P3 BRA `(.L_x_92) ;  /* 0x00000004004cb947 */ /* 0x000fd80003800000 */
[C---:B------:R-:W-:Y:S01]  /*0e50*/  IADD3 R7, R5.reuse, UR10, RZ ;  /* 0x0000000a05077c10 */ /* 0x040fe2000fffe0ff */
[----:B------:R-:W0:Y:S01]  /*0e60*/  @P0 LDC.64 R10, c[0x0][0xe48] ;  /* 0x00039200ff0a0b82 */ /* 0x000e220000000a00 */
[----:B------:R-:W-:Y:S02]  /*0e70*/  @P0 IMAD.WIDE R28, R5, 0x2, R12 ;  /* 0x00000002051c0825 */ /* 0x000fe400078e020c */
[C---:B------:R-:W-:Y:S02]  /*0e80*/  IADD3 R27, R7.reuse, UR10, RZ ;  /* 0x0000000a071b7c10 */ /* 0x040fe4000fffe0ff */
[----:B------:R-:W-:Y:S01]  /*0e90*/  ISETP.GE.AND P1, PT, R7, UR13, PT ;  /* 0x0000000d07007c0c */ /* 0x000fe2000bf26270 */
[----:B------:R1:W2:Y:S01]  /*0ea0*/  @P0 LDG.E.U16 R6, desc[UR6][R28.64] ;  /* 0x000000061c060981 */ /* 0x0002a2000c1e1500 */
[----:B------:R-:W-:Y:S02]  /*0eb0*/  ISETP.GE.AND P2, PT, R27, UR13, PT ;  /* 0x0000000d1b007c0c */ /* 0x000fe4000bf46270 */
[----:B------:R-:W-:-:S02]  /*0ec0*/  ISETP.GE.OR P1, PT, R7, R0, P1 ;  /* 0x000000000700720c */ /* 0x000fc40000f26670 */
[----:B------:R-:W-:-:S11]  /*0ed0*/  ISETP.GE.OR P2, PT, R27, R0, P2 ;  /* 0x000000001b00720c */ /* 0x000fd60001746670 */
[----:B------:R-:W3:Y:S01]  /*0ee0*/  @!P1 LDC.64 R20, c[0x0][0xe48] ;  /* 0x00039200ff149b82 */ /* 0x000ee20000000a00 */
[--C-:B------:R-:W-:Y:S01]  /*0ef0*/  @!P1 IMAD.WIDE R36, R7, 0x2, R12.reuse ;  /* 0x0000000207249825 */ /* 0x100fe200078e020c */
[----:B0-----:R-:W4:Y:S03]  /*0f00*/  @P0 LDG.E R10, desc[UR6][R10.64] ;  /* 0x000000060a0a0981 */ /* 0x001f26000c1e1900 */
[----:B------:R-:W-:Y:S02]  /*0f10*/  @!P2 IMAD.WIDE R24, R27, 0x2, R12 ;  /* 0x000000021b18a825 */ /* 0x000fe400078e020c */
[----:B------:R-:W5:Y:S01]  /*0f20*/  @!P1 LDG.E.U16 R36, desc[UR6][R36.64] ;  /* 0x0000000624249981 */ /* 0x000f62000c1e1500 */
[----:B------:R-:W0:Y:S01]  /*0f30*/  @!P2 LDC.64 R22, c[0x0][0xe48] ;  /* 0x00039200ff16ab82 */ /* 0x000e220000000a00 */
[----:B------:R-:W-:-:S04]  /*0f40*/  @P0 IMAD.WIDE R34, R5, 0x2, R18 ;  /* 0x0000000205220825 */ /* 0x000fc800078e0212 */
[C---:B------:R-:W-:Y:S01]  /*0f50*/  @!P1 IMAD.WIDE R30, R7.reuse, 0x2, R14 ;  /* 0x00000002071e9825 */ /* 0x040fe200078e020e */
[----:B------:R3:W4:Y:S03]  /*0f60*/  @P0 LDG.E.U16 R11, desc[UR6][R34.64] ;  /* 0x00000006220b0981 */ /* 0x000726000c1e1500 */
[----:B-1----:R-:W-:Y:S01]  /*0f70*/  @!P1 IMAD.WIDE R28, R7, 0x2, R16 ;  /* 0x00000002071c9825 */ /* 0x002fe200078e0210 */
[----:B------:R1:W4:Y:S03]  /*0f80*/  @!P2 LDG.E.U16 R37, desc[UR6][R24.64] ;  /* 0x000000061825a981 */ /* 0x000326000c1e1500 */
[--C-:B------:R-:W-:Y:S01]  /*0f90*/  @P0 IMAD.WIDE R8, R5, 0x2, R14.reuse ;  /* 0x0000000205080825 */ /* 0x100fe200078e020e */
[----:B------:R0:W4:Y:S03]  /*0fa0*/  @!P1 LDG.E.U16 R26, desc[UR6][R30.64] ;  /* 0x000000061e1a9981 */ /* 0x000126000c1e1500 */
[----:B---3--:R-:W-:Y:S01]  /*0fb0*/  @!P2 IMAD.WIDE R34, R27, 0x2, R14 ;  /* 0x000000021b22a825 */ /* 0x008fe200078e020e */
[----:B------:R3:W4:Y:S03]  /*0fc0*/  @!P1 LDG.E.U16 R32, desc[UR6][R28.64] ;  /* 0x000000061c209981 */ /* 0x000726000c1e1500 */
[--C-:B-1----:R-:W-:Y:S01]  /*0fd0*/  @P0 IMAD.WIDE R24, R5, 0x2, R16.reuse ;  /* 0x0000000205180825 */ /* 0x102fe200078e0210 */
[----:B------:R-:W4:Y:S04]  /*0fe0*/  @!P1 LDG.E R20, desc[UR6][R20.64] ;  /* 0x0000000614149981 */ /* 0x000f28000c1e1900 */
[----:B0-----:R0:W4:Y:S01]  /*0ff0*/  @!P2 LDG.E R33, desc[UR6][R22.64] ;  /* 0x000000061621a981 */ /* 0x001122000c1e1900 */
[----:B------:R-:W-:-:S03]  /*1000*/  @!P2 IMAD.WIDE R30, R27, 0x2, R16 ;  /* 0x000000021b1ea825 */ /* 0x000fc600078e0210 */
[----:B------:R-:W4:Y:S01]  /*1010*/  @P0 LDG.E.U16 R8, desc[UR6][R8.64] ;  /* 0x0000000608080981 */ /* 0x000f22000c1e1500 */
[----:B---3--:R-:W-:-:S04]  /*1020*/  @!P2 IMAD.WIDE R28, R27, 0x2, R18 ;  /* 0x000000021b1ca825 */ /* 0x008fc800078e0212 */
[----:B0-----:R-:W-:Y:S01]  /*1030*/  @!P1 IMAD.WIDE R22, R7, 0x2, R18 ;  /* 0x0000000207169825 */ /* 0x001fe200078e0212 */
[----:B------:R-:W3:Y:S05]  /*1040*/  @P0 LDG.E.U16 R9, desc[UR6][R24.64] ;  /* 0x0000000618090981 */ /* 0x000eea000c1e1500 */
[----:B------:R-:W3:Y:S04]  /*1050*/  @!P1 LDG.E.U16 R22, desc[UR6][R22.64] ;  /* 0x0000000616169981 */ /* 0x000ee8000c1e1500 */
[----:B------:R-:W3:Y:S04]  /*1060*/  @!P2 LDG.E.U16 R24, desc[UR6][R30.64] ;  /* 0x000000061e18a981 */ /* 0x000ee8000c1e1500 */
[----:B------:R0:W3:Y:S04]  /*1070*/  @!P2 LDG.E.U16 R23, desc[UR6][R34.64] ;  /* 0x000000062217a981 */ /* 0x0000e8000c1e1500 */
[----:B------:R-:W3:Y:S01]  /*1080*/  @!P2 LDG.E.U16 R25, desc[UR6][R28.64] ;  /* 0x000000061c19a981 */ /* 0x000ee2000c1e1500 */
[----:B------:R-:W-:-:S04]  /*1090*/  IADD3 R27, R27, UR10, RZ ;  /* 0x0000000a1b1b7c10 */ /* 0x000fc8000fffe0ff */
[----:B------:R-:W-:-:S04]  /*10a0*/  ISETP.GE.AND P4, PT, R27, UR13, PT ;  /* 0x0000000d1b007c0c */ /* 0x000fc8000bf86270 */
[----:B------:R-:W-:Y:S02]  /*10b0*/  ISETP.GE.OR P4, PT, R27, R0, P4 ;  /* 0x000000001b00720c */ /* 0x000fe40002786670 */
[----:B------:R-:W-:Y:S02]  /*10c0*/  MOV R21, RZ ;  /* 0x000000ff00157202 */ /* 0x000fe40000000f00 */
[----:B0-----:R-:W-:Y:S01]  /*10d0*/  CS2R R34, SRZ ;  /* 0x0000000000227805 */ /* 0x001fe2000001ff00 */
[----:B--2---:R-:W-:Y:S01]  /*10e0*/  @P0 HADD2.F32 R31, -RZ, R6.H0_H0 ;  /* 0x20000006ff1f0230 */ /* 0x004fe20000004100 */
[----:B------:R-:W-:Y:S01]  /*10f0*/  MOV R6, RZ ;  /* 0x000000ff00067202 */ /* 0x000fe20000000f00 */
[----:B-----5:R-:W-:-:S03]  /*1100*/  @!P1 HADD2.F32 R36, -RZ, R36.H0_H0 ;  /* 0x20000024ff249230 */ /* 0x020fc60000004100 */
[----:B----4-:R-:W-:Y:S01]  /*1110*/  @P0 FMUL.FTZ R21, R10, R31 ;  /* 0x0000001f0a150220 */ /* 0x010fe20000410000 */
[----:B------:R-:W-:Y:S01]  /*1120*/  MOV R10, RZ ;  /* 0x000000ff000a7202 */ /* 0x000fe20000000f00 */
[----:B------:R-:W-:Y:S01]  /*1130*/  @!P2 HADD2.F32 R37, -RZ, R37.H0_H0 ;  /* 0x20000025ff25a230 */ /* 0x000fe20000004100 */
[----:B------:R-:W-:Y:S01]  /*1140*/  MOV R31, RZ ;  /* 0x000000ff001f7202 */ /* 0x000fe20000000f00 */
[----:B------:R-:W-:Y:S02]  /*1150*/  @!P1 HADD2.F32 R34, -RZ, R26.H0_H0 ;  /* 0x2000001aff229230 */ /* 0x000fe40000004100 */
[----:B------:R-:W-:Y:S01]  /*1160*/  @!P1 FMUL.FTZ R4, R20, R36 ;  /* 0x0000002414049220 */ /* 0x000fe20000410000 */
[----:B------:R-:W-:Y:S01]  /*1170*/  MOV R20, RZ ;  /* 0x000000ff00147202 */ /* 0x000fe20000000f00 */
[----:B------:R-:W-:Y:S02]  /*1180*/  @!P1 HADD2.F32 R20, -RZ, R32.H0_H0 ;  /* 0x20000020ff149230 */ /* 0x000fe40000004100 */
[----:B------:R-:W-:Y:S01]  /*1190*/  @!P2 FMUL.FTZ R6, R33, R37 ;  /* 0x000000252106a220 */ /* 0x000fe20000410000 */
[----:B------:R-:W-:Y:S01]  /*11a0*/  MOV R33, RZ ;  /* 0x000000ff00217202 */ /* 0x000fe20000000f00 */
[----:B------:R-:W-:Y:S01]  /*11b0*/  @P0 HADD2.F32 R33, -RZ, R11.H0_H0 ;  /* 0x2000000bff210230 */ /* 0x000fe20000004100 */
[----:B------:R-:W-:Y:S01]  /*11c0*/  MOV R32, RZ ;  /* 0x000000ff00207202 */ /* 0x000fe20000000f00 */
[----:B------:R-:W-:Y:S01]  /*11d0*/  @P0 HADD2.F32 R35, -RZ, R8.H0_H0 ;  /* 0x20000008ff230230 */ /* 0x000fe20000004100 */
[----:B------:R-:W-:-:S02]  /*11e0*/  MOV R11, RZ ;  /* 0x000000ff000b7202 */ /* 0x000fc40000000f00 */
[----:B------:R-:W-:Y:S01]  /*11f0*/  CS2R R36, SRZ ;  /* 0x0000000000247805 */ /* 0x000fe2000001ff00 */
[----:B---3--:R-:W-:Y:S01]  /*1200*/  @P0 HADD2.F32 R10, -RZ, R9.H0_H0 ;  /* 0x20000009ff0a0230 */ /* 0x008fe20000004100 */
[----:B------:R-:W-:Y:S01]  /*1210*/  CS2R R8, SRZ ;  /* 0x0000000000087805 */ /* 0x000fe2000001ff00 */
[----:B------:R-:W-:Y:S02]  /*1220*/  @!P1 HADD2.F32 R11, -RZ, R22.H0_H0 ;  /* 0x20000016ff0b9230 */ /* 0x000fe40000004100 */
[----:B------:R-:W-:Y:S02]  /*1230*/  @!P2 HADD2.F32 R8, -RZ, R24.H0_H0 ;  /* 0x20000018ff08a230 */ /* 0x000fe40000004100 */
[----:B------:R-:W-:Y:S01]  /*1240*/  @!P2 HADD2.F32 R32, -RZ, R23.H0_H0 ;  /* 0x20000017ff20a230 */ /* 0x000fe20000004100 */
[----:B------:R-:W-:Y:S01]  /*1250*/  MOV R23, RZ ;  /* 0x000000ff00177202 */ /* 0x000fe20000000f00 */
[----:B------:R-:W-:Y:S01]  /*1260*/  @!P2 HADD2.F32 R9, -RZ, R25.H0_H0 ;  /* 0x20000019ff09a230 */ /* 0x000fe20000004100 */
[----:B------:R-:W-:Y:S06]  /*1270*/  @P4 BRA `(.L_x_93) ;  /* 0x0000000400504947 */ /* 0x000fec0003800000 */
[----:B------:R-:W0:Y:S01]  /*1280*/  LDC.64 R28, c[0x0][0xe48] ;  /* 0x00039200ff1c7b82 */ /* 0x000e220000000a00 */
[----:B------:R-:W-:-:S04]  /*1290*/  IMAD.WIDE R30, R27, 0x2, R12 ;  /* 0x000000021b1e7825 */ /* 0x000fc800078e020c */
[C---:B------:R-:W-:Y:S02]  /*12a0*/  IMAD.WIDE R22, R27.reuse, 0x2, R14 ;  /* 0x000000021b167825 */ /* 0x040fe400078e020e */
[----:B------:R-:W2:Y:S02]  /*12b0*/  LDG.E.U16 R30, desc[UR6][R30.64] ;  /* 0x000000061e1e7981 */ /* 0x000ea4000c1e1500 */
[C---:B------:R-:W-:Y:S02]  /*12c0*/  IMAD.WIDE R24, R27.reuse, 0x2, R16 ;  /* 0x000000021b187825 */ /* 0x040fe400078e0210 */
[----:B------:R1:W3:Y:S02]  /*12d0*/  LDG.E.U16 R22, desc[UR6][R22.64] ;  /* 0x0000000616167981 */ /* 0x0002e4000c1e1500 */
[----:B------:R-:W-:Y:S02]  /*12e0*/  IMAD.WIDE R26, R27, 0x2, R18 ;  /* 0x000000021b1a7825 */ /* 0x000fe400078e0212 */
[----:B------:R-:W4:Y:S04]  /*12f0*/  LDG.E.U16 R24, desc[UR6][R24.64] ;  /* 0x0000000618187981 */ /* 0x000f28000c1e1500 */
[----:B------:R-:W5:Y:S04]  /*1300*/  LDG.E.U16 R26, desc[UR6][R26.64] ;  /* 0x000000061a1a7981 */ /* 0x000f68000c1e1500 */
[----:B0-----:R-:W1:Y:S01]  /*1310*/  LDG.E R28, desc[UR6][R28.64] ;  /* 0x000000061c1c7981 */ /* 0x001e62000c1e1900 */
[----:B--2---:R-:W-:-:S02]  /*1320*/  HADD2.F32 R37, -RZ, R30.H0_H0 ;  /* 0x2000001eff257230 */ /* 0x004fc40000004100 */
[----:B----4-:R-:W-:Y:S02]  /*1330*/  HADD2.F32 R31, -RZ, R24.H0_H0 ;  /* 0x20000018ff1f7230 */ /* 0x010fe40000004100 */
[----:B-----5:R-:W-:Y:S02]  /*1340*/  HADD2.F32 R36, -RZ, R26.H0_H0 ;  /* 0x2000001aff247230 */ /* 0x020fe40000004100 */
[----:B-1----:R-:W-:Y:S01]  /*1350*/  FMUL.FTZ R23, R28, R37 ;  /* 0x000000251c177220 */ /* 0x002fe20000410000 */
[----:B---3--:R-:W-:Y:S01]  /*1360*/  HADD2.F32 R37, -RZ, R22.H0_H0 ;  /* 0x20000016ff257230 */ /* 0x008fe20000004100 */
[----:B------:R-:W-:Y:S06]  /*1370*/  BRA `(.L_x_93) ;  /* 0x0000000400107947 */ /* 0x000fec0003800000 */
.L_x_92:
[C---:B------:R-:W-:Y:S01]  /*1380*/  IADD3 R7, R5.reuse, UR10, RZ ;  /* 0x0000000a05077c10 */ /* 0x040fe2000fffe0ff */
[----:B------:R-:W0:Y:S01]  /*1390*/  @P0 LDC.64 R26, c[0x0][0xe48] ;  /* 0x00039200ff1a0b82 */ /* 0x000e220000000a00 */
[----:B------:R-:W-:Y:S02]  /*13a0*/  @P0 IMAD.WIDE R28, R5, 0x2, R12 ;  /* 0x00000002051c0825 */ /* 0x000fe400078e020c */
[C---:B------:R-:W-:Y:S02]  /*13b0*/  IADD3 R37, R7.reuse, UR10, RZ ;  /* 0x0000000a07257c10 */ /* 0x040fe4000fffe0ff */
[----:B------:R-:W-:Y:S01]  /*13c0*/  ISETP.GE.AND P1, PT, R7, UR13, PT ;  /* 0x0000000d07007c0c */ /* 0x000fe2000bf26270 */
[----:B------:R1:W2:Y:S01]  /*13d0*/  @P0 LDG.E.U16 R6, desc[UR6][R28.64] ;  /* 0x000000061c060981 */ /* 0x0002a2000c1e1500 */
[C---:B------:R-:W-:Y:S02]  /*13e0*/  ISETP.GE.AND P2, PT, R37.reuse, UR13, PT ;  /* 0x0000000d25007c0c */ /* 0x040fe4000bf46270 */
[----:B------:R-:W-:-:S02]  /*13f0*/  IADD3 R33, R37, UR10, RZ ;  /* 0x0000000a25217c10 */ /* 0x000fc4000fffe0ff */
[-C--:B------:R-:W-:Y:S02]  /*1400*/  ISETP.GE.OR P2, PT, R37, R0.reuse, P2 ;  /* 0x000000002500720c */ /* 0x080fe40001746670 */
[----:B------:R-:W-:Y:S02]  /*1410*/  ISETP.GE.OR P1, PT, R7, R0, P1 ;  /* 0x000000000700720c */ /* 0x000fe40000f26670 */
[----:B------:R-:W-:-:S04]  /*1420*/  ISETP.GE.AND P4, PT, R33, UR13, PT ;  /* 0x0000000d21007c0c */ /* 0x000fc8000bf86270 */
[----:B------:R-:W-:-:S05]  /*1430*/  ISETP.GE.OR P4, PT, R33, R0, P4 ;  /* 0x000000002100720c */ /* 0x000fca0002786670 */
[----:B------:R-:W3:Y:S01]  /*1440*/  @!P2 LDC.64 R34, c[0x0][0xe48] ;  /* 0x00039200ff22ab82 */ /* 0x000ee20000000a00 */
[--C-:B------:R-:W-:Y:S01]  /*1450*/  @!P2 IMAD.WIDE R24, R37, 0x2, R12.reuse ;  /* 0x000000022518a825 */ /* 0x100fe200078e020c */
[----:B0-----:R0:W4:Y:S03]  /*1460*/  @P0 LDG.E R10, desc[UR6][R26.64] ;  /* 0x000000061a0a0981 */ /* 0x001126000c1e1900 */
[----:B------:R-:W-:-:S03]  /*1470*/  @!P1 IMAD.WIDE R8, R7, 0x2, R12 ;  /* 0x0000000207089825 */ /* 0x000fc600078e020c */
[----:B------:R-:W5:Y:S01]  /*1480*/  @!P1 LDC.64 R22, c[0x0][0xe48] ;  /* 0x00039200ff169b82 */ /* 0x000f620000000a00 */
[C---:B------:R-:W-:Y:S02]  /*1490*/  @!P2 IMAD.WIDE R30, R37.reuse, 0x2, R16 ;  /* 0x00000002251ea825 */ /* 0x040fe400078e0210 */
[----:B------:R-:W4:Y:S05]  /*14a0*/  @!P1 LDG.E.U16 R8, desc[UR6][R8.64] ;  /* 0x0000000608089981 */ /* 0x000f2a000c1e1500 */
[----:B------:R-:W5:Y:S01]  /*14b0*/  @!P4 LDC.64 R20, c[0x0][0xe48] ;  /* 0x00039200ff14cb82 */ /* 0x000f620000000a00 */
[----:B------:R-:W-:-:S04]  /*14c0*/  @!P2 IMAD.WIDE R36, R37, 0x2, R18 ;  /* 0x000000022524a825 */ /* 0x000fc800078e0212 */
[----:B-1----:R-:W-:Y:S01]  /*14d0*/  @!P4 IMAD.WIDE R28, R33, 0x2, R12 ;  /* 0x00000002211cc825 */ /* 0x002fe200078e020c */
[----:B------:R1:W4:Y:S04]  /*14e0*/  @!P2 LDG.E.U16 R9, desc[UR6][R24.64] ;  /* 0x000000061809a981 */ /* 0x000328000c1e1500 */
[----:B---3--:R-:W3:Y:S01]  /*14f0*/  @!P2 LDG.E R34, desc[UR6][R34.64] ;  /* 0x000000062222a981 */ /* 0x008ee2000c1e1900 */
[----:B0-----:R-:W-:-:S03]  /*1500*/  @!P1 IMAD.WIDE R26, R7, 0x2, R16 ;  /* 0x00000002071a9825 */ /* 0x001fc600078e0210 */
[----:B------:R-:W3:Y:S01]  /*1510*/  @!P2 LDG.E.U16 R36, desc[UR6][R36.64] ;  /* 0x000000062424a981 */ /* 0x000ee2000c1e1500 */
[----:B-1----:R-:W-:-:S03]  /*1520*/  @P0 IMAD.WIDE R24, R5, 0x2, R18 ;  /* 0x0000000205180825 */ /* 0x002fc600078e0212 */
[----:B-----5:R0:W5:Y:S04]  /*1530*/  @!P1 LDG.E R11, desc[UR6][R22.64] ;  /* 0x00000006160b9981 */ /* 0x020168000c1e1900 */
[----:B------:R1:W5:Y:S04]  /*1540*/  @!P2 LDG.E.U16 R35, desc[UR6][R30.64] ;  /* 0x000000061e23a981 */ /* 0x000368000c1e1500 */
[----:B------:R1:W5:Y:S01]  /*1550*/  @!P4 LDG.E.U16 R37, desc[UR6][R28.64] ;  /* 0x000000061c25c981 */ /* 0x000362000c1e1500 */
[----:B0-----:R-:W-:-:S03]  /*1560*/  @P0 IMAD.WIDE R22, R5, 0x2, R16 ;  /* 0x0000000205160825 */ /* 0x001fc600078e0210 */
[----:B------:R0:W5:Y:S01]  /*1570*/  @!P4 LDG.E R20, desc[UR6][R20.64] ;  /* 0x000000061414c981 */ /* 0x000162000c1e1900 */
[----:B-1----:R-:W-:-:S03]  /*1580*/  @!P4 IMAD.WIDE R30, R33, 0x2, R16 ;  /* 0x00000002211ec825 */ /* 0x002fc600078e0210 */
[----:B------:R-:W5:Y:S01]  /*1590*/  @P0 LDG.E.U16 R22, desc[UR6][R22.64] ;  /* 0x0000000616160981 */ /* 0x000f62000c1e1500 */
[----:B------:R-:W-:-:S03]  /*15a0*/  @!P4 IMAD.WIDE R32, R33, 0x2, R18 ;  /* 0x000000022120c825 */ /* 0x000fc600078e0212 */
[----:B------:R-:W5:Y:S01]  /*15b0*/  @P0 LDG.E.U16 R24, desc[UR6][R24.64] ;  /* 0x0000000618180981 */ /* 0x000f62000c1e1500 */
[----:B------:R-:W-:-:S03]  /*15c0*/  @!P1 IMAD.WIDE R28, R7, 0x2, R18 ;  /* 0x00000002071c9825 */ /* 0x000fc600078e0212 */
[----:B------:R1:W5:Y:S04]  /*15d0*/  @!P4 LDG.E.U16 R32, desc[UR6][R32.64] ;  /* 0x000000062020c981 */ /* 0x000368000c1e1500 */
[----:B------:R-:W5:Y:S04]  /*15e0*/  @!P1 LDG.E.U16 R26, desc[UR6][R26.64] ;  /* 0x000000061a1a9981 */ /* 0x000f68000c1e1500 */
[----:B------:R-:W5:Y:S04]  /*15f0*/  @!P1 LDG.E.U16 R28, desc[UR6][R28.64] ;  /* 0x000000061c1c9981 */ /* 0x000f68000c1e1500 */
[----:B------:R1:W5:Y:S01]  /*1600*/  @!P4 LDG.E.U16 R30, desc[UR6][R30.64] ;  /* 0x000000061e1ec981 */ /* 0x000362000c1e1500 */
[----:B0-----:R-:W-:-:S02]  /*1610*/  MOV R21, RZ ;  /* 0x000000ff00157202 */ /* 0x001fc40000000f00 */
[----:B-1----:R-:W-:Y:S02]  /*1620*/  MOV R33, RZ ;  /* 0x000000ff00217202 */ /* 0x002fe40000000f00 */
[----:B------:R-:W-:Y:S01]  /*1630*/  MOV R31, RZ ;  /* 0x000000ff001f7202 */ /* 0x000fe20000000f00 */
[----:B--2---:R-:W-:Y:S01]  /*1640*/  @P0 HADD2.F32 R23, -RZ, R6.H0_H0 ;  /* 0x20000006ff170230 */ /* 0x004fe20000004100 */
[----:B------:R-:W-:-:S04]  /*1650*/  MOV R6, RZ ;  /* 0x000000ff00067202 */ /* 0x000fc80000000f00 */
[----:B----4-:R-:W-:Y:S01]  /*1660*/  @P0 FMUL.FTZ R21, R10, R23 ;  /* 0x000000170a150220 */ /* 0x010fe20000410000 */
[----:B------:R-:W-:Y:S01]  /*1670*/  MOV R23, RZ ;  /* 0x000000ff00177202 */ /* 0x000fe20000000f00 */
[----:B------:R-:W-:Y:S02]  /*1680*/  @!P1 HADD2.F32 R8, -RZ, R8.H0_H0 ;  /* 0x20000008ff089230 */ /* 0x000fe40000004100 */
[----:B------:R-:W-:-:S05]  /*1690*/  @!P2 HADD2.F32 R9, -RZ, R9.H0_H0 ;  /* 0x20000009ff09a230 */ /* 0x000fca0000004100 */
[----:B---3--:R-:W-:Y:S01]  /*16a0*/  @!P2 FMUL.FTZ R6, R9, R34 ;  /* 0x000000220906a220 */ /* 0x008fe20000410000 */
[----:B-----5:R-:W-:Y:S01]  /*16b0*/  @!P1 FMUL.FTZ R4, R8, R11 ;  /* 0x0000000b08049220 */ /* 0x020fe20000410000 */
[----:B------:R-:W-:Y:S01]  /*16c0*/  CS2R R8, SRZ ;  /* 0x0000000000087805 */ /* 0x000fe2000001ff00 */
[----:B------:R-:W-:Y:S02]  /*16d0*/  @!P2 HADD2.F32 R9, -RZ, R36.H0_H0 ;  /* 0x20000024ff09a230 */ /* 0x000fe40000004100 */
[----:B------:R-:W-:Y:S01]  /*16e0*/  @!P4 HADD2.F32 R37, -RZ, R37.H0_H0 ;  /* 0x20000025ff25c230 */ /* 0x000fe20000004100 */
[----:B------:R-:W-:Y:S01]  /*16f0*/  CS2R R10, SRZ ;  /* 0x00000000000a7805 */ /* 0x000fe2000001ff00 */
[----:B------:R-:W-:-:S03]  /*1700*/  @!P2 HADD2.F32 R8, -RZ, R35.H0_H0 ;  /* 0x20000023ff08a230 */ /* 0x000fc60000004100 */
[----:B------:R-:W-:Y:S01]  /*1710*/  @!P4 FMUL.FTZ R23, R37, R20 ;  /* 0x000000142517c220 */ /* 0x000fe20000410000 */
[----:B------:R-:W-:Y:S02]  /*1720*/  CS2R R36, SRZ ;  /* 0x0000000000247805 */ /* 0x000fe4000001ff00 */
[----:B------:R-:W-:Y:S01]  /*1730*/  MOV R20, RZ ;  /* 0x000000ff00147202 */ /* 0x000fe20000000f00 */
[----:B------:R-:W-:Y:S01]  /*1740*/  @P0 HADD2.F32 R10, -RZ, R22.H0_H0 ;  /* 0x20000016ff0a0230 */ /* 0x000fe20000004100 */
[----:B------:R-:W-:Y:S01]  /*1750*/  CS2R R34, SRZ ;  /* 0x0000000000227805 */ /* 0x000fe2000001ff00 */
[----:B------:R-:W-:Y:S02]  /*1760*/  @P0 HADD2.F32 R33, -RZ, R24.H0_H0 ;  /* 0x20000018ff210230 */ /* 0x000fe40000004100 */
[----:B------:R-:W-:Y:S01]  /*1770*/  @!P4 HADD2.F32 R36, -RZ, R32.H0_H0 ;  /* 0x20000020ff24c230 */ /* 0x000fe20000004100 */
[----:B------:R-:W-:Y:S01]  /*1780*/  MOV R32, RZ ;  /* 0x000000ff00207202 */ /* 0x000fe20000000f00 */
[----:B------:R-:W-:-:S02]  /*1790*/  @!P1 HADD2.F32 R20, -RZ, R26.H0_H0 ;  /* 0x2000001aff149230 */ /* 0x000fc40000004100 */
[----:B------:R-:W-:Y:S02]  /*17a0*/  @!P1 HADD2.F32 R11, -RZ, R28.H0_H0 ;  /* 0x2000001cff0b9230 */ /* 0x000fe40000004100 */
[----:B------:R-:W-:-:S07]  /*17b0*/  @!P4 HADD2.F32 R31, -RZ, R30.H0_H0 ;  /* 0x2000001eff1fc230 */ /* 0x000fce0000004100 */
.L_x_93:
[----:B------:R-:W-:Y:S05]  /*17c0*/  BSYNC B0 ;  /* 0x0000000000007941 */ /* 0x000fea0003800000 */
.L_x_91:
[----:B------:R-:W0:Y:S01]  /*17d0*/  MUFU.RCP R25, UR5 ;  /* 0x0000000500197d08 */ /* 0x000e220008001000 */
[----:B------:R-:W-:Y:S01]  /*17e0*/  ISETP.NE.AND P1, PT, RZ, UR11, PT ;  /* 0x0000000bff007c0c */ /* 0x000fe2000bf25270 */
[----:B0-----:R-:W-:-:S12]  /*17f0*/  FMUL.FTZ R22, R25, R21 ;  /* 0x0000001519167220 */ /* 0x001fd80000410000 */
[----:B------:R-:W-:Y:S05]  /*1800*/  @!P1 BRA `(.L_x_94) ;  /* 0x0000000000d89947 */ /* 0x000fea0003800000 */
[----:B------:R-:W0:Y:S01]  /*1810*/  MUFU.RCP R26, UR9 ;  /* 0x00000009001a7d08 */ /* 0x000e220008001000 */
[----:B------:R-:W-:Y:S01]  /*1820*/  FMUL.FTZ R21, R33, UR16 ;  /* 0x0000001021157c20 */ /* 0x000fe20008410000 */
[----:B------:R-:W-:Y:S01]  /*1830*/  FMUL.FTZ R33, R3, R22 ;  /* 0x0000001603217220 */ /* 0x000fe20000410000 */
[C---:B------:R-:W-:Y:S01]  /*1840*/  FMUL.FTZ R6, R25.reuse, R6 ;  /* 0x0000000619067220 */ /* 0x040fe20000410000 */
[C---:B------:R-:W-:Y:S01]  /*1850*/  FMUL.FTZ R4, R25.reuse, R4 ;  /* 0x0000000419047220 */ /* 0x040fe20000410000 */
[----:B------:R-:W-:Y:S01]  /*1860*/  FMUL.FTZ R24, R25, R23 ;  /* 0x0000001719187220 */ /* 0x000fe20000410000 */
[----:B------:R-:W-:Y:S01]  /*1870*/  FMUL.FTZ R23, R9, UR16 ;  /* 0x0000001009177c20 */ /* 0x000fe20008410000 */
[----:B------:R-:W-:Y:S01]  /*1880*/  FFMA.FTZ R33, R22, R33, R21 ;  /* 0x0000002116217223 */ /* 0x000fe20000010015 */
[----:B------:R-:W-:Y:S01]  /*1890*/  FMUL.FTZ R9, R3, R6 ;  /* 0x0000000603097220 */ /* 0x000fe20000410000 */
[----:B------:R-:W-:Y:S01]  /*18a0*/  FMUL.FTZ R21, R11, UR16 ;  /* 0x000000100b157c20 */ /* 0x000fe20008410000 */
[C---:B------:R-:W-:Y:S01]  /*18b0*/  FMUL.FTZ R11, R3.reuse, R4 ;  /* 0x00000004030b7220 */ /* 0x040fe20000410000 */
[----:B------:R-:W-:Y:S01]  /*18c0*/  FMUL.FTZ R29, R36, UR16 ;  /* 0x00000010241d7c20 */ /* 0x000fe20008410000 */
[----:B------:R-:W-:Y:S01]  /*18d0*/  FMUL.FTZ R27, R3, R24 ;  /* 0x00000018031b7220 */ /* 0x000fe20000410000 */
[----:B------:R-:W-:Y:S01]  /*18e0*/  FFMA.FTZ R9, R6, R9, R23 ;  /* 0x0000000906097223 */ /* 0x000fe20000010017 */
[----:B------:R-:W-:Y:S01]  /*18f0*/  FFMA.FTZ R11, R4, R11, R21 ;  /* 0x0000000b040b7223 */ /* 0x000fe20000010015 */
[----:B------:R-:W-:Y:S01]  /*1900*/  FMUL.FTZ R31, R31, UR14 ;  /* 0x0000000e1f1f7c20 */ /* 0x000fe20008410000 */
[----:B------:R-:W-:Y:S01]  /*1910*/  FFMA.FTZ R36, R24, R27, R29 ;  /* 0x0000001b18247223 */ /* 0x000fe2000001001d */
[-C--:B0-----:R-:W-:Y:S01]  /*1920*/  FMUL.FTZ R21, R33, R26.reuse ;  /* 0x0000001a21157220 */ /* 0x081fe20000410000 */
[-C--:B------:R-:W-:Y:S01]  /*1930*/  FMUL.FTZ R28, R9, R26.reuse ;  /* 0x0000001a091c7220 */ /* 0x080fe20000410000 */
[-C--:B------:R-:W-:Y:S01]  /*1940*/  FMUL.FTZ R25, R11, R26.reuse ;  /* 0x0000001a0b197220 */ /* 0x080fe20000410000 */
[----:B------:R-:W-:Y:S01]  /*1950*/  FMUL.FTZ R27, R36, R26 ;  /* 0x0000001a241b7220 */ /* 0x000fe20000410000 */
[----:B------:R-:W-:Y:S01]  /*1960*/  FMUL.FTZ R29, R10, UR14 ;  /* 0x0000000e0a1d7c20 */ /* 0x000fe20008410000 */
[----:B------:R-:W-:Y:S01]  /*1970*/  FFMA.FTZ R24, R24, UR17, R31 ;  /* 0x0000001118187c23 */ /* 0x000fe2000801001f */
[----:B------:R-:W0:Y:S02]  /*1980*/  MUFU.SQRT R21, R21 ;  /* 0x0000001500157308 */ /* 0x000e240000002000 */
[----:B------:R-:W-:Y:S01]  /*1990*/  FFMA.FTZ R10, R22, UR17, R29 ;  /* 0x00000011160a7c23 */ /* 0x000fe2000801001d */
[----:B------:R-:W-:-:S04]  /*19a0*/  FMUL.FTZ R29, R8, UR14 ;  /* 0x0000000e081d7c20 */ /* 0x000fc80008410000 */
[----:B------:R-:W-:Y:S01]  /*19b0*/  FFMA.FTZ R6, R6, UR17, R29 ;  /* 0x0000001106067c23 */ /* 0x000fe2000801001d */
        /* <DEDUP_REMOVED lines=20> */
[----:B------:R-:W-:-:S03]  /*1b00*/  FFMA.FTZ R23, R35, UR15, R20 ;  /* 0x0000000f23177c23 */ /* 0x000fc60008010014 */
[----:B------:R-:W-:Y:S01]  /*1b10*/  FFMA.FTZ R35, R34, UR15, R21 ;  /* 0x0000000f22237c23 */ /* 0x000fe20008010015 */
[----:B-1----:R-:W-:Y:S01]  /*1b20*/  FMUL.FTZ R27, R27, R26 ;  /* 0x0000001a1b1b7220 */ /* 0x002fe20000410000 */
[----:B--2---:R-:W-:-:S03]  /*1b30*/  FMUL.FTZ R8, R25, R8 ;  /* 0x0000000819087220 */ /* 0x004fc60000410000 */
[----:B------:R-:W-:Y:S01]  /*1b40*/  FFMA.FTZ R25, R32, UR15, R27 ;  /* 0x0000000f20197c23 */ /* 0x000fe2000801001b */
[----:B------:R-:W-:Y:S01]  /*1b50*/  FFMA.FTZ R37, R37, UR15, R8 ;  /* 0x0000000f25257c23 */ /* 0x000fe20008010008 */
[----:B------:R-:W-:Y:S06]  /*1b60*/  BRA `(.L_x_95) ;  /* 0x0000000000d47947 */ /* 0x000fec0003800000 */
.L_x_94:
[----:B------:R-:W-:Y:S01]  /*1b70*/  FFMA.FTZ R22, R35, UR15, R22 ;  /* 0x0000000f23167c23 */ /* 0x000fe20008010016 */
[C---:B------:R-:W-:Y:S01]  /*1b80*/  FMUL.FTZ R27, R25.reuse, R4 ;  /* 0x00000004191b7220 */ /* 0x040fe20000410000 */
[C---:B------:R-:W-:Y:S01]  /*1b90*/  FMUL.FTZ R29, R25.reuse, R6 ;  /* 0x00000006191d7220 */ /* 0x040fe20000410000 */
[----:B------:R-:W-:Y:S01]  /*1ba0*/  FMUL.FTZ R26, R25, R23 ;  /* 0x00000017191a7220 */ /* 0x000fe20000410000 */
[C---:B------:R-:W-:Y:S01]  /*1bb0*/  FMUL.FTZ R21, R3.reuse, R22 ;  /* 0x0000001603157220 */ /* 0x040fe20000410000 */
[----:B------:R-:W-:Y:S01]  /*1bc0*/  FFMA.FTZ R34, R34, UR15, R27 ;  /* 0x0000000f22227c23 */ /* 0x000fe2000801001b */
[----:B------:R-:W-:Y:S01]  /*1bd0*/  FFMA.FTZ R32, R32, UR15, R29 ;  /* 0x0000000f20207c23 */ /* 0x000fe2000801001d */
[----:B------:R-:W0:Y:S01]  /*1be0*/  MUFU.RCP R24, UR9 ;  /* 0x0000000900187d08 */ /* 0x000e220008001000 */
[----:B------:R-:W-:Y:S01]  /*1bf0*/  FMUL.FTZ R4, R22, R21 ;  /* 0x0000001516047220 */ /* 0x000fe20000410000 */
[C---:B------:R-:W-:Y:S01]  /*1c00*/  FMUL.FTZ R27, R3.reuse, R34 ;  /* 0x00000022031b7220 */ /* 0x040fe20000410000 */
[----:B------:R-:W-:Y:S01]  /*1c10*/  FMUL.FTZ R23, R3, R32 ;  /* 0x0000002003177220 */ /* 0x000fe20000410000 */
[C---:B------:R-:W-:Y:S01]  /*1c20*/  FMUL.FTZ R29, R34.reuse, UR17 ;  /* 0x00000011221d7c20 */ /* 0x040fe20008410000 */
[----:B------:R-:W-:Y:S01]  /*1c30*/  FFMA.FTZ R33, R33, UR16, R4 ;  /* 0x0000001021217c23 */ /* 0x000fe20008010004 */
[----:B------:R-:W-:Y:S01]  /*1c40*/  FMUL.FTZ R4, R34, R27 ;  /* 0x0000001b22047220 */ /* 0x000fe20000410000 */
[----:B------:R-:W-:Y:S01]  /*1c50*/  FMUL.FTZ R27, R22, UR17 ;  /* 0x00000011161b7c20 */ /* 0x000fe20008410000 */
[----:B------:R-:W-:Y:S02]  /*1c60*/  MUFU.RCP R21, UR8 ;  /* 0x0000000800157d08 */ /* 0x000fe40008001000 */
[----:B------:R-:W-:Y:S01]  /*1c70*/  FFMA.FTZ R11, R11, UR16, R4 ;  /* 0x000000100b0b7c23 */ /* 0x000fe20008010004 */
[----:B------:R-:W-:Y:S01]  /*1c80*/  FFMA.FTZ R4, R37, UR15, R26 ;  /* 0x0000000f25047c23 */ /* 0x000fe2000801001a */
[C---:B------:R-:W-:Y:S01]  /*1c90*/  FMUL.FTZ R26, R32.reuse, R23 ;  /* 0x00000017201a7220 */ /* 0x040fe20000410000 */
[----:B------:R-:W-:Y:S01]  /*1ca0*/  FMUL.FTZ R32, R32, UR17 ;  /* 0x0000001120207c20 */ /* 0x000fe20008410000 */
[----:B------:R-:W-:Y:S01]  /*1cb0*/  FFMA.FTZ R10, R10, UR14, R27 ;  /* 0x0000000e0a0a7c23 */ /* 0x000fe2000801001b */
[----:B------:R-:W-:Y:S01]  /*1cc0*/  FMUL.FTZ R23, R3, R4 ;  /* 0x0000000403177220 */ /* 0x000fe20000410000 */
[----:B------:R-:W-:Y:S01]  /*1cd0*/  FFMA.FTZ R9, R9, UR16, R26 ;  /* 0x0000001009097c23 */ /* 0x000fe2000801001a */
[-C--:B0-----:R-:W-:Y:S01]  /*1ce0*/  FMUL.FTZ R6, R33, R24.reuse ;  /* 0x0000001821067220 */ /* 0x081fe20000410000 */
[-C--:B------:R-:W-:Y:S01]  /*1cf0*/  FMUL.FTZ R25, R11, R24.reuse ;  /* 0x000000180b197220 */ /* 0x080fe20000410000 */
[----:B------:R-:W-:Y:S01]  /*1d00*/  FMUL.FTZ R23, R4, R23 ;  /* 0x0000001704177220 */ /* 0x000fe20000410000 */
[----:B------:R-:W-:-:S03]  /*1d10*/  FMUL.FTZ R26, R9, R24 ;  /* 0x00000018091a7220 */ /* 0x000fc60000410000 */
[----:B------:R-:W-:Y:S01]  /*1d20*/  FFMA.FTZ R36, R36, UR16, R23 ;  /* 0x0000001024247c23 */ /* 0x000fe20008010017 */
[----:B------:R-:W0:Y:S03]  /*1d30*/  MUFU.SQRT R25, R25 ;  /* 0x0000001900197308 */ /* 0x000e260000002000 */
[----:B------:R-:W-:-:S05]  /*1d40*/  FMUL.FTZ R24, R36, R24 ;  /* 0x0000001824187220 */ /* 0x000fca0000410000 */
[----:B------:R-:W1:Y:S08]  /*1d50*/  MUFU.SQRT R26, R26 ;  /* 0x0000001a001a7308 */ /* 0x000e700000002000 */
[----:B------:R-:W2:Y:S01]  /*1d60*/  MUFU.SQRT R24, R24 ;  /* 0x0000001800187308 */ /* 0x000ea20000002000 */
[----:B0-----:R-:W-:-:S07]  /*1d70*/  FADD.FTZ R35, R25, UR12 ;  /* 0x0000000c19237e21 */ /* 0x001fce0008010000 */
[----:B------:R-:W0:Y:S01]  /*1d80*/  MUFU.SQRT R6, R6 ;  /* 0x0000000600067308 */ /* 0x000e220000002000 */
[----:B-1----:R-:W-:-:S07]  /*1d90*/  FADD.FTZ R25, R26, UR12 ;  /* 0x0000000c1a197e21 */ /* 0x002fce0008010000 */
[----:B------:R-:W1:Y:S01]  /*1da0*/  MUFU.RCP R35, R35 ;  /* 0x0000002300237308 */ /* 0x000e620000001000 */
[----:B--2---:R-:W-:Y:S01]  /*1db0*/  FADD.FTZ R37, R24, UR12 ;  /* 0x0000000c18257e21 */ /* 0x004fe20008010000 */
[----:B------:R-:W-:Y:S01]  /*1dc0*/  FMUL.FTZ R24, R4, UR17 ;  /* 0x0000001104187c20 */ /* 0x000fe20008410000 */
[----:B------:R-:W-:-:S03]  /*1dd0*/  FFMA.FTZ R4, R20, UR14, R29 ;  /* 0x0000000e14047c23 */ /* 0x000fc6000801001d */
[----:B------:R-:W-:Y:S01]  /*1de0*/  FFMA.FTZ R24, R31, UR14, R24 ;  /* 0x0000000e1f187c23 */ /* 0x000fe20008010018 */
[-C--:B------:R-:W-:Y:S01]  /*1df0*/  FMUL.FTZ R20, R4, R21.reuse ;  /* 0x0000001504147220 */ /* 0x080fe20000410000 */
[----:B------:R-:W-:Y:S01]  /*1e00*/  MUFU.RCP R25, R25 ;  /* 0x0000001900197308 */ /* 0x000fe20000001000 */
[----:B0-----:R-:W-:Y:S01]  /*1e10*/  FADD.FTZ R6, R6, UR12 ;  /* 0x0000000c06067e21 */ /* 0x001fe20008010000 */
[----:B------:R-:W-:-:S06]  /*1e20*/  FMUL.FTZ R26, R24, R21 ;  /* 0x00000015181a7220 */ /* 0x000fcc0000410000 */
[----:B------:R0:W2:Y:S01]  /*1e30*/  MUFU.RCP R23, R6 ;  /* 0x0000000600177308 */ /* 0x0000a20000001000 */
[----:B-1----:R-:W-:-:S07]  /*1e40*/  FMUL.FTZ R35, R20, R35 ;  /* 0x0000002314237220 */ /* 0x002fce0000410000 */
[----:B------:R-:W1:Y:S01]  /*1e50*/  MUFU.RCP R37, R37 ;  /* 0x0000002500257308 */ /* 0x000e620000001000 */
[----:B0-----:R-:W-:Y:S01]  /*1e60*/  FFMA.FTZ R6, R8, UR14, R32 ;  /* 0x0000000e08067c23 */ /* 0x001fe20008010020 */
[----:B------:R-:W-:-:S03]  /*1e70*/  FMUL.FTZ R8, R10, R21 ;  /* 0x000000150a087220 */ /* 0x000fc60000410000 */
[----:B------:R-:W-:Y:S01]  /*1e80*/  FMUL.FTZ R22, R6, R21 ;  /* 0x0000001506167220 */ /* 0x000fe20000410000 */
[----:B--2---:R-:W-:-:S03]  /*1e90*/  FMUL.FTZ R23, R8, R23 ;  /* 0x0000001708177220 */ /* 0x004fc60000410000 */
[----:B------:R-:W-:Y:S01]  /*1ea0*/  FMUL.FTZ R25, R22, R25 ;  /* 0x0000001916197220 */ /* 0x000fe20000410000 */
[----:B-1----:R-:W-:-:S07]  /*1eb0*/  FMUL.FTZ R37, R26, R37 ;  /* 0x000000251a257220 */ /* 0x002fce0000410000 */
.L_x_95:
[C---:B------:R-:W-:Y:S01]  /*1ec0*/  IADD3 R29, R7.reuse, UR10, RZ ;  /* 0x0000000a071d7c10 */ /* 0x040fe2000fffe0ff */
[----:B------:R-:W-:Y:S01]  /*1ed0*/  BSSY B0, `(.L_x_96) ;  /* 0x0000012000007945 */ /* 0x000fe20003800000 */
[----:B------:R-:W-:Y:S02]  /*1ee0*/  ISETP.GE.AND P1, PT, R7, UR13, PT ;  /* 0x0000000d07007c0c */ /* 0x000fe4000bf26270 */
[C---:B------:R-:W-:Y:S02]  /*1ef0*/  IADD3 R31, R29.reuse, UR10, RZ ;  /* 0x0000000a1d1f7c10 */ /* 0x040fe4000fffe0ff */
[----:B------:R-:W-:Y:S02]  /*1f00*/  ISETP.GE.AND P4, PT, R29, UR13, PT ;  /* 0x0000000d1d007c0c */ /* 0x000fe4000bf86270 */
[----:B------:R-:W-:Y:S02]  /*1f10*/  ISETP.GE.AND P2, PT, R31, UR13, PT ;  /* 0x0000000d1f007c0c */ /* 0x000fe4000bf46270 */
[----:B------:R-:W-:-:S02]  /*1f20*/  ISETP.GE.OR P1, PT, R7, R0, P1 ;  /* 0x000000000700720c */ /* 0x000fc40000f26670 */
[-C--:B------:R-:W-:Y:S02]  /*1f30*/  ISETP.GE.OR P4, PT, R29, R0.reuse, P4 ;  /* 0x000000001d00720c */ /* 0x080fe40002786670 */
[----:B------:R-:W-:Y:S01]  /*1f40*/  ISETP.GE.OR P2, PT, R31, R0, P2 ;  /* 0x000000001f00720c */ /* 0x000fe20001746670 */
[----:B------:R-:W-:-:S12]  /*1f50*/  @!P0 BRA `(.L_x_97) ;  /* 0x0000000000248947 */ /* 0x000fd80003800000 */
[----:B------:R-:W-:Y:S01]  /*1f60*/  F2FP.F16.F32.PACK_AB R10, R10, R23 ;  /* 0x000000170a0a723e */ /* 0x000fe200000000ff */
[----:B------:R-:W-:Y:S01]  /*1f70*/  IMAD.WIDE R20, R5, 0x2, R12 ;  /* 0x0000000205147825 */ /* 0x000fe200078e020c */
[----:B------:R-:W-:-:S03]  /*1f80*/  F2FP.F16.F32.PACK_AB R33, RZ, R33 ;  /* 0x00000021ff21723e */ /* 0x000fc600000000ff */
[C---:B------:R-:W-:Y:S01]  /*1f90*/  IMAD.WIDE R22, R5.reuse, 0x2, R16 ;  /* 0x0000000205167825 */ /* 0x040fe200078e0210 */
[----:B------:R0:W-:Y:S03]  /*1fa0*/  STG.E.U16 desc[UR6][R20.64], R10 ;  /* 0x0000000a14007986 */ /* 0x0001e6000c101506 */
[----:B------:R-:W-:Y:S01]  /*1fb0*/  IMAD.WIDE R26, R5, 0x2, R18 ;  /* 0x00000002051a7825 */ /* 0x000fe200078e0212 */
[----:B------:R-:W-:-:S05]  /*1fc0*/  PRMT R5, R10, 0x7632, R5 ;  /* 0x000076320a057816 */ /* 0x000fca0000000005 */
[----:B------:R0:W-:Y:S04]  /*1fd0*/  STG.E.U16 desc[UR6][R22.64], R5 ;  /* 0x0000000516007986 */ /* 0x0001e8000c101506 */
[----:B------:R0:W-:Y:S02]  /*1fe0*/  STG.E.U16 desc[UR6][R26.64], R33 ;  /* 0x000000211a007986 */ /* 0x0001e4000c101506 */
.L_x_97:
[----:B------:R-:W-:Y:S05]  /*1ff0*/  BSYNC B0 ;  /* 0x0000000000007941 */ /* 0x000fea0003800000 */
.L_x_96:
[----:B------:R-:W-:Y:S04]  /*2000*/  BSSY B0, `(.L_x_98) ;  /* 0x000000b000007945 */ /* 0x000fe80003800000 */
[----:B------:R-:W-:Y:S05]  /*2010*/  @P1 BRA `(.L_x_99) ;  /* 0x0000000000241947 */ /* 0x000fea0003800000 */
[----:B------:R-:W-:Y:S01]  /*2020*/  F2FP.F16.F32.PACK_AB R35, R4, R35 ;  /* 0x000000230423723e */ /* 0x000fe200000000ff */
[----:B0-----:R-:W-:Y:S01]  /*2030*/  IMAD.WIDE R4, R7, 0x2, R12 ;  /* 0x0000000207047825 */ /* 0x001fe200078e020c */
[----:B------:R-:W-:-:S03]  /*2040*/  F2FP.F16.F32.PACK_AB R8, RZ, R11 ;  /* 0x0000000bff08723e */ /* 0x000fc600000000ff */
[C---:B------:R-:W-:Y:S01]  /*2050*/  IMAD.WIDE R10, R7.reuse, 0x2, R16 ;  /* 0x00000002070a7825 */ /* 0x040fe200078e0210 */
[----:B------:R1:W-:Y:S03]  /*2060*/  STG.E.U16 desc[UR6][R4.64], R35 ;  /* 0x0000002304007986 */ /* 0x0003e6000c101506 */
[----:B------:R-:W-:Y:S01]  /*2070*/  IMAD.WIDE R20, R7, 0x2, R18 ;  /* 0x0000000207147825 */ /* 0x000fe200078e0212 */
[----:B------:R-:W-:-:S05]  /*2080*/  PRMT R7, R35, 0x7632, R7 ;  /* 0x0000763223077816 */ /* 0x000fca0000000007 */
[----:B------:R1:W-:Y:S04]  /*2090*/  STG.E.U16 desc[UR6][R10.64], R7 ;  /* 0x000000070a007986 */ /* 0x0003e8000c101506 */
[----:B------:R1:W-:Y:S02]  /*20a0*/  STG.E.U16 desc[UR6][R20.64], R8 ;  /* 0x0000000814007986 */ /* 0x0003e4000c101506 */
.L_x_99:
[----:B------:R-:W-:Y:S05]  /*20b0*/  BSYNC B0 ;  /* 0x0000000000007941 */ /* 0x000fea0003800000 */
.L_x_98:
[----:B------:R-:W-:Y:S04]  /*20c0*/  BSSY B0, `(.L_x_100) ;  /* 0x000000b000007945 */ /* 0x000fe80003800000 */
[----:B------:R-:W-:Y:S05]  /*20d0*/  @P4 BRA `(.L_x_101) ;  /* 0x0000000000244947 */ /* 0x000fea0003800000 */
[----:B------:R-:W-:Y:S01]  /*20e0*/  F2FP.F16.F32.PACK_AB R25, R6, R25 ;  /* 0x000000190619723e */ /* 0x000fe200000000ff */
[----:B01----:R-:W-:Y:S01]  /*20f0*/  IMAD.WIDE R4, R29, 0x2, R12 ;  /* 0x000000021d047825 */ /* 0x003fe200078e020c */
[----:B------:R-:W-:Y:S02]  /*2100*/  F2FP.F16.F32.PACK_AB R10, RZ, R9 ;  /* 0x00000009ff0a723e */ /* 0x000fe400000000ff */
[----:B------:R-:W-:Y:S01]  /*2110*/  PRMT R11, R25, 0x7632, R11 ;  /* 0x00007632190b7816 */ /* 0x000fe2000000000b */
[C---:B------:R-:W-:Y:S01]  /*2120*/  IMAD.WIDE R6, R29.reuse, 0x2, R16 ;  /* 0x000000021d067825 */ /* 0x040fe200078e0210 */
[----:B------:R2:W-:Y:S03]  /*2130*/  STG.E.U16 desc[UR6][R4.64], R25 ;  /* 0x0000001904007986 */ /* 0x0005e6000c101506 */
[----:B------:R-:W-:Y:S01]  /*2140*/  IMAD.WIDE R8, R29, 0x2, R18 ;  /* 0x000000021d087825 */ /* 0x000fe200078e0212 */
[----:B------:R2:W-:Y:S04]  /*2150*/  STG.E.U16 desc[UR6][R6.64], R11 ;  /* 0x0000000b06007986 */ /* 0x0005e8000c101506 */
[----:B------:R2:W-:Y:S02]  /*2160*/  STG.E.U16 desc[UR6][R8.64], R10 ;  /* 0x0000000a08007986 */ /* 0x0005e4000c101506 */
.L_x_101:
[----:B------:R-:W-:Y:S05]  /*2170*/  BSYNC B0 ;  /* 0x0000000000007941 */ /* 0x000fea0003800000 */
.L_x_100:
[----:B------:R-:W-:Y:S04]  /*2180*/  BSSY B0, `(.L_x_102) ;  /* 0x000000b000007945 */ /* 0x000fe80003800000 */
[----:B------:R-:W-:Y:S05]  /*2190*/  @P2 BRA `(.L_x_103) ;  /* 0x0000000000242947 */ /* 0x000fea0003800000 */
[----:B------:R-:W-:Y:S01]  /*21a0*/  F2FP.F16.F32.PACK_AB R37, R24, R37 ;  /* 0x000000251825723e */ /* 0x000fe200000000ff */
[----:B012---:R-:W-:Y:S01]  /*21b0*/  IMAD.WIDE R4, R31, 0x2, R12 ;  /* 0x000000021f047825 */ /* 0x007fe200078e020c */
[----:B------:R-:W-:Y:S02]  /*21c0*/  F2FP.F16.F32.PACK_AB R36, RZ, R36 ;  /* 0x00000024ff24723e */ /* 0x000fe400000000ff */
[----:B------:R-:W-:Y:S01]  /*21d0*/  PRMT R10, R37, 0x7632, R10 ;  /* 0x00007632250a7816 */ /* 0x000fe2000000000a */
[C---:B------:R-:W-:Y:S01]  /*21e0*/  IMAD.WIDE R6, R31.reuse, 0x2, R16 ;  /* 0x000000021f067825 */ /* 0x040fe200078e0210 */
[----:B------:R3:W-:Y:S03]  /*21f0*/  STG.E.U16 desc[UR6][R4.64], R37 ;  /* 0x0000002504007986 */ /* 0x0007e6000c101506 */
[----:B------:R-:W-:Y:S01]  /*2200*/  IMAD.WIDE R8, R31, 0x2, R18 ;  /* 0x000000021f087825 */ /* 0x000fe200078e0212 */
[----:B------:R3:W-:Y:S04]  /*2210*/  STG.E.U16 desc[UR6][R6.64], R10 ;  /* 0x0000000a06007986 */ /* 0x0007e8000c101506 */
[----:B------:R3:W-:Y:S02]  /*2220*/  STG.E.U16 desc[UR6][R8.64], R36 ;  /* 0x0000002408007986 */ /* 0x0007e4000c101506 */
.L_x_103:
[----:B------:R-:W-:Y:S05]  /*2230*/  BSYNC B0 ;  /* 0x0000000000007941 */ /* 0x000fea0003800000 */
.L_x_102:
[----:B------:R-:W-:-:S04]  /*2240*/  ULEA UR4, UR10, UR4, 0x2 ;  /* 0x000000040a047291 */ /* 0x000fc8000f8e103f */
[----:B------:R-:W-:Y:S02]  /*2250*/  UISETP.GE.AND UP0, UPT, UR4, UR13, UPT ;  /* 0x0000000d0400728c */ /* 0x000fe4000bf06270 */
[----:B------:R-:W-:-:S04]  /*2260*/  ISETP.GT.AND P1, PT, R0, UR4, PT ;  /* 0x0000000400007c0c */ /* 0x000fc8000bf24270 */
[----:B------:R-:W-:-:S13]  /*2270*/  PLOP3.LUT P0, PT, PT, PT, UP0, 0x80, 0x0 ;  /* 0x000000000000781c */ /* 0x000fda0003f0f008 */
[----:B------:R-:W-:Y:S05]  /*2280*/  @!P0 BRA P1, `(.L_x_104) ;  /* 0xffffffe800d88947 */ /* 0x000fea000083ffff */
[----:B------:R-:W-:Y:S05]  /*2290*/  EXIT ;  /* 0x000000000000794d */ /* 0x000fea0003800000 */
.L_x_90:
        /* <DEDUP_REMOVED lines=17> */
.L_x_110:
[----:B------:R-:W-:Y:S02]  /*23b0*/  SHF.R.S32.HI R2, RZ, 0x1f, R27 ;  /* 0x0000001fff027819 */ /* 0x000fe4000001141b */
[C---:B0-----:R-:W-:Y:S02]  /*23c0*/  @P0 LEA R20, P1, R27.reuse, R14, 0x3 ;  /* 0x0000000e1b140211 */ /* 0x041fe400078218ff */
[C---:B------:R-:W-:Y:S02]  /*23d0*/  SHF.L.U32 R7, R27.reuse, 0x3, RZ ;  /* 0x000000031b077819 */ /* 0x040fe400000006ff */
[C---:B------:R-:W-:Y:S01]  /*23e0*/  @P0 LEA.HI.X R21, R27.reuse, R15, R2, 0x3, P1 ;  /* 0x0000000f1b150211 */ /* 0x040fe200008f1c02 */
[C---:B------:R-:W-:Y:S01]  /*23f0*/  IMAD.WIDE R10, R27.reuse, 0x8, R12 ;  /* 0x000000081b0a7825 */ /* 0x040fe200078e020c */
[----:B------:R-:W-:-:S04]  /*2400*/  SHF.L.U64.HI R3, R27, 0x3, R2 ;  /* 0x000000031b037819 */ /* 0x000fc80000010202 */
[----:B------:R-:W2:Y:S01]  /*2410*/  @P0 LDG.E.64 R20, desc[UR6][R20.64] ;  /* 0x0000000614140981 */ /* 0x000ea2000c1e1b00 */
[-C--:B------:R-:W-:Y:S01]  /*2420*/  IADD3 R8, P1, R16, R7.reuse, RZ ;  /* 0x0000000710087210 */ /* 0x080fe20007f3e0ff */
[----:B------:R-:W0:Y:S01]  /*2430*/  LDC.64 R22, c[0x0][0xe48] ;  /* 0x00039200ff167b82 */ /* 0x000e220000000a00 */
[----:B------:R-:W-:Y:S01]  /*2440*/  IADD3 R6, P2, R18, R7, RZ ;  /* 0x0000000712067210 */ /* 0x000fe20007f5e0ff */
[----:B------:R-:W3:Y:S01]  /*2450*/  LDG.E.64 R24, desc[UR6][R10.64] ;  /* 0x000000060a187981 */ /* 0x000ee2000c1e1b00 */
[-C--:B------:R-:W-:Y:S02]  /*2460*/  IADD3.X R9, R17, R3.reuse, RZ, P1, !PT ;  /* 0x0000000311097210 */ /* 0x080fe40000ffe4ff */
[----:B------:R-:W-:-:S03]  /*2470*/  IADD3.X R7, R19, R3, RZ, P2, !PT ;  /* 0x0000000313077210 */ /* 0x000fc600017fe4ff */
[----:B------:R-:W4:Y:S04]  /*2480*/  LDG.E.64 R4, desc[UR6][R8.64] ;  /* 0x0000000608047981 */ /* 0x000f28000c1e1b00 */
[----:B------:R-:W4:Y:S04]  /*2490*/  LDG.E.64 R2, desc[UR6][R6.64] ;  /* 0x0000000606027981 */ /* 0x000f28000c1e1b00 */
[----:B0-----:R4:W5:Y:S01]  /*24a0*/  LDG.E R22, desc[UR6][R22.64] ;  /* 0x0000000616167981 */ /* 0x001962000c1e1900 */
[--C-:B--2---:R-:W-:Y:S02]  /*24b0*/  @P0 SHF.R.U64 R31, R20, 0x10, R21.reuse ;  /* 0x00000010141f0819 */ /* 0x104fe40000001215 */
[----:B------:R-:W-:-:S02]  /*24c0*/  @P0 SHF.R.U32.HI R30, RZ, 0x10, R21 ;  /* 0x00000010ff1e0819 */ /* 0x000fc40000011615 */
[----:B------:R-:W-:Y:S02]  /*24d0*/  @P0 PRMT R28, R28, 0x5410, R31 ;  /* 0x000054101c1c0816 */ /* 0x000fe4000000001f */
[----:B------:R-:W-:Y:S02]  /*24e0*/  @P0 PRMT R29, R29, 0x5410, R20 ;  /* 0x000054101d1d0816 */ /* 0x000fe40000000014 */
[----:B------:R-:W-:Y:S02]  /*24f0*/  @P0 PRMT R28, R30, 0x7610, R28 ;  /* 0x000076101e1c0816 */ /* 0x000fe4000000001c */
[--C-:B---3--:R-:W-:Y:S02]  /*2500*/  SHF.R.U64 R20, R24, 0x10, R25.reuse ;  /* 0x0000001018147819 */ /* 0x108fe40000001219 */
[----:B------:R-:W-:Y:S02]  /*2510*/  MOV R30, R25 ;  /* 0x00000019001e7202 */ /* 0x000fe40000000f00 */
[----:B------:R-:W-:-:S02]  /*2520*/  SHF.R.U32.HI R31, RZ, 0x10, R25 ;  /* 0x00000010ff1f7819 */ /* 0x000fc40000011619 */
[----:B------:R-:W-:Y:S02]  /*2530*/  @P0 PRMT R29, R21, 0x7610, R29 ;  /* 0x00007610151d0816 */ /* 0x000fe4000000001d */
[----:B------:R-:W-:Y:S02]  /*2540*/  MOV R21, R24 ;  /* 0x0000001800157202 */ /* 0x000fe40000000f00 */
[----:B------:R-:W-:Y:S02]  /*2550*/  PRMT R25, R20, 0x7610, R25 ;  /* 0x0000761014197816 */ /* 0x000fe40000000019 */
[----:B------:R-:W-:Y:S01]  /*2560*/  PRMT R24, R31, 0x5410, R30 ;  /* 0x000054101f187816 */ /* 0x000fe2000000001e */
[----:B------:R-:W-:Y:S01]  /*2570*/  HADD2.F32 R21, -RZ, R21.H0_H0 ;  /* 0x20000015ff157230 */ /* 0x000fe20000004100 */
[--C-:B----4-:R-:W-:Y:S02]  /*2580*/  SHF.R.U64 R23, R4, 0x10, R5.reuse ;  /* 0x0000001004177819 */ /* 0x110fe40000001205 */
[----:B------:R-:W-:-:S02]  /*2590*/  SHF.R.U32.HI R20, RZ, 0x10, R5 ;  /* 0x00000010ff147819 */ /* 0x000fc40000011605 */
[--C-:B------:R-:W-:Y:S02]  /*25a0*/  SHF.R.U64 R30, R2, 0x10, R3.reuse ;  /* 0x00000010021e7819 */ /* 0x100fe40000001203 */
[----:B------:R-:W-:Y:S02]  /*25b0*/  SHF.R.U32.HI R31, RZ, 0x10, R3 ;  /* 0x00000010ff1f7819 */ /* 0x000fe40000011603 */
[----:B------:R-:W-:Y:S02]  /*25c0*/  PRMT R23, R20, 0x5410, R23 ;  /* 0x0000541014177816 */ /* 0x000fe40000000017 */
[----:B------:R-:W-:Y:S01]  /*25d0*/  PRMT R20, R31, 0x5410, R30 ;  /* 0x000054101f147816 */ /* 0x000fe2000000001e */
[----:B------:R-:W-:Y:S06]  /*25e0*/  @!P0 BRA `(.L_x_106) ;  /* 0x0000000000408947 */ /* 0x000fec0003800000 */
[----:B------:R-:W-:Y:S02]  /*25f0*/  HADD2.F32 R30, -RZ, R29.H1_H1 ;  /* 0x3000001dff1e7230 */ /* 0x000fe40000004100 */
[----:B------:R-:W-:Y:S02]  /*2600*/  HADD2.F32 R31, -RZ, R28.H1_H1 ;  /* 0x3000001cff1f7230 */ /* 0x000fe40000004100 */
[----:B------:R-:W-:Y:S02]  /*2610*/  HADD2.F32 R32, -RZ, R23.H1_H1 ;  /* 0x30000017ff207230 */ /* 0x000fe40000004100 */
[--C-:B------:R-:W-:Y:S02]  /*2620*/  HADD2.F32 R35, -RZ, R24.reuse.H1_H1 ;  /* 0x30000018ff237230 */ /* 0x100fe40000004100 */
[----:B------:R-:W-:Y:S02]  /*2630*/  HADD2.F32 R37, -RZ, R24.H0_H0 ;  /* 0x20000018ff257230 */ /* 0x000fe40000004100 */
[----:B------:R-:W-:-:S02]  /*2640*/  HADD2.F32 R4, -RZ, R4.H0_H0 ;  /* 0x20000004ff047230 */ /* 0x000fc40000004100 */
[----:B------:R-:W-:Y:S02]  /*2650*/  HADD2.F32 R5, -RZ, R5.H0_H0 ;  /* 0x20000005ff057230 */ /* 0x000fe40000004100 */
[----:B------:R-:W-:Y:S02]  /*2660*/  HADD2.F32 R2, -RZ, R2.H0_H0 ;  /* 0x20000002ff027230 */ /* 0x000fe40000004100 */
[----:B------:R-:W-:Y:S02]  /*2670*/  HADD2.F32 R3, -RZ, R3.H0_H0 ;  /* 0x20000003ff037230 */ /* 0x000fe40000004100 */
[----:B------:R-:W-:Y:S02]  /*2680*/  HADD2.F32 R25, -RZ, R25.H0_H0 ;  /* 0x20000019ff197230 */ /* 0x000fe40000004100 */
[----:B------:R-:W-:Y:S02]  /*2690*/  HADD2.F32 R33, -RZ, R20.H1_H1 ;  /* 0x30000014ff217230 */ /* 0x000fe40000004100 */
[----:B------:R-:W-:-:S02]  /*26a0*/  HADD2.F32 R29, -RZ, R29.H0_H0 ;  /* 0x2000001dff1d7230 */ /* 0x000fc40000004100 */
[----:B------:R-:W-:Y:S02]  /*26b0*/  HADD2.F32 R28, -RZ, R28.H0_H0 ;  /* 0x2000001cff1c7230 */ /* 0x000fe40000004100 */
[----:B------:R-:W-:Y:S02]  /*26c0*/  HADD2.F32 R23, -RZ, R23.H0_H0 ;  /* 0x20000017ff177230 */ /* 0x000fe40000004100 */
[----:B------:R-:W-:Y:S01]  /*26d0*/  HADD2.F32 R24, -RZ, R20.H0_H0 ;  /* 0x20000014ff187230 */ /* 0x000fe20000004100 */
[----:B------:R-:W-:Y:S06]  /*26e0*/  BRA `(.L_x_107) ;  /* 0x0000000000347947 */ /* 0x000fec0003800000 */
.L_x_106:
[----:B------:R-:W-:Y:S01]  /*26f0*/  HADD2.F32 R32, -RZ, R23.H1_H1 ;  /* 0x30000017ff207230 */ /* 0x000fe20000004100 */
[----:B------:R-:W-:Y:S01]  /*2700*/  CS2R R28, SRZ ;  /* 0x00000000001c7805 */ /* 0x000fe2000001ff00 */
[--C-:B------:R-:W-:Y:S01]  /*2710*/  HADD2.F32 R35, -RZ, R24.reuse.H1_H1 ;  /* 0x30000018ff237230 */ /* 0x100fe20000004100 */
[----:B------:R-:W-:Y:S01]  /*2720*/  CS2R R30, SRZ ;  /* 0x00000000001e7805 */ /* 0x000fe2000001ff00 */
[----:B------:R-:W-:Y:S02]  /*2730*/  HADD2.F32 R37, -RZ, R24.H0_H0 ;  /* 0x20000018ff257230 */ /* 0x000fe40000004100 */
[----:B------:R-:W-:Y:S02]  /*2740*/  HADD2.F32 R4, -RZ, R4.H0_H0 ;  /* 0x20000004ff047230 */ /* 0x000fe40000004100 */
[----:B------:R-:W-:Y:S02]  /*2750*/  HADD2.F32 R5, -RZ, R5.H0_H0 ;  /* 0x20000005ff057230 */ /* 0x000fe40000004100 */
[----:B------:R-:W-:-:S02]  /*2760*/  HADD2.F32 R2, -RZ, R2.H0_H0 ;  /* 0x20000002ff027230 */ /* 0x000fc40000004100 */
[----:B------:R-:W-:Y:S02]  /*2770*/  HADD2.F32 R3, -RZ, R3.H0_H0 ;  /* 0x20000003ff037230 */ /* 0x000fe40000004100 */
[----:B------:R-:W-:Y:S02]  /*2780*/  HADD2.F32 R25, -RZ, R25.H0_H0 ;  /* 0x20000019ff197230 */ /* 0x000fe40000004100 */
[--C-:B------:R-:W-:Y:S02]  /*2790*/  HADD2.F32 R33, -RZ, R20.reuse.H1_H1 ;  /* 0x30000014ff217230 */ /* 0x100fe40000004100 */
[----:B------:R-:W-:Y:S02]  /*27a0*/  HADD2.F32 R23, -RZ, R23.H0_H0 ;  /* 0x20000017ff177230 */ /* 0x000fe40000004100 */
[----:B------:R-:W-:-:S07]  /*27b0*/  HADD2.F32 R24, -RZ, R20.H0_H0 ;  /* 0x20000014ff187230 */ /* 0x000fce0000004100 */
.L_x_107:
[C---:B-----5:R-:W-:Y:S01]  /*27c0*/  FMUL.FTZ R20, R22.reuse, R37 ;  /* 0x0000002516147220 */ /* 0x060fe20000410000 */
[C---:B------:R-:W-:Y:S01]  /*27d0*/  FMUL.FTZ R25, R22.reuse, R25 ;  /* 0x0000001916197220 */ /* 0x040fe20000410000 */
[C---:B------:R-:W-:Y:S01]  /*27e0*/  FMUL.FTZ R35, R22.reuse, R35 ;  /* 0x0000002316237220 */ /* 0x040fe20000410000 */
[----:B------:R-:W-:Y:S01]  /*27f0*/  FMUL.FTZ R21, R22, R21 ;  /* 0x0000001516157220 */ /* 0x000fe20000410000 */
[----:B------:R-:W-:Y:S01]  /*2800*/  ISETP.NE.AND P1, PT, RZ, UR10, PT ;  /* 0x0000000aff007c0c */ /* 0x000fe2000bf25270 */
[----:B------:R-:W0:Y:S02]  /*2810*/  MUFU.RCP R22, UR5 ;  /* 0x0000000500167d08 */ /* 0x000e240008001000 */
[----:B0-----:R-:W-:-:S10]  /*2820*/  FMUL.FTZ R21, R21, R22 ;  /* 0x0000001615157220 */ /* 0x001fd40000410000 */
[----:B------:R-:W-:Y:S05]  /*2830*/  @!P1 BRA `(.L_x_108) ;  /* 0x0000000000d89947 */ /* 0x000fea0003800000 */
[----:B------:R-:W-:Y:S01]  /*2840*/  FMUL.FTZ R37, R2, UR12 ;  /* 0x0000000c02257c20 */ /* 0x000fe20008410000 */
[----:B------:R-:W-:Y:S01]  /*2850*/  FMUL.FTZ R4, R4, UR15 ;  /* 0x0000000f04047c20 */ /* 0x000fe20008410000 */
[----:B------:R-:W-:Y:S01]  /*2860*/  FMUL.FTZ R2, R26, R21 ;  /* 0x000000151a027220 */ /* 0x000fe20000410000 */
[----:B------:R-:W-:Y:S01]  /*2870*/  FMUL.FTZ R35, R35, R22 ;  /* 0x0000001623237220 */ /* 0x000fe20000410000 */
[----:B------:R-:W-:Y:S01]  /*2880*/  FMUL.FTZ R34, R5, UR15 ;  /* 0x0000000f05227c20 */ /* 0x000fe20008410000 */
[C---:B------:R-:W-:Y:S01]  /*2890*/  FFMA.FTZ R4, R21.reuse, UR13, R4 ;  /* 0x0000000d15047c23 */ /* 0x040fe20008010004 */
[----:B------:R-:W-:Y:S01]  /*28a0*/  FFMA.FTZ R2, R21, R2, R37 ;  /* 0x0000000215027223 */ /* 0x000fe20000010025 */
[-C--:B------:R-:W-:Y:S01]  /*28b0*/  FMUL.FTZ R37, R25, R22.reuse ;  /* 0x0000001619257220 */ /* 0x080fe20000410000 */
[----:B------:R-:W0:Y:S01]  /*28c0*/  MUFU.RCP R21, UR9 ;  /* 0x0000000900157d08 */ /* 0x000e220008001000 */
[----:B------:R-:W-:Y:S01]  /*28d0*/  FMUL.FTZ R25, R20, R22 ;  /* 0x0000001614197220 */ /* 0x000fe20000410000 */
[----:B------:R-:W-:Y:S01]  /*28e0*/  FMUL.FTZ R22, R33, UR12 ;  /* 0x0000000c21167c20 */ /* 0x000fe20008410000 */
[----:B------:R-:W-:Y:S01]  /*28f0*/  FMUL.FTZ R20, R26, R37 ;  /* 0x000000251a147220 */ /* 0x000fe20000410000 */
[----:B------:R-:W-:Y:S01]  /*2900*/  FMUL.FTZ R36, R3, UR12 ;  /* 0x0000000c03247c20 */ /* 0x000fe20008410000 */
[----:B------:R-:W-:Y:S01]  /*2910*/  FFMA.FTZ R5, R35, UR13, R34 ;  /* 0x0000000d23057c23 */ /* 0x000fe20008010022 */
[----:B------:R-:W-:Y:S01]  /*2920*/  FMUL.FTZ R32, R32, UR15 ;  /* 0x0000000f20207c20 */ /* 0x000fe20008410000 */
[C---:B------:R-:W-:Y:S01]  /*2930*/  FFMA.FTZ R20, R37.reuse, R20, R22 ;  /* 0x0000001425147223 */ /* 0x040fe20000010016 */
[----:B------:R-:W-:Y:S01]  /*2940*/  FMUL.FTZ R22, R26, R35 ;  /* 0x000000231a167220 */ /* 0x000fe20000410000 */
[----:B------:R-:W1:Y:S01]  /*2950*/  MUFU.RCP R3, UR8 ;  /* 0x0000000800037d08 */ /* 0x000e620008001000 */
[----:B------:R-:W-:-:S02]  /*2960*/  FFMA.FTZ R32, R37, UR13, R32 ;  /* 0x0000000d25207c23 */ /* 0x000fc40008010020 */
[----:B------:R-:W-:Y:S01]  /*2970*/  FFMA.FTZ R22, R35, R22, R36 ;  /* 0x0000001623167223 */ /* 0x000fe20000010024 */
[----:B------:R-:W-:Y:S01]  /*2980*/  FMUL.FTZ R36, R23, UR15 ;  /* 0x0000000f17247c20 */ /* 0x000fe20008410000 */
[----:B------:R-:W-:Y:S01]  /*2990*/  FMUL.FTZ R23, R24, UR12 ;  /* 0x0000000c18177c20 */ /* 0x000fe20008410000 */
[----:B------:R-:W-:Y:S01]  /*29a0*/  FMUL.FTZ R24, R26, R25 ;  /* 0x000000191a187220 */ /* 0x000fe20000410000 */
[-C--:B0-----:R-:W-:Y:S01]  /*29b0*/  FMUL.FTZ R33, R2, R21.reuse ;  /* 0x0000001502217220 */ /* 0x081fe20000410000 */
[-C--:B------:R-:W-:Y:S02]  /*29c0*/  FMUL.FTZ R37, R22, R21.reuse ;  /* 0x0000001516257220 */ /* 0x080fe40000410000 */
[C---:B------:R-:W-:Y:S01]  /*29d0*/  FFMA.FTZ R24, R25.reuse, R24, R23 ;  /* 0x0000001819187223 */ /* 0x040fe20000010017 */
[----:B------:R-:W-:Y:S01]  /*29e0*/  FFMA.FTZ R23, R25, UR13, R36 ;  /* 0x0000000d19177c23 */ /* 0x000fe20008010024 */
[-C--:B------:R-:W-:Y:S01]  /*29f0*/  FMUL.FTZ R36, R20, R21.reuse ;  /* 0x0000001514247220 */ /* 0x080fe20000410000 */
[----:B------:R-:W0:Y:S01]  /*2a00*/  MUFU.SQRT R33, R33 ;  /* 0x0000002100217308 */ /* 0x000e220000002000 */
[----:B------:R-:W-:Y:S01]  /*2a10*/  FMUL.FTZ R21, R24, R21 ;  /* 0x0000001518157220 */ /* 0x000fe20000410000 */
[----:B-1----:R-:W-:-:S06]  /*2a20*/  FMUL.FTZ R25, R4, R3 ;  /* 0x0000000304197220 */ /* 0x002fcc0000410000 */
[----:B------:R-:W-:Y:S01]  /*2a30*/  MUFU.SQRT R21, R21 ;  /* 0x0000001500157308 */ /* 0x000fe20000002000 */
[----:B0-----:R-:W-:-:S07]  /*2a40*/  FADD.FTZ R35, R33, UR11 ;  /* 0x0000000b21237e21 */ /* 0x001fce0008010000 */
[----:B------:R0:W1:Y:S08]  /*2a50*/  MUFU.SQRT R33, R36 ;  /* 0x0000002400217308 */ /* 0x0000700000002000 */
[----:B------:R2:W3:Y:S01]  /*2a60*/  MUFU.RCP R34, R35 ;  /* 0x0000002300227308 */ /* 0x0004e20000001000 */
[----:B0-----:R-:W-:Y:S01]  /*2a70*/  FMUL.FTZ R36, R23, R3 ;  /* 0x0000000317247220 */ /* 0x001fe20000410000 */
[----:B-1----:R-:W-:Y:S01]  /*2a80*/  FADD.FTZ R33, R33, UR11 ;  /* 0x0000000b21217e21 */ /* 0x002fe20008010000 */
[----:B--2---:R-:W-:-:S05]  /*2a90*/  FADD.FTZ R35, R21, UR11 ;  /* 0x0000000b15237e21 */ /* 0x004fca0008010000 */
[----:B------:R-:W0:Y:S01]  /*2aa0*/  MUFU.RCP R33, R33 ;  /* 0x0000002100217308 */ /* 0x000e220000001000 */
[----:B---3--:R-:W-:-:S04]  /*2ab0*/  FMUL.FTZ R25, R25, R34 ;  /* 0x0000002219197220 */ /* 0x008fc80000410000 */
[----:B------:R-:W-:Y:S01]  /*2ac0*/  FFMA.FTZ R21, R30, UR14, R25 ;  /* 0x0000000e1e157c23 */ /* 0x000fe20008010019 */
[-C--:B------:R-:W-:Y:S02]  /*2ad0*/  FMUL.FTZ R30, R32, R3.reuse ;  /* 0x00000003201e7220 */ /* 0x080fe40000410000 */
[----:B------:R-:W1:Y:S01]  /*2ae0*/  MUFU.SQRT R34, R37 ;  /* 0x0000002500227308 */ /* 0x000e620000002000 */
[----:B------:R-:W-:-:S07]  /*2af0*/  FMUL.FTZ R25, R5, R3 ;  /* 0x0000000305197220 */ /* 0x000fce0000410000 */
[----:B------:R-:W2:Y:S01]  /*2b00*/  MUFU.RCP R35, R35 ;  /* 0x0000002300237308 */ /* 0x000ea20000001000 */
[----:B0-----:R-:W-:Y:S01]  /*2b10*/  FMUL.FTZ R30, R30, R33 ;  /* 0x000000211e1e7220 */ /* 0x001fe20000410000 */
[----:B-1----:R-:W-:-:S06]  /*2b20*/  FADD.FTZ R34, R34, UR11 ;  /* 0x0000000b22227e21 */ /* 0x002fcc0008010000 */
[----:B------:R-:W0:Y:S01]  /*2b30*/  MUFU.RCP R34, R34 ;  /* 0x0000002200227308 */ /* 0x000e220000001000 */
[----:B--2---:R-:W-:Y:S01]  /*2b40*/  FMUL.FTZ R33, R36, R35 ;  /* 0x0000002324217220 */ /* 0x004fe20000410000 */
[----:B------:R-:W-:Y:S01]  /*2b50*/  FFMA.FTZ R36, R31, UR14, R30 ;  /* 0x0000000e1f247c23 */ /* 0x000fe2000801001e */
[----:B0-----:R-:W-:Y:S02]  /*2b60*/  FMUL.FTZ R25, R25, R34 ;  /* 0x0000002219197220 */ /* 0x001fe40000410000 */
[----:B------:R-:W-:Y:S02]  /*2b70*/  FFMA.FTZ R34, R28, UR14, R33 ;  /* 0x0000000e1c227c23 */ /* 0x000fe40008010021 */
[----:B------:R-:W-:Y:S01]  /*2b80*/  FFMA.FTZ R3, R29, UR14, R25 ;  /* 0x0000000e1d037c23 */ /* 0x000fe20008010019 */
[----:B------:R-:W-:Y:S06]  /*2b90*/  BRA `(.L_x_109) ;  /* 0x0000000000d47947 */ /* 0x000fec0003800000 */
.L_x_108:
[----:B------:R-:W-:Y:S01]  /*2ba0*/  FFMA.FTZ R21, R30, UR14, R21 ;  /* 0x0000000e1e157c23 */ /* 0x000fe20008010015 */
[-C--:B------:R-:W-:Y:S01]  /*2bb0*/  FMUL.FTZ R30, R35, R22.reuse ;  /* 0x00000016231e7220 */ /* 0x080fe20000410000 */
[-C--:B------:R-:W-:Y:S01]  /*2bc0*/  FMUL.FTZ R35, R20, R22.reuse ;  /* 0x0000001614237220 */ /* 0x080fe20000410000 */
[----:B------:R-:W-:Y:S01]  /*2bd0*/  FMUL.FTZ R34, R25, R22 ;  /* 0x0000001619227220 */ /* 0x000fe20000410000 */
[----:B------:R-:W-:Y:S01]  /*2be0*/  FMUL.FTZ R20, R26, R21 ;  /* 0x000000151a147220 */ /* 0x000fe20000410000 */
[----:B------:R-:W-:Y:S01]  /*2bf0*/  FMUL.FTZ R37, R21, UR13 ;  /* 0x0000000d15257c20 */ /* 0x000fe20008410000 */
[----:B------:R-:W0:Y:S01]  /*2c00*/  MUFU.RCP R25, UR9 ;  /* 0x0000000900197d08 */ /* 0x000e220008001000 */
[----:B------:R-:W-:Y:S01]  /*2c10*/  FFMA.FTZ R31, R31, UR14, R34 ;  /* 0x0000000e1f1f7c23 */ /* 0x000fe20008010022 */
[----:B------:R-:W-:Y:S01]  /*2c20*/  FMUL.FTZ R21, R21, R20 ;  /* 0x0000001415157220 */ /* 0x000fe20000410000 */
[----:B------:R-:W-:Y:S01]  /*2c30*/  FFMA.FTZ R29, R29, UR14, R30 ;  /* 0x0000000e1d1d7c23 */ /* 0x000fe2000801001e */
[----:B------:R-:W-:Y:S01]  /*2c40*/  FFMA.FTZ R4, R4, UR15, R37 ;  /* 0x0000000f04047c23 */ /* 0x000fe20008010025 */
[----:B------:R-:W-:Y:S01]  /*2c50*/  FMUL.FTZ R20, R26, R31 ;  /* 0x0000001f1a147220 */ /* 0x000fe20000410000 */
[----:B------:R-:W-:Y:S01]  /*2c60*/  FFMA.FTZ R2, R2, UR12, R21 ;  /* 0x0000000c02027c23 */ /* 0x000fe20008010015 */
[----:B------:R-:W-:Y:S01]  /*2c70*/  FFMA.FTZ R21, R28, UR14, R35 ;  /* 0x0000000e1c157c23 */ /* 0x000fe20008010023 */
[C---:B------:R-:W-:Y:S01]  /*2c80*/  FMUL.FTZ R22, R26.reuse, R29 ;  /* 0x0000001d1a167220 */ /* 0x040fe20000410000 */
[C---:B------:R-:W-:Y:S01]  /*2c90*/  FMUL.FTZ R20, R31.reuse, R20 ;  /* 0x000000141f147220 */ /* 0x040fe20000410000 */
[----:B------:R-:W-:Y:S01]  /*2ca0*/  FMUL.FTZ R31, R31, UR13 ;  /* 0x0000000d1f1f7c20 */ /* 0x000fe20008410000 */
[----:B------:R-:W-:Y:S01]  /*2cb0*/  FMUL.FTZ R30, R26, R21 ;  /* 0x000000151a1e7220 */ /* 0x000fe20000410000 */
[----:B------:R-:W-:Y:S01]  /*2cc0*/  FMUL.FTZ R22, R29, R22 ;  /* 0x000000161d167220 */ /* 0x000fe20000410000 */
[----:B------:R-:W-:Y:S01]  /*2cd0*/  FFMA.FTZ R20, R33, UR12, R20 ;  /* 0x0000000c21147c23 */ /* 0x000fe20008010014 */
[----:B------:R-:W-:Y:S01]  /*2ce0*/  FFMA.FTZ R32, R32, UR15, R31 ;  /* 0x0000000f20207c23 */ /* 0x000fe2000801001f */
[----:B------:R-:W-:Y:S01]  /*2cf0*/  FMUL.FTZ R33, R21, R30 ;  /* 0x0000001e15217220 */ /* 0x000fe20000410000 */
[----:B------:R-:W-:Y:S01]  /*2d00*/  FFMA.FTZ R22, R3, UR12, R22 ;  /* 0x0000000c03167c23 */ /* 0x000fe20008010016 */
[-C--:B0-----:R-:W-:Y:S01]  /*2d10*/  FMUL.FTZ R28, R2, R25.reuse ;  /* 0x00000019021c7220 */ /* 0x081fe20000410000 */
[-C--:B------:R-:W-:Y:S01]  /*2d20*/  FMUL.FTZ R34, R20, R25.reuse ;  /* 0x0000001914227220 */ /* 0x080fe20000410000 */
[----:B------:R-:W-:Y:S01]  /*2d30*/  FFMA.FTZ R24, R24, UR12, R33 ;  /* 0x0000000c18187c23 */ /* 0x000fe20008010021 */
[----:B------:R-:W-:-:S02]  /*2d40*/  FMUL.FTZ R35, R22, R25 ;  /* 0x0000001916237220 */ /* 0x000fc40000410000 */
[----:B------:R0:W1:Y:S01]  /*2d50*/  MUFU.SQRT R3, R34 ;  /* 0x0000002200037308 */ /* 0x0000620000002000 */
[----:B------:R-:W-:-:S07]  /*2d60*/  FMUL.FTZ R33, R24, R25 ;  /* 0x0000001918217220 */ /* 0x000fce0000410000 */
[----:B------:R-:W2:Y:S01]  /*2d70*/  MUFU.SQRT R28, R28 ;  /* 0x0000001c001c7308 */ /* 0x000ea20000002000 */
[----:B0-----:R-:W-:-:S04]  /*2d80*/  FMUL.FTZ R34, R29, UR13 ;  /* 0x0000000d1d227c20 */ /* 0x001fc80008410000 */
[----:B------:R-:W-:Y:S01]  /*2d90*/  FFMA.FTZ R5, R5, UR15, R34 ;  /* 0x0000000f05057c23 */ /* 0x000fe20008010022 */
[----:B------:R-:W-:Y:S02]  /*2da0*/  FMUL.FTZ R34, R21, UR13 ;  /* 0x0000000d15227c20 */ /* 0x000fe40008410000 */
[----:B------:R-:W0:Y:S01]  /*2db0*/  MUFU.SQRT R30, R35 ;  /* 0x00000023001e7308 */ /* 0x000e220000002000 */
[----:B-1----:R-:W-:Y:S01]  /*2dc0*/  FADD.FTZ R3, R3, UR11 ;  /* 0x0000000b03037e21 */ /* 0x002fe20008010000 */
[----:B------:R-:W-:-:S06]  /*2dd0*/  FFMA.FTZ R23, R23, UR15, R34 ;  /* 0x0000000f17177c23 */ /* 0x000fcc0008010022 */
[----:B------:R-:W1:Y:S01]  /*2de0*/  MUFU.SQRT R33, R33 ;  /* 0x0000002100217308 */ /* 0x000e620000002000 */
[----:B--2---:R-:W-:-:S07]  /*2df0*/  FADD.FTZ R28, R28, UR11 ;  /* 0x0000000b1c1c7e21 */ /* 0x004fce0008010000 */
[----:B------:R-:W2:Y:S01]  /*2e00*/  MUFU.RCP R25, UR8 ;  /* 0x0000000800197d08 */ /* 0x000ea20008001000 */
[----:B0-----:R-:W-:-:S07]  /*2e10*/  FADD.FTZ R30, R30, UR11 ;  /* 0x0000000b1e1e7e21 */ /* 0x001fce0008010000 */
[----:B------:R-:W0:Y:S01]  /*2e20*/  MUFU.RCP R3, R3 ;  /* 0x0000000300037308 */ /* 0x000e220000001000 */
[----:B-1----:R-:W-:-:S07]  /*2e30*/  FADD.FTZ R37, R33, UR11 ;  /* 0x0000000b21257e21 */ /* 0x002fce0008010000 */
[----:B------:R-:W1:Y:S01]  /*2e40*/  MUFU.RCP R28, R28 ;  /* 0x0000001c001c7308 */ /* 0x000e620000001000 */
[-C--:B--2---:R-:W-:Y:S01]  /*2e50*/  FMUL.FTZ R36, R32, R25.reuse ;  /* 0x0000001920247220 */ /* 0x084fe20000410000 */
[-C--:B------:R-:W-:Y:S01]  /*2e60*/  FMUL.FTZ R21, R4, R25.reuse ;  /* 0x0000001904157220 */ /* 0x080fe20000410000 */
[-C--:B------:R-:W-:Y:S01]  /*2e70*/  FMUL.FTZ R31, R5, R25.reuse ;  /* 0x00000019051f7220 */ /* 0x080fe20000410000 */
[----:B------:R-:W-:-:S04]  /*2e80*/  FMUL.FTZ R34, R23, R25 ;  /* 0x0000001917227220 */ /* 0x000fc80000410000 */
[----:B------:R-:W2:Y:S01]  /*2e90*/  MUFU.RCP R30, R30 ;  /* 0x0000001e001e7308 */ /* 0x000ea20000001000 */
[----:B0-----:R-:W-:-:S07]  /*2ea0*/  FMUL.FTZ R36, R36, R3 ;  /* 0x0000000324247220 */ /* 0x001fce0000410000 */
[----:B------:R-:W0:Y:S01]  /*2eb0*/  MUFU.RCP R29, R37 ;  /* 0x00000025001d7308 */ /* 0x000e220000001000 */
[----:B-1----:R-:W-:Y:S01]  /*2ec0*/  FMUL.FTZ R21, R21, R28 ;  /* 0x0000001c15157220 */ /* 0x002fe20000410000 */
[----:B--2---:R-:W-:Y:S01]  /*2ed0*/  FMUL.FTZ R3, R31, R30 ;  /* 0x0000001e1f037220 */ /* 0x004fe20000410000 */
[----:B0-----:R-:W-:-:S07]  /*2ee0*/  FMUL.FTZ R34, R34, R29 ;  /* 0x0000001d22227220 */ /* 0x001fce0000410000 */
.L_x_109:
[----:B------:R-:W0:Y:S01]  /*2ef0*/  F2F.F16.F32 R30, R32 ;  /* 0x00000020001e7304 */ /* 0x000e220000200800 */
[----:B------:R-:W-:-:S07]  /*2f00*/  IADD3 R27, R27, UR4, RZ ;  /* 0x000000041b1b7c10 */ /* 0x000fce000fffe0ff */
[----:B------:R-:W-:Y:S01]  /*2f10*/  F2F.F16.F32 R5, R5 ;  /* 0x0000000500057304 */ /* 0x000fe20000200800 */
[----:B0-----:R-:W-:-:S07]  /*2f20*/  IMAD.WIDE.U32 R30, R30, 0x10000, RZ ;  /* 0x000100001e1e7825 */ /* 0x001fce00078e00ff */
[----:B------:R-:W-:Y:S08]  /*2f30*/  F2F.F16.F32 R23, R23 ;  /* 0x0000001700177304 */ /* 0x000ff00000200800 */
[----:B------:R-:W0:Y:S08]  /*2f40*/  F2F.F16.F32 R25, R4 ;  /* 0x0000000400197304 */ /* 0x000e300000200800 */
[----:B------:R-:W-:Y:S01]  /*2f50*/  F2F.F16.F32 R28, R36 ;  /* 0x00000024001c7304 */ /* 0x000fe20000200800 */
[----:B0-----:R-:W-:-:S07]  /*2f60*/  LOP3.LUT R30, R30, R25, RZ, 0xfc, !PT ;  /* 0x000000191e1e7212 */ /* 0x001fce00078efcff */
[----:B------:R-:W-:Y:S08]  /*2f70*/  F2F.F16.F32 R3, R3 ;  /* 0x0000000300037304 */ /* 0x000ff00000200800 */
[----:B------:R-:W0:Y:S08]  /*2f80*/  F2F.F16.F32 R34, R34 ;  /* 0x0000002200227304 */ /* 0x000e300000200800 */
[----:B------:R-:W-:Y:S01]  /*2f90*/  F2F.F16.F32 R33, R20 ;  /* 0x0000001400217304 */ /* 0x000fe20000200800 */
[----:B0-----:R-:W-:-:S07]  /*2fa0*/  PRMT R25, R3, 0x5410, R34 ;  /* 0x0000541003197816 */ /* 0x001fce0000000022 */
[----:B------:R-:W-:Y:S08]  /*2fb0*/  F2F.F16.F32 R22, R22 ;  /* 0x0000001600167304 */ /* 0x000ff00000200800 */
[----:B------:R-:W0:Y:S08]  /*2fc0*/  F2F.F16.F32 R37, R24 ;  /* 0x0000001800257304 */ /* 0x000e300000200800 */
[----:B------:R1:W2:Y:S01]  /*2fd0*/  F2F.F16.F32 R29, R21 ;  /* 0x00000015001d7304 */ /* 0x0002a20000200800 */
[----:B0-----:R-:W-:-:S07]  /*2fe0*/  PRMT R37, R22, 0x5410, R37 ;  /* 0x0000541016257816 */ /* 0x001fce0000000025 */
[----:B------:R-:W0:Y:S01]  /*2ff0*/  F2F.F16.F32 R35, R2 ;  /* 0x0000000200237304 */ /* 0x000e220000200800 */
[----:B-1----:R-:W-:Y:S01]  /*3000*/  PRMT R21, R5, 0x5410, R23 ;  /* 0x0000541005157816 */ /* 0x002fe20000000017 */
[----:B------:R-:W-:Y:S01]  /*3010*/  IMAD.WIDE.U32 R4, R33, 0x10000, RZ ;  /* 0x0001000021047825 */ /* 0x000fe200078e00ff */
[----:B------:R-:W-:Y:S02]  /*3020*/  SHF.L.U32 R23, R27, 0x2, RZ ;  /* 0x000000021b177819 */ /* 0x000fe400000006ff */
[----:B------:R-:W-:Y:S01]  /*3030*/  LOP3.LUT R31, R21, R31, RZ, 0xfc, !PT ;  /* 0x0000001f151f7212 */ /* 0x000fe200078efcff */
[----:B------:R-:W-:Y:S01]  /*3040*/  IMAD.WIDE.U32 R20, R28, 0x10000, RZ ;  /* 0x000100001c147825 */ /* 0x000fe200078e00ff */
[----:B------:R-:W-:Y:S02]  /*3050*/  LOP3.LUT R5, R37, R5, RZ, 0xfc, !PT ;  /* 0x0000000525057212 */ /* 0x000fe400078efcff */
[----:B------:R-:W-:Y:S02]  /*3060*/  ISETP.GE.AND P1, PT, R23, UR16, PT ;  /* 0x0000001017007c0c */ /* 0x000fe4000bf26270 */
[----:B------:R-:W-:-:S02]  /*3070*/  LOP3.LUT R21, R25, R21, RZ, 0xfc, !PT ;  /* 0x0000001519157212 */ /* 0x000fc400078efcff */
[----:B--2---:R-:W-:Y:S02]  /*3080*/  LOP3.LUT R20, R20, R29, RZ, 0xfc, !PT ;  /* 0x0000001d14147212 */ /* 0x004fe400078efcff */
[----:B0-----:R-:W-:Y:S02]  /*3090*/  LOP3.LUT R4, R4, R35, RZ, 0xfc, !PT ;  /* 0x0000002304047212 */ /* 0x001fe400078efcff */
[----:B------:R-:W-:Y:S01]  /*30a0*/  ISETP.LT.AND P2, PT, R23, R0, PT ;  /* 0x000000001700720c */ /* 0x000fe20003f41270 */
[----:B------:R0:W-:Y:S01]  /*30b0*/  STG.E.64 desc[UR6][R10.64], R20 ;  /* 0x000000140a007986 */ /* 0x0001e2000c101b06 */
[----:B------:R-:W-:Y:S02]  /*30c0*/  PRMT R29, R3, 0x5410, R29 ;  /* 0x00005410031d7816 */ /* 0x000fe4000000001d */
[----:B------:R-:W-:Y:S01]  /*30d0*/  PRMT R28, R34, 0x5410, R28 ;  /* 0x00005410221c7816 */ /* 0x000fe2000000001c */
[----:B------:R0:W-:Y:S04]  /*30e0*/  STG.E.64 desc[UR6][R8.64], R30 ;  /* 0x0000001e08007986 */ /* 0x0001e8000c101b06 */
[----:B------:R0:W-:Y:S04]  /*30f0*/  STG.E.64 desc[UR6][R6.64], R4 ;  /* 0x0000000406007986 */ /* 0x0001e8000c101b06 */
[----:B------:R-:W-:Y:S05]  /*3100*/  @!P1 BRA P2, `(.L_x_110) ;  /* 0xfffffff000a89947 */ /* 0x000fea000103ffff */
[----:B------:R-:W-:Y:S05]  /*3110*/  BSYNC B0 ;  /* 0x0000000000007941 */ /* 0x000fea0003800000 */
.L_x_105:
[----:B------:R-:W-:Y:S05]  /*3120*/  EXIT ;  /* 0x000000000000794d */ /* 0x000fea0003800000 */
        .type           $_Z25multi_tensor_apply_kernelI18TensorListMetadataILi4EE17LAMBStage1FunctorIN3c104HalfES4_EJfffPiif10adamMode_tfPfS8_S8_S8_EEvlPViT_T0_DpT1_$__internal_accurate_pow,@function
        .size           $_Z25multi_tensor_apply_kernelI18TensorListMetadataILi4EE17LAMBStage1FunctorIN3c104HalfES4_EJfffPiif10adamMode_tfPfS8_S8_S8_EEvlPViT_T0_DpT1_$__internal_accurate_pow,(.L_x_140 - $_Z25multi_tensor_apply_kernelI18TensorListMetadataILi4EE17LAMBStage1FunctorIN3c104HalfES4_EJfffPiif10adamMode_tfPfS8_S8_S8_EEvlPViT_T0_DpT1_$__internal_accurate_pow)
$_Z25multi_tensor_apply_kernelI18TensorListMetadataILi4EE17LAMBStage1FunctorIN3c104HalfES4_EJfffPiif10adamMode_tfPfS8_S8_S8_EEvlPViT_T0_DpT1_$__internal_accurate_pow:
        /* <DEDUP_REMOVED lines=173> */
.L_x_111:
[----:B------:R-:W-:Y:S02]  /*3c00*/  DSETP.NEU.AND P1, PT, |R14|, +INF , PT ;  /* 0x7ff000000e00742a */ /* 0x000fe40003f2d200 */
[----:B------:R-:W-:-:S12]  /*3c10*/  DADD R6, R8, R6 ;  /* 0x0000000008067229 */ /* 0x000fd80000000006 */
[----:B------:R-:W-:Y:S01]  /*3c20*/  @P1 DFMA R14, R6, R14, R14 ;  /* 0x0000000e060e122b */ /* 0x000fe2000000000e */
[----:B------:R-:W-:Y:S02]  /*3c30*/  MOV R6, R0 ;  /* 0x0000000000067202 */ /* 0x000fe40000000f00 */
[----:B------:R-:W-:-:S04]  /*3c40*/  MOV R7, 0x0 ;  /* 0x0000000000077802 */ /* 0x000fc80000000f00 */
[----:B------:R-:W-:Y:S05]  /*3c50*/  RET.REL.NODEC R6 `(_Z25multi_tensor_apply_kernelI18TensorListMetadataILi4EE17LAMBStage1FunctorIN3c104HalfES4_EJfffPiif10adamMode_tfPfS8_S8_S8_EEvlPViT_T0_DpT1_) ;  /* 0xffffffc006e87950 */ /* 0x000fea0003c3ffff */
.L_x_112:
        /* <DEDUP_REMOVED lines=10> */
.L_x_140:


//--------------------- .text._Z25multi_tensor_apply_kernelI18TensorListMetadataILi4EE17LAMBStage1FunctorIffEJfffPiif10adamMode_tfPfS6_S6_S6_EEvlPViT_T0_DpT1_ --------------------------
	.section	.text._Z25multi_tensor_apply_kernelI18TensorListMetadataILi4EE17LAMBStage1FunctorIffEJfffPiif10adamMode_tfPfS6_S6_S6_EEvlPViT_T0_DpT1_,"ax",@progbits
	.align	128
        .global         _Z25multi_tensor_apply_kernelI18TensorListMetadataILi4EE17LAMBStage1FunctorIffEJfffPiif10adamMode_tfPfS6_S6_S6_EEvlPViT_T0_DpT1_
        .type           _Z25multi_tensor_apply_kernelI18TensorListMetadataILi4EE17LAMBStage1FunctorIffEJfffPiif10adamMode_tfPfS6_S6_S6_EEvlPViT_T0_DpT1_,@function
        .size           _Z25multi_tensor_apply_kernelI18TensorListMetadataILi4EE17LAMBStage1FunctorIffEJfffPiif10adamMode_tfPfS6_S6_S6_EEvlPViT_T0_DpT1_,(.L_x_141 - _Z25multi_tensor_apply_kernelI18TensorListMetadataILi4EE17LAMBStage1FunctorIffEJfffPiif10adamMode_tfPfS6_S6_S6_EEvlPViT_T0_DpT1_)
        .other          _Z25multi_tensor_apply_kernelI18TensorListMetadataILi4EE17LAMBStage1FunctorIffEJfffPiif10adamMode_tfPfS6_S6_S6_EEvlPViT_T0_DpT1_,@"STO_CUDA_ENTRY STV_DEFAULT"
_Z25multi_tensor_apply_kernelI18TensorListMetadataILi4EE17LAMBStage1FunctorIffEJfffPiif10adamMode_tfPfS6_S6_S6_EEvlPViT_T0_DpT1_:
.text._Z25multi_tensor_apply_kernelI18TensorListMetadataILi4EE17LAMBStage1FunctorIffEJfffPiif10adamMode_tfPfS6_S6_S6_EEvlPViT_T0_DpT1_:
        /* <DEDUP_REMOVED lines=31> */
[----:B------:R-:W-:Y:S05]  /*01f0*/  CALL.REL.NOINC `($_Z25multi_tensor_apply_kernelI18TensorListMetadataILi4EE17LAMBStage1FunctorIffEJfffPiif10adamMode_tfPfS6_S6_S6_EEvlPViT_T0_DpT1_$__internal_accurate_pow) ;  /* 0x0000002400e07944 */ /* 0x000fea0003c00000 */
        /* <DEDUP_REMOVED lines=22> */
.L_x_114:
[----:B------:R-:W-:Y:S01]  /*0360*/  ISETP.GE.AND P2, PT, R3, RZ, PT ;  /* 0x000000ff0300720c */ /* 0x000fe20003f46270 */
[----:B------:R-:W-:Y:S01]  /*0370*/  DSETP.NEU.AND P1, PT, |R2|, 0.5, !P0 ;  /* 0x3fe000000200742a */ /* 0x000fe2000472d200 */
[----:B------:R-:W-:-:S05]  /*0380*/  MOV R4, RZ ;  /* 0x000000ff00047202 */ /* 0x000fca0000000f00 */
[----:B0-----:R-:W-:-:S06]  /*0390*/  SEL R5, R9, RZ, P1 ;  /* 0x000000ff09057207 */ /* 0x001fcc0000800000 */
[----:B------:R-:W-:-:S07]  /*03a0*/  @!P2 LOP3.LUT R5, R5, 0x7ff00000, RZ, 0xfc, !PT ;  /* 0x7ff000000505a812 */ /* 0x000fce00078efcff */
.L_x_115:
        /* <DEDUP_REMOVED lines=17> */
.L_x_118:
        /* <DEDUP_REMOVED lines=10> */
.L_x_117:
[----:B------:R-:W-:-:S11]  /*0560*/  DADD R4, R2, R8 ;  /* 0x0000000002047229 */ /* 0x000fd60000000008 */
.L_x_116:
        /* <DEDUP_REMOVED lines=28> */
.L_x_119:
[----:B------:R-:W-:Y:S01]  /*0730*/  ISETP.GE.AND P1, PT, R3, RZ, PT ;  /* 0x000000ff0300720c */ /* 0x000fe20003f26270 */
[----:B------:R-:W-:Y:S01]  /*0740*/  DSETP.NEU.AND P0, PT, |R2|, 0.5, !P0 ;  /* 0x3fe000000200742a */ /* 0x000fe2000470d200 */
[----:B------:R-:W-:-:S05]  /*0750*/  MOV R6, RZ ;  /* 0x000000ff00067202 */ /* 0x000fca0000000f00 */
[----:B0-----:R-:W-:Y:S02]  /*0760*/  SEL R7, R11, RZ, P0 ;  /* 0x000000ff0b077207 */ /* 0x001fe40000000000 */
[----:B------:R-:W-:-:S04]  /*0770*/  SEL R29, RZ, 0x1, !P0 ;  /* 0x00000001ff1d7807 */ /* 0x000fc80004000000 */
[----:B------:R-:W-:-:S07]  /*0780*/  @!P1 LOP3.LUT R7, R7, 0x7ff00000, RZ, 0xfc, !PT ;  /* 0x7ff0000007079812 */ /* 0x000fce00078efcff */
.L_x_120:
        /* <DEDUP_REMOVED lines=17> */
.L_x_123:
        /* <DEDUP_REMOVED lines=11> */
.L_x_122:
[----:B------:R-:W-:-:S11]  /*0950*/  DADD R6, R2, R10 ;  /* 0x0000000002067229 */ /* 0x000fd6000000000a */
.L_x_121:
        /* <DEDUP_REMOVED lines=19> */
.L_x_113:
[----:B------:R-:W0:Y:S08]  /*0a90*/  LDC.64 R2, c[0x0][0xe38] ;  /* 0x00038e00ff027b82 */ /* 0x000e300000000a00 */
[----:B------:R-:W1:Y:S01]  /*0aa0*/  LDC.64 R4, c[0x0][0xe30] ;  /* 0x00038c00ff047b82 */ /* 0x000e620000000a00 */
[----:B------:R-:W2:Y:S01]  /*0ab0*/  S2R R8, SR_CTAID.X ;  /* 0x0000000000087919 */ /* 0x000ea20000002500 */
[----:B------:R-:W-:-:S06]  /*0ac0*/  MOV R9, 0x10 ;  /* 0x0000001000097802 */ /* 0x000fcc0000000f00 */
[----:B------:R-:W3:Y:S01]  /*0ad0*/  LDC R11, c[0x0][0x210] ;  /* 0x00008400ff0b7b82 */ /* 0x000ee20000000800 */
[----:B0-----:R0:W4:Y:S04]  /*0ae0*/  LDG.E R2, desc[UR6][R2.64] ;  /* 0x0000000602027981 */ /* 0x001128000c1e1900 */
[----:B-1----:R1:W4:Y:S03]  /*0af0*/  LDG.E R7, desc[UR6][R4.64] ;  /* 0x0000000604077981 */ /* 0x002326000c1e1900 */
[----:B--2---:R-:W2:Y:S01]  /*0b00*/  LDC.U8 R6, c[0x0][R8+0x7c0] ;  /* 0x0001f00008067b82 */ /* 0x004ea20000000000 */
[----:B------:R-:W-:-:S07]  /*0b10*/  LEA R0, R8, R9, 0x2 ;  /* 0x0000000908007211 */ /* 0x000fce00078e10ff */
[----:B------:R-:W3:Y:S01]  /*0b20*/  LDC R0, c[0x0][R0+0x8f0] ;  /* 0x00023c0000007b82 */ /* 0x000ee20000000800 */
[----:B--2---:R-:W-:-:S07]  /*0b30*/  LEA R6, R6, R9, 0x3 ;  /* 0x0000000906067211 */ /* 0x004fce00078e18ff */
[----:B------:R-:W2:Y:S01]  /*0b40*/  LDC.64 R36, c[0x0][R6+0x210] ;  /* 0x0000840006247b82 */ /* 0x000ea20000000a00 */
[----:B---3--:R-:W-:-:S07]  /*0b50*/  IMAD R9, R0, R11, RZ ;  /* 0x0000000b00097224 */ /* 0x008fce00078e02ff */
[----:B0-----:R-:W0:Y:S08]  /*0b60*/  LDC R3, c[0x0][R6+0x690] ;  /* 0x0001a40006037b82 */ /* 0x001e300000000800 */
[----:B------:R-:W3:Y:S08]  /*0b70*/  LDC.64 R34, c[0x0][R6+0x330] ;  /* 0x0000cc0006227b82 */ /* 0x000ef00000000a00 */
[----:B------:R-:W5:Y:S01]  /*0b80*/  LDC.64 R32, c[0x0][R6+0x450] ;  /* 0x0001140006207b82 */ /* 0x000f620000000a00 */
[----:B--2---:R-:W-:-:S03]  /*0b90*/  IMAD.WIDE R36, R9, 0x4, R36 ;  /* 0x0000000409247825 */ /* 0x004fc600078e0224 */
[----:B------:R-:W-:-:S04]  /*0ba0*/  LOP3.LUT P1, RZ, R36, 0xf, RZ, 0xc0, !PT ;  /* 0x0000000f24ff7812 */ /* 0x000fc8000782c0ff */
[----:B-1----:R-:W1:Y:S01]  /*0bb0*/  LDC.64 R4, c[0x0][R6+0x570] ;  /* 0x00015c0006047b82 */ /* 0x002e620000000a00 */
[----:B0-----:R-:W-:Y:S01]  /*0bc0*/  IADD3 R3, R3, -R9, RZ ;  /* 0x8000000903037210 */ /* 0x001fe20007ffe0ff */
[----:B---3--:R-:W-:-:S04]  /*0bd0*/  IMAD.WIDE R34, R9, 0x4, R34 ;  /* 0x0000000409227825 */ /* 0x008fc800078e0222 */
[----:B-----5:R-:W-:-:S04]  /*0be0*/  IMAD.WIDE R32, R9, 0x4, R32 ;  /* 0x0000000409207825 */ /* 0x020fc800078e0220 */
        /* <DEDUP_REMOVED lines=16> */
.L_x_124:
        /* <DEDUP_REMOVED lines=16> */
.L_x_131:
[----:B-1----:R-:W-:Y:S01]  /*0df0*/  IADD3 R7, R0, UR4, RZ ;  /* 0x0000000400077c10 */ /* 0x002fe2000fffe0ff */
        /* <DEDUP_REMOVED lines=13> */
[-C--:B------:R-:W-:Y:S01]  /*0ed0*/  ISETP.GE.OR P1, PT, R9, R3.reuse, P1 ;  /* 0x000000030900720c */ /* 0x080fe20000f26670 */
[----:B------:R1:W5:Y:S01]  /*0ee0*/  @P0 LDG.E R24, desc[UR6][R14.64] ;  /* 0x000000060e180981 */ /* 0x000362000c1e1900 */
[----:B------:R-:W-:-:S02]  /*0ef0*/  ISETP.GE.OR P2, PT, R21, R3, P2 ;  /* 0x000000031500720c */ /* 0x000fc40001746670 */
[----:B------:R-:W-:Y:S01]  /*0f00*/  MOV R10, RZ ;  /* 0x000000ff000a7202 */ /* 0x000fe20000000f00 */
[C---:B------:R-:W-:Y:S01]  /*0f10*/  @P0 IMAD.WIDE R22, R7.reuse, 0x4, R32 ;  /* 0x0000000407160825 */ /* 0x040fe200078e0220 */
[----:B------:R-:W-:Y:S02]  /*0f20*/  MOV R8, RZ ;  /* 0x000000ff00087202 */ /* 0x000fe40000000f00 */
[----:B------:R-:W-:Y:S01]  /*0f30*/  MOV R20, RZ ;  /* 0x000000ff00147202 */ /* 0x000fe20000000f00 */
[----:B------:R-:W-:Y:S01]  /*0f40*/  @P0 IMAD.WIDE R26, R7, 0x4, R36 ;  /* 0x00000004071a0825 */ /* 0x000fe200078e0224 */
[----:B------:R2:W5:Y:S03]  /*0f50*/  @P0 LDG.E R10, desc[UR6][R18.64] ;  /* 0x00000006120a0981 */ /* 0x000566000c1e1900 */
[----:B------:R-:W3:Y:S01]  /*0f60*/  @!P1 LDC.64 R12, c[0x0][0xe48] ;  /* 0x00039200ff0c9b82 */ /* 0x000ee20000000a00 */
[----:B------:R4:W5:Y:S01]  /*0f70*/  @P0 LDG.E R8, desc[UR6][R22.64] ;  /* 0x0000000616080981 */ /* 0x000962000c1e1900 */
[----:B-1----:R-:W-:Y:S01]  /*0f80*/  CS2R R14, SRZ ;  /* 0x00000000000e7805 */ /* 0x002fe2000001ff00 */
[----:B------:R-:W-:-:S02]  /*0f90*/  @!P1 IMAD.WIDE R28, R9, 0x4, R34 ;  /* 0x00000004091c9825 */ /* 0x000fc400078e0222 */
[----:B------:R1:W3:Y:S03]  /*0fa0*/  @P0 LDG.E R11, desc[UR6][R26.64] ;  /* 0x000000061a0b0981 */ /* 0x0002e6000c1e1900 */
[----:B------:R-:W3:Y:S01]  /*0fb0*/  @!P2 LDC.64 R16, c[0x0][0xe48] ;  /* 0x00039200ff10ab82 */ /* 0x000ee20000000a00 */
[C---:B--2---:R-:W-:Y:S01]  /*0fc0*/  @!P1 IMAD.WIDE R18, R9.reuse, 0x4, R4 ;  /* 0x0000000409129825 */ /* 0x044fe200078e0204 */
[----:B------:R-:W5:Y:S03]  /*0fd0*/  @!P1 LDG.E R25, desc[UR6][R28.64] ;  /* 0x000000061c199981 */ /* 0x000f66000c1e1900 */
[C---:B----4-:R-:W-:Y:S01]  /*0fe0*/  @!P1 IMAD.WIDE R22, R9.reuse, 0x4, R32 ;  /* 0x0000000409169825 */ /* 0x050fe200078e0220 */
[----:B------:R2:W5:Y:S03]  /*0ff0*/  @!P1 LDG.E R20, desc[UR6][R18.64] ;  /* 0x0000000612149981 */ /* 0x000566000c1e1900 */
[--C-:B-1----:R-:W-:Y:S01]  /*1000*/  @!P1 IMAD.WIDE R26, R9, 0x4, R36.reuse ;  /* 0x00000004091a9825 */ /* 0x102fe200078e0224 */
[----:B------:R1:W5:Y:S04]  /*1010*/  @!P1 LDG.E R15, desc[UR6][R22.64] ;  /* 0x00000006160f9981 */ /* 0x000368000c1e1900 */
[----:B0-----:R-:W4:Y:S01]  /*1020*/  @P0 LDG.E R30, desc[UR6][R30.64] ;  /* 0x000000061e1e0981 */ /* 0x001f22000c1e1900 */
[----:B--2---:R-:W-:-:S03]  /*1030*/  @!P2 IMAD.WIDE R18, R21, 0x4, R36 ;  /* 0x000000041512a825 */ /* 0x004fc600078e0224 */
[----:B------:R-:W2:Y:S01]  /*1040*/  @!P1 LDG.E R27, desc[UR6][R26.64] ;  /* 0x000000061a1b9981 */ /* 0x000ea2000c1e1900 */
[----:B-1----:R-:W-:-:S03]  /*1050*/  CS2R R22, SRZ ;  /* 0x0000000000167805 */ /* 0x002fc6000001ff00 */
[----:B------:R0:W2:Y:S04]  /*1060*/  @!P2 LDG.E R28, desc[UR6][R18.64] ;  /* 0x00000006121ca981 */ /* 0x0000a8000c1e1900 */
[----:B---3--:R1:W2:Y:S04]  /*1070*/  @!P1 LDG.E R29, desc[UR6][R12.64] ;  /* 0x000000060c1d9981 */ /* 0x0082a8000c1e1900 */
[----:B------:R-:W3:Y:S01]  /*1080*/  @!P2 LDG.E R31, desc[UR6][R16.64] ;  /* 0x00000006101fa981 */ /* 0x000ee2000c1e1900 */
[----:B0-----:R-:W-:-:S05]  /*1090*/  @!P2 IMAD.WIDE R18, R21, 0x4, R4 ;  /* 0x000000041512a825 */ /* 0x001fca00078e0204 */
[----:B------:R-:W5:Y:S01]  /*10a0*/  @!P2 LDG.E R23, desc[UR6][R18.64] ;  /* 0x000000061217a981 */ /* 0x000f62000c1e1900 */
[----:B-1----:R-:W-:-:S05]  /*10b0*/  @!P2 IMAD.WIDE R12, R21, 0x4, R34 ;  /* 0x00000004150ca825 */ /* 0x002fca00078e0222 */
[----:B------:R0:W5:Y:S02]  /*10c0*/  @!P2 LDG.E R14, desc[UR6][R12.64] ;  /* 0x000000060c0ea981 */ /* 0x000164000c1e1900 */
[----:B0-----:R-:W-:-:S04]  /*10d0*/  IADD3 R13, R21, UR10, RZ ;  /* 0x0000000a150d7c10 */ /* 0x001fc8000fffe0ff */
[----:B------:R-:W-:-:S04]  /*10e0*/  ISETP.GE.AND P4, PT, R13, UR13, PT ;  /* 0x0000000d0d007c0c */ /* 0x000fc8000bf86270 */
[----:B------:R-:W-:Y:S01]  /*10f0*/  ISETP.GE.OR P4, PT, R13, R3, P4 ;  /* 0x000000030d00720c */ /* 0x000fe20002786670 */
[----:B------:R-:W-:Y:S01]  /*1100*/  @!P2 IMAD.WIDE R16, R21, 0x4, R32 ;  /* 0x000000041510a825 */ /* 0x000fe200078e0220 */
[----:B------:R-:W-:Y:S02]  /*1110*/  MOV R26, RZ ;  /* 0x000000ff001a7202 */ /* 0x000fe40000000f00 */
[----:B------:R-:W-:Y:S02]  /*1120*/  MOV R21, RZ ;  /* 0x000000ff00157202 */ /* 0x000fe40000000f00 */
[----:B------:R0:W5:Y:S02]  /*1130*/  @!P2 LDG.E R22, desc[UR6][R16.64] ;  /* 0x000000061016a981 */ /* 0x000164000c1e1900 */
[----:B0-----:R-:W-:Y:S01]  /*1140*/  MOV R17, RZ ;  /* 0x000000ff00117202 */ /* 0x001fe20000000f00 */
[----:B----4-:R-:W-:Y:S01]  /*1150*/  @P0 FMUL.FTZ R26, R30, R11 ;  /* 0x0000000b1e1a0220 */ /* 0x010fe20000410000 */
[----:B------:R-:W-:Y:S01]  /*1160*/  MOV R11, RZ ;  /* 0x000000ff000b7202 */ /* 0x000fe20000000f00 */
[----:B--2---:R-:W-:Y:S01]  /*1170*/  @!P1 FMUL.FTZ R6, R29, R27 ;  /* 0x0000001b1d069220 */ /* 0x004fe20000410000 */
[----:B------:R-:W-:Y:S01]  /*1180*/  MOV R27, RZ ;  /* 0x000000ff001b7202 */ /* 0x000fe20000000f00 */
[----:B---3--:R-:W-:Y:S01]  /*1190*/  @!P2 FMUL.FTZ R21, R31, R28 ;  /* 0x0000001c1f15a220 */ /* 0x008fe20000410000 */
[----:B------:R-:W-:Y:S01]  /*11a0*/  MOV R28, RZ ;  /* 0x000000ff001c7202 */ /* 0x000fe20000000f00 */
[----:B------:R-:W-:Y:S06]  /*11b0*/  @P4 BRA `(.L_x_128) ;  /* 0x0000000400104947 */ /* 0x000fec0003800000 */
[----:B------:R-:W0:Y:S01]  /*11c0*/  LDC.64 R30, c[0x0][0xe48] ;  /* 0x00039200ff1e7b82 */ /* 0x000e220000000a00 */
[----:B------:R-:W-:-:S04]  /*11d0*/  IMAD.WIDE R16, R13, 0x4, R36 ;  /* 0x000000040d107825 */ /* 0x000fc800078e0224 */
[C---:B------:R-:W-:Y:S02]  /*11e0*/  IMAD.WIDE R28, R13.reuse, 0x4, R34 ;  /* 0x000000040d1c7825 */ /* 0x040fe400078e0222 */
[----:B------:R-:W2:Y:S02]  /*11f0*/  LDG.E R16, desc[UR6][R16.64] ;  /* 0x0000000610107981 */ /* 0x000ea4000c1e1900 */
[C---:B------:R-:W-:Y:S02]  /*1200*/  IMAD.WIDE R18, R13.reuse, 0x4, R32 ;  /* 0x000000040d127825 */ /* 0x040fe400078e0220 */
[----:B------:R1:W5:Y:S02]  /*1210*/  LDG.E R28, desc[UR6][R28.64] ;  /* 0x000000061c1c7981 */ /* 0x000364000c1e1900 */
[----:B------:R-:W-:Y:S02]  /*1220*/  IMAD.WIDE R12, R13, 0x4, R4 ;  /* 0x000000040d0c7825 */ /* 0x000fe400078e0204 */
[----:B------:R1:W5:Y:S04]  /*1230*/  LDG.E R11, desc[UR6][R18.64] ;  /* 0x00000006120b7981 */ /* 0x000368000c1e1900 */
[----:B------:R1:W5:Y:S04]  /*1240*/  LDG.E R17, desc[UR6][R12.64] ;  /* 0x000000060c117981 */ /* 0x000368000c1e1900 */
[----:B0-----:R-:W2:Y:S02]  /*1250*/  LDG.E R31, desc[UR6][R30.64] ;  /* 0x000000061e1f7981 */ /* 0x001ea4000c1e1900 */
[----:B--2---:R-:W-:Y:S01]  /*1260*/  FMUL.FTZ R27, R31, R16 ;  /* 0x000000101f1b7220 */ /* 0x004fe20000410000 */
[----:B-1----:R-:W-:Y:S06]  /*1270*/  BRA `(.L_x_128) ;  /* 0x0000000000e07947 */ /* 0x002fec0003800000 */
.L_x_127:
[C---:B------:R-:W-:Y:S02]  /*1280*/  IADD3 R9, R7.reuse, UR10, RZ ;  /* 0x0000000a07097c10 */ /* 0x040fe4000fffe0ff */
[----:B------:R-:W-:Y:S02]  /*1290*/  CS2R R22, SRZ ;  /* 0x0000000000167805 */ /* 0x000fe4000001ff00 */
[----:B------:R-:W-:Y:S01]  /*12a0*/  CS2R R10, SRZ ;  /* 0x00000000000a7805 */ /* 0x000fe2000001ff00 */
[----:B------:R-:W-:Y:S01]  /*12b0*/  @P0 IMAD.WIDE R24, R7, 0x4, R36 ;  /* 0x0000000407180825 */ /* 0x000fe200078e0224 */
[C---:B------:R-:W-:Y:S02]  /*12c0*/  IADD3 R27, R9.reuse, UR10, RZ ;  /* 0x0000000a091b7c10 */ /* 0x040fe4000fffe0ff */
[----:B------:R-:W-:Y:S01]  /*12d0*/  ISETP.GE.AND P4, PT, R9, UR13, PT ;  /* 0x0000000d09007c0c */ /* 0x000fe2000bf86270 */
[----:B------:R-:W-:Y:S01]  /*12e0*/  @P0 IMAD.WIDE R30, R7, 0x4, R32 ;  /* 0x00000004071e0825 */ /* 0x000fe200078e0220 */
[C---:B------:R-:W-:Y:S01]  /*12f0*/  IADD3 R29, R27.reuse, UR10, RZ ;  /* 0x0000000a1b1d7c10 */ /* 0x040fe2000fffe0ff */
[----:B------:R-:W2:Y:S01]  /*1300*/  @P0 LDG.E R24, desc[UR6][R24.64] ;  /* 0x0000000618180981 */ /* 0x000ea2000c1e1900 */
[----:B------:R-:W-:-:S02]  /*1310*/  ISETP.GE.AND P2, PT, R27, UR13, PT ;  /* 0x0000000d1b007c0c */ /* 0x000fc4000bf46270 */
[----:B------:R-:W-:Y:S02]  /*1320*/  ISETP.GE.AND P1, PT, R29, UR13, PT ;  /* 0x0000000d1d007c0c */ /* 0x000fe4000bf26270 */
[-C--:B------:R-:W-:Y:S02]  /*1330*/  ISETP.GE.OR P2, PT, R27, R3.reuse, P2 ;  /* 0x000000031b00720c */ /* 0x080fe40001746670 */
[-C--:B------:R-:W-:Y:S02]  /*1340*/  ISETP.GE.OR P1, PT, R29, R3.reuse, P1 ;  /* 0x000000031d00720c */ /* 0x080fe40000f26670 */
[----:B------:R-:W-:Y:S02]  /*1350*/  ISETP.GE.OR P4, PT, R9, R3, P4 ;  /* 0x000000030900720c */ /* 0x000fe40002786670 */
[----:B------:R-:W-:-:S06]  /*1360*/  MOV R8, RZ ;  /* 0x000000ff00087202 */ /* 0x000fcc0000000f00 */
[----:B------:R-:W5:Y:S01]  /*1370*/  @P0 LDG.E R8, desc[UR6][R30.64] ;  /* 0x000000061e080981 */ /* 0x000f62000c1e1900 */
[----:B------:R-:W-:-:S04]  /*1380*/  @!P2 IMAD.WIDE R12, R27, 0x4, R4 ;  /* 0x000000041b0ca825 */ /* 0x000fc800078e0204 */
[--C-:B------:R-:W-:Y:S01]  /*1390*/  @!P1 IMAD.WIDE R14, R29, 0x4, R32.reuse ;  /* 0x000000041d0e9825 */ /* 0x100fe200078e0220 */
[----:B------:R0:W5:Y:S03]  /*13a0*/  @!P2 LDG.E R23, desc[UR6][R12.64] ;  /* 0x000000060c17a981 */ /* 0x000166000c1e1900 */
[----:B------:R-:W-:Y:S01]  /*13b0*/  @!P2 IMAD.WIDE R16, R27, 0x4, R32 ;  /* 0x000000041b10a825 */ /* 0x000fe200078e0220 */
[----:B------:R1:W5:Y:S01]  /*13c0*/  @!P1 LDG.E R11, desc[UR6][R14.64] ;  /* 0x000000060e0b9981 */ /* 0x000362000c1e1900 */
[----:B------:R-:W3:Y:S03]  /*13d0*/  @!P1 LDC.64 R18, c[0x0][0xe48] ;  /* 0x00039200ff129b82 */ /* 0x000ee60000000a00 */
[----:B------:R4:W5:Y:S05]  /*13e0*/  @!P2 LDG.E R22, desc[UR6][R16.64] ;  /* 0x000000061016a981 */ /* 0x00096a000c1e1900 */
[----:B0-----:R-:W0:Y:S08]  /*13f0*/  @P0 LDC.64 R12, c[0x0][0xe48] ;  /* 0x00039200ff0c0b82 */ /* 0x001e300000000a00 */
[----:B-1----:R-:W1:Y:S08]  /*1400*/  @!P4 LDC.64 R14, c[0x0][0xe48] ;  /* 0x00039200ff0ecb82 */ /* 0x002e700000000a00 */
[----:B----4-:R-:W4:Y:S01]  /*1410*/  @!P2 LDC.64 R16, c[0x0][0xe48] ;  /* 0x00039200ff10ab82 */ /* 0x010f220000000a00 */
[--C-:B------:R-:W-:Y:S01]  /*1420*/  @!P4 IMAD.WIDE R20, R9, 0x4, R36.reuse ;  /* 0x000000040914c825 */ /* 0x100fe200078e0224 */
[----:B---3--:R-:W3:Y:S03]  /*1430*/  @!P1 LDG.E R19, desc[UR6][R18.64] ;  /* 0x0000000612139981 */ /* 0x008ee6000c1e1900 */
[----:B------:R-:W-:Y:S01]  /*1440*/  @!P2 IMAD.WIDE R26, R27, 0x4, R36 ;  /* 0x000000041b1aa825 */ /* 0x000fe200078e0224 */
[----:B------:R0:W2:Y:S04]  /*1450*/  @!P4 LDG.E R25, desc[UR6][R20.64] ;  /* 0x000000061419c981 */ /* 0x0000a8000c1e1900 */
[----:B------:R1:W3:Y:S01]  /*1460*/  @!P2 LDG.E R31, desc[UR6][R26.64] ;  /* 0x000000061a1fa981 */ /* 0x0002e2000c1e1900 */
[----:B0-----:R-:W-:-:S03]  /*1470*/  @P0 IMAD.WIDE R20, R7, 0x4, R4 ;  /* 0x0000000407140825 */ /* 0x001fc600078e0204 */
[----:B-1----:R-:W2:Y:S01]  /*1480*/  @!P4 LDG.E R14, desc[UR6][R14.64] ;  /* 0x000000060e0ec981 */ /* 0x002ea2000c1e1900 */
[----:B------:R-:W-:-:S03]  /*1490*/  @!P1 IMAD.WIDE R26, R29, 0x4, R36 ;  /* 0x000000041d1a9825 */ /* 0x000fc600078e0224 */
[----:B------:R0:W5:Y:S04]  /*14a0*/  @P0 LDG.E R10, desc[UR6][R20.64] ;  /* 0x00000006140a0981 */ /* 0x000168000c1e1900 */
[----:B------:R-:W3:Y:S04]  /*14b0*/  @!P1 LDG.E R30, desc[UR6][R26.64] ;  /* 0x000000061a1e9981 */ /* 0x000ee8000c1e1900 */
[----:B----4-:R-:W4:Y:S01]  /*14c0*/  @!P2 LDG.E R16, desc[UR6][R16.64] ;  /* 0x000000061010a981 */ /* 0x010f22000c1e1900 */
[----:B0-----:R-:W-:-:S03]  /*14d0*/  MOV R20, RZ ;  /* 0x000000ff00147202 */ /* 0x001fc60000000f00 */
[----:B------:R0:W4:Y:S02]  /*14e0*/  @P0 LDG.E R21, desc[UR6][R12.64] ;  /* 0x000000060c150981 */ /* 0x000124000c1e1900 */
[----:B0-----:R-:W-:-:S05]  /*14f0*/  @!P4 IMAD.WIDE R12, R9, 0x4, R4 ;  /* 0x00000004090cc825 */ /* 0x001fca00078e0204 */
[----:B------:R-:W5:Y:S01]  /*1500*/  @!P4 LDG.E R20, desc[UR6][R12.64] ;  /* 0x000000060c14c981 */ /* 0x000f62000c1e1900 */
[----:B------:R-:W-:Y:S01]  /*1510*/  MOV R15, RZ ;  /* 0x000000ff000f7202 */ /* 0x000fe20000000f00 */
[----:B------:R-:W-:Y:S01]  /*1520*/  @!P4 IMAD.WIDE R26, R9, 0x4, R32 ;  /* 0x00000004091ac825 */ /* 0x000fe200078e0220 */
[----:B------:R-:W-:-:S03]  /*1530*/  MOV R17, RZ ;  /* 0x000000ff00117202 */ /* 0x000fc60000000f00 */
[----:B------:R-:W-:Y:S01]  /*1540*/  @!P1 IMAD.WIDE R28, R29, 0x4, R4 ;  /* 0x000000041d1c9825 */ /* 0x000fe200078e0204 */
[----:B------:R0:W5:Y:S04]  /*1550*/  @!P4 LDG.E R15, desc[UR6][R26.64] ;  /* 0x000000061a0fc981 */ /* 0x000168000c1e1900 */
[----:B------:R1:W5:Y:S01]  /*1560*/  @!P1 LDG.E R17, desc[UR6][R28.64] ;  /* 0x000000061c119981 */ /* 0x000362000c1e1900 */
[----:B0-----:R-:W-:Y:S02]  /*1570*/  CS2R R26, SRZ ;  /* 0x00000000001a7805 */ /* 0x001fe4000001ff00 */
[----:B-1----:R-:W-:Y:S01]  /*1580*/  MOV R28, RZ ;  /* 0x000000ff001c7202 */ /* 0x002fe20000000f00 */
[----:B--2---:R-:W-:Y:S01]  /*1590*/  @!P4 FMUL.FTZ R6, R25, R14 ;  /* 0x0000000e1906c220 */ /* 0x004fe20000410000 */
[----:B------:R-:W-:Y:S01]  /*15a0*/  MOV R14, RZ ;  /* 0x000000ff000e7202 */ /* 0x000fe20000000f00 */
[----:B---3--:R-:W-:Y:S01]  /*15b0*/  @!P1 FMUL.FTZ R27, R30, R19 ;  /* 0x000000131e1b9220 */ /* 0x008fe20000410000 */
[----:B----4-:R-:W-:Y:S01]  /*15c0*/  @P0 FMUL.FTZ R26, R21, R24 ;  /* 0x00000018151a0220 */ /* 0x010fe20000410000 */
[----:B------:R-:W-:Y:S01]  /*15d0*/  MOV R21, RZ ;  /* 0x000000ff00157202 */ /* 0x000fe20000000f00 */
[----:B------:R-:W-:Y:S01]  /*15e0*/  @!P2 FMUL.FTZ R21, R31, R16 ;  /* 0x000000101f15a220 */ /* 0x000fe20000410000 */
[----:B------:R-:W-:-:S07]  /*15f0*/  CS2R R24, SRZ ;  /* 0x0000000000187805 */ /* 0x000fce000001ff00 */
.L_x_128:
[----:B------:R-:W-:Y:S05]  /*1600*/  BSYNC B0 ;  /* 0x0000000000007941 */ /* 0x000fea0003800000 */
.L_x_126:
[----:B------:R-:W0:Y:S01]  /*1610*/  MUFU.RCP R16, UR5 ;  /* 0x0000000500107d08 */ /* 0x000e220008001000 */
[----:B------:R-:W-:Y:S01]  /*1620*/  ISETP.NE.AND P1, PT, RZ, UR11, PT ;  /* 0x0000000bff007c0c */ /* 0x000fe2000bf25270 */
[----:B0-----:R-:W-:-:S12]  /*1630*/  FMUL.FTZ R13, R16, R26 ;  /* 0x0000001a100d7220 */ /* 0x001fd80000410000 */
[----:B------:R-:W-:Y:S05]  /*1640*/  @!P1 BRA `(.L_x_129) ;  /* 0x0000000000d89947 */ /* 0x000fea0003800000 */
[----:B-----5:R-:W-:Y:S01]  /*1650*/  FMUL.FTZ R18, R10, UR16 ;  /* 0x000000100a127c20 */ /* 0x020fe20008410000 */
[----:B------:R-:W-:Y:S01]  /*1660*/  FMUL.FTZ R10, R2, R13 ;  /* 0x0000000d020a7220 */ /* 0x000fe20000410000 */
[----:B------:R-:W0:Y:S01]  /*1670*/  MUFU.RCP R12, UR9 ;  /* 0x00000009000c7d08 */ /* 0x000e220008001000 */
[C---:B------:R-:W-:Y:S01]  /*1680*/  FMUL.FTZ R21, R16.reuse, R21 ;  /* 0x0000001510157220 */ /* 0x040fe20000410000 */
[C---:B------:R-:W-:Y:S01]  /*1690*/  FMUL.FTZ R19, R16.reuse, R6 ;  /* 0x0000000610137220 */ /* 0x040fe20000410000 */
[----:B------:R-:W-:Y:S01]  /*16a0*/  FFMA.FTZ R10, R13, R10, R18 ;  /* 0x0000000a0d0a7223 */ /* 0x000fe20000010012 */
[----:B------:R-:W-:Y:S01]  /*16b0*/  FMUL.FTZ R27, R16, R27 ;  /* 0x0000001b101b7220 */ /* 0x000fe20000410000 */
        /* <DEDUP_REMOVED lines=10> */
[----:B------:R-:W-:Y:S01]  /*1760*/  FFMA.FTZ R17, R27, R18, R26 ;  /* 0x000000121b117223 */ /* 0x000fe2000001001a */
[-C--:B0-----:R-:W-:Y:S01]  /*1770*/  FMUL.FTZ R6, R10, R12.reuse ;  /* 0x0000000c0a067220 */ /* 0x081fe20000410000 */
[----:B------:R-:W-:-:S02]  /*1780*/  FMUL.FTZ R16, R20, R12 ;  /* 0x0000000c14107220 */ /* 0x000fc40000410000 */
[-C--:B------:R-:W-:Y:S01]  /*1790*/  FMUL.FTZ R26, R17, R12.reuse ;  /* 0x0000000c111a7220 */ /* 0x080fe20000410000 */
[----:B------:R-:W-:Y:S01]  /*17a0*/  FMUL.FTZ R29, R23, R12 ;  /* 0x0000000c171d7220 */ /* 0x000fe20000410000 */
[----:B------:R-:W-:Y:S01]  /*17b0*/  FFMA.FTZ R8, R13, UR17, R8 ;  /* 0x000000110d087c23 */ /* 0x000fe20008010008 */
[----:B------:R-:W-:Y:S01]  /*17c0*/  FFMA.FTZ R22, R21, UR17, R22 ;  /* 0x0000001115167c23 */ /* 0x000fe20008010016 */
        /* <DEDUP_REMOVED lines=11> */
[----:B------:R-:W-:Y:S01]  /*1880*/  FFMA.FTZ R15, R19, UR17, R26 ;  /* 0x00000011130f7c23 */ /* 0x000fe2000801001a */
[----:B------:R-:W-:Y:S01]  /*1890*/  FMUL.FTZ R26, R11, UR14 ;  /* 0x0000000e0b1a7c20 */ /* 0x000fe20008410000 */
[----:B------:R-:W0:Y:S01]  /*18a0*/  MUFU.RCP R12, R12 ;  /* 0x0000000c000c7308 */ /* 0x000e220000001000 */
[-C--:B-1----:R-:W-:Y:S01]  /*18b0*/  FMUL.FTZ R19, R8, R16.reuse ;  /* 0x0000001008137220 */ /* 0x082fe20000410000 */
[-C--:B------:R-:W-:Y:S01]  /*18c0*/  FMUL.FTZ R21, R15, R16.reuse ;  /* 0x000000100f157220 */ /* 0x080fe20000410000 */
[----:B------:R-:W-:Y:S01]  /*18d0*/  FFMA.FTZ R11, R27, UR17, R26 ;  /* 0x000000111b0b7c23 */ /* 0x000fe2000801001a */
[----:B------:R-:W-:-:S03]  /*18e0*/  FMUL.FTZ R27, R22, R16 ;  /* 0x00000010161b7220 */ /* 0x000fc60000410000 */
[----:B------:R-:W-:Y:S01]  /*18f0*/  FMUL.FTZ R16, R11, R16 ;  /* 0x000000100b107220 */ /* 0x000fe20000410000 */
[----:B------:R-:W1:Y:S01]  /*1900*/  MUFU.RCP R18, R18 ;  /* 0x0000001200127308 */ /* 0x000e620000001000 */
[----:B--2---:R-:W-:-:S07]  /*1910*/  FMUL.FTZ R19, R19, R6 ;  /* 0x0000000613137220 */ /* 0x004fce0000410000 */
        /* <DEDUP_REMOVED lines=9> */
.L_x_129:
[----:B-----5:R-:W-:Y:S01]  /*19b0*/  FFMA.FTZ R13, R24, UR15, R13 ;  /* 0x0000000f180d7c23 */ /* 0x020fe2000801000d */
[C---:B------:R-:W-:Y:S01]  /*19c0*/  FMUL.FTZ R18, R16.reuse, R6 ;  /* 0x0000000610127220 */ /* 0x040fe20000410000 */
[C---:B------:R-:W-:Y:S01]  /*19d0*/  FMUL.FTZ R29, R16.reuse, R21 ;  /* 0x00000015101d7220 */ /* 0x040fe20000410000 */
[----:B------:R-:W-:Y:S01]  /*19e0*/  FMUL.FTZ R27, R16, R27 ;  /* 0x0000001b101b7220 */ /* 0x000fe20000410000 */
[C---:B------:R-:W-:Y:S01]  /*19f0*/  FMUL.FTZ R6, R2.reuse, R13 ;  /* 0x0000000d02067220 */ /* 0x040fe20000410000 */
[----:B------:R-:W-:Y:S01]  /*1a00*/  FFMA.FTZ R25, R25, UR15, R18 ;  /* 0x0000000f19197c23 */ /* 0x000fe20008010012 */
[----:B------:R-:W0:Y:S02]  /*1a10*/  MUFU.RCP R12, UR9 ;  /* 0x00000009000c7d08 */ /* 0x000e240008001000 */
[C---:B------:R-:W-:Y:S01]  /*1a20*/  FMUL.FTZ R19, R13.reuse, R6 ;  /* 0x000000060d137220 */ /* 0x040fe20000410000 */
[----:B------:R-:W-:Y:S01]  /*1a30*/  FMUL.FTZ R18, R2, R25 ;  /* 0x0000001902127220 */ /* 0x000fe20000410000 */
[----:B------:R-:W-:-:S02]  /*1a40*/  FMUL.FTZ R13, R13, UR17 ;  /* 0x000000110d0d7c20 */ /* 0x000fc40008410000 */
[----:B------:R-:W-:Y:S01]  /*1a50*/  FFMA.FTZ R10, R10, UR16, R19 ;  /* 0x000000100a0a7c23 */ /* 0x000fe20008010013 */
[----:B------:R-:W-:Y:S01]  /*1a60*/  FMUL.FTZ R21, R25, R18 ;  /* 0x0000001219157220 */ /* 0x000fe20000410000 */
[----:B------:R-:W-:Y:S01]  /*1a70*/  FFMA.FTZ R19, R14, UR15, R29 ;  /* 0x0000000f0e137c23 */ /* 0x000fe2000801001d */
[----:B------:R-:W1:Y:S01]  /*1a80*/  MUFU.RCP R6, UR8 ;  /* 0x0000000800067d08 */ /* 0x000e620008001000 */
[----:B------:R-:W-:Y:S01]  /*1a90*/  FFMA.FTZ R8, R8, UR14, R13 ;  /* 0x0000000e08087c23 */ /* 0x000fe2000801000d */
[----:B------:R-:W-:Y:S01]  /*1aa0*/  FFMA.FTZ R20, R20, UR16, R21 ;  /* 0x0000001014147c23 */ /* 0x000fe20008010015 */
[----:B------:R-:W-:Y:S01]  /*1ab0*/  FMUL.FTZ R16, R2, R19 ;  /* 0x0000001302107220 */ /* 0x000fe20000410000 */
[----:B------:R-:W-:-:S03]  /*1ac0*/  FFMA.FTZ R21, R28, UR15, R27 ;  /* 0x0000000f1c157c23 */ /* 0x000fc6000801001b */
[----:B------:R-:W-:Y:S01]  /*1ad0*/  FMUL.FTZ R16, R19, R16 ;  /* 0x0000001013107220 */ /* 0x000fe20000410000 */
[----:B------:R-:W-:Y:S01]  /*1ae0*/  FMUL.FTZ R24, R2, R21 ;  /* 0x0000001502187220 */ /* 0x000fe20000410000 */
[-C--:B0-----:R-:W-:Y:S01]  /*1af0*/  FMUL.FTZ R14, R10, R12.reuse ;  /* 0x0000000c0a0e7220 */ /* 0x081fe20000410000 */
[----:B------:R-:W-:Y:S01]  /*1b00*/  FMUL.FTZ R18, R20, R12 ;  /* 0x0000000c14127220 */ /* 0x000fe20000410000 */
[----:B------:R-:W-:Y:S01]  /*1b10*/  FFMA.FTZ R23, R23, UR16, R16 ;  /* 0x0000001017177c23 */ /* 0x000fe20008010010 */
[----:B------:R-:W-:Y:S01]  /*1b20*/  FMUL.FTZ R16, R21, R24 ;  /* 0x0000001815107220 */ /* 0x000fe20000410000 */
[----:B------:R-:W-:Y:S02]  /*1b30*/  FMUL.FTZ R19, R19, UR17 ;  /* 0x0000001113137c20 */ /* 0x000fe40008410000 */
[----:B------:R-:W-:Y:S01]  /*1b40*/  FMUL.FTZ R24, R23, R12 ;  /* 0x0000000c17187220 */ /* 0x000fe20000410000 */
[----:B------:R-:W-:Y:S01]  /*1b50*/  FFMA.FTZ R17, R17, UR16, R16 ;  /* 0x0000001011117c23 */ /* 0x000fe20008010010 */
[----:B------:R-:W0:Y:S01]  /*1b60*/  MUFU.SQRT R14, R14 ;  /* 0x0000000e000e7308 */ /* 0x000e220000002000 */
[----:B------:R-:W-:Y:S01]  /*1b70*/  FFMA.FTZ R22, R22, UR14, R19 ;  /* 0x0000000e16167c23 */ /* 0x000fe20008010013 */
[----:B-1----:R-:W-:Y:S01]  /*1b80*/  FMUL.FTZ R13, R8, R6 ;  /* 0x00000006080d7220 */ /* 0x002fe20000410000 */
[----:B------:R-:W-:-:S02]  /*1b90*/  FMUL.FTZ R26, R17, R12 ;  /* 0x0000000c111a7220 */ /* 0x000fc40000410000 */
[----:B------:R-:W-:-:S03]  /*1ba0*/  FMUL.FTZ R19, R22, R6 ;  /* 0x0000000616137220 */ /* 0x000fc60000410000 */
[----:B------:R-:W1:Y:S08]  /*1bb0*/  MUFU.SQRT R18, R18 ;  /* 0x0000001200127308 */ /* 0x000e700000002000 */
[----:B------:R-:W2:Y:S01]  /*1bc0*/  MUFU.SQRT R24, R24 ;  /* 0x0000001800187308 */ /* 0x000ea20000002000 */
[----:B0-----:R-:W-:-:S07]  /*1bd0*/  FADD.FTZ R16, R14, UR12 ;  /* 0x0000000c0e107e21 */ /* 0x001fce0008010000 */
[----:B------:R-:W0:Y:S01]  /*1be0*/  MUFU.SQRT R26, R26 ;  /* 0x0000001a001a7308 */ /* 0x000e220000002000 */
[----:B-1----:R-:W-:Y:S01]  /*1bf0*/  FADD.FTZ R12, R18, UR12 ;  /* 0x0000000c120c7e21 */ /* 0x002fe20008010000 */
[----:B------:R-:W-:-:S04]  /*1c00*/  FMUL.FTZ R18, R25, UR17 ;  /* 0x0000001119127c20 */ /* 0x000fc80008410000 */
[----:B------:R-:W-:Y:S02]  /*1c10*/  FFMA.FTZ R15, R15, UR14, R18 ;  /* 0x0000000e0f0f7c23 */ /* 0x000fe40008010012 */
[----:B------:R-:W1:Y:S01]  /*1c20*/  MUFU.RCP R16, R16 ;  /* 0x0000001000107308 */ /* 0x000e620000001000 */
[----:B--2---:R-:W-:Y:S01]  /*1c30*/  FADD.FTZ R14, R24, UR12 ;  /* 0x0000000c180e7e21 */ /* 0x004fe20008010000 */
[----:B------:R-:W-:Y:S01]  /*1c40*/  FMUL.FTZ R24, R21, UR17 ;  /* 0x0000001115187c20 */ /* 0x000fe20008410000 */
[----:B------:R-:W-:-:S03]  /*1c50*/  FMUL.FTZ R21, R15, R6 ;  /* 0x000000060f157220 */ /* 0x000fc60000410000 */
[----:B------:R-:W-:Y:S02]  /*1c60*/  FFMA.FTZ R11, R11, UR14, R24 ;  /* 0x0000000e0b0b7c23 */ /* 0x000fe40008010018 */
[----:B------:R-:W2:Y:S01]  /*1c70*/  MUFU.RCP R12, R12 ;  /* 0x0000000c000c7308 */ /* 0x000ea20000001000 */
[----:B0-----:R-:W-:Y:S01]  /*1c80*/  FADD.FTZ R28, R26, UR12 ;  /* 0x0000000c1a1c7e21 */ /* 0x001fe20008010000 */
[----:B------:R-:W-:-:S06]  /*1c90*/  FMUL.FTZ R25, R11, R6 ;  /* 0x000000060b197220 */ /* 0x000fcc0000410000 */
[----:B------:R-:W0:Y:S01]  /*1ca0*/  MUFU.RCP R14, R14 ;  /* 0x0000000e000e7308 */ /* 0x000e220000001000 */
[----:B-1----:R-:W-:-:S07]  /*1cb0*/  FMUL.FTZ R16, R13, R16 ;  /* 0x000000100d107220 */ /* 0x002fce0000410000 */
[----:B------:R-:W1:Y:S01]  /*1cc0*/  MUFU.RCP R28, R28 ;  /* 0x0000001c001c7308 */ /* 0x000e620000001000 */
[----:B--2---:R-:W-:Y:S01]  /*1cd0*/  FMUL.FTZ R21, R21, R12 ;  /* 0x0000000c15157220 */ /* 0x004fe20000410000 */
[----:B0-----:R-:W-:Y:S01]  /*1ce0*/  FMUL.FTZ R14, R19, R14 ;  /* 0x0000000e130e7220 */ /* 0x001fe20000410000 */
[----:B-1----:R-:W-:-:S07]  /*1cf0*/  FMUL.FTZ R28, R25, R28 ;  /* 0x0000001c191c7220 */ /* 0x002fce0000410000 */
.L_x_130:
[----:B------:R-:W-:Y:S01]  /*1d00*/  IADD3 R31, R9, UR10, RZ ;  /* 0x0000000a091f7c10 */ /* 0x000fe2000fffe0ff */
[----:B------:R-:W-:Y:S01]  /*1d10*/  @P0 IMAD.WIDE R12, R7, 0x4, R36 ;  /* 0x00000004070c0825 */ /* 0x000fe200078e0224 */
[----:B------:R-:W-:Y:S01]  /*1d20*/  ISETP.GE.AND P1, PT, R9, UR13, PT ;  /* 0x0000000d09007c0c */ /* 0x000fe2000bf26270 */
[----:B------:R-:W-:Y:S02]  /*1d30*/  ULEA UR4, UR10, UR4, 0x2 ;  /* 0x000000040a047291 */ /* 0x000fe4000f8e103f */
[----:B------:R-:W-:Y:S01]  /*1d40*/  IADD3 R29, R31, UR10, RZ ;  /* 0x0000000a1f1d7c10 */ /* 0x000fe2000fffe0ff */
[----:B------:R-:W-:Y:S01]  /*1d50*/  @P0 IMAD.WIDE R18, R7, 0x4, R32 ;  /* 0x0000000407120825 */ /* 0x000fe200078e0220 */
[-C--:B------:R-:W-:Y:S01]  /*1d60*/  ISETP.GE.OR P1, PT, R9, R3.reuse, P1 ;  /* 0x000000030900720c */ /* 0x080fe20000f26670 */
[----:B------:R-:W-:Y:S01]  /*1d70*/  @P0 STG.E desc[UR6][R12.64], R16 ;  /* 0x000000100c000986 */ /* 0x000fe2000c101906 */
[----:B------:R-:W-:Y:S01]  /*1d80*/  ISETP.GE.AND P2, PT, R31, UR13, PT ;  /* 0x0000000d1f007c0c */ /* 0x000fe2000bf46270 */
[----:B------:R-:W-:Y:S01]  /*1d90*/  @P0 IMAD.WIDE R6, R7, 0x4, R4 ;  /* 0x0000000407060825 */ /* 0x000fe200078e0204 */
[----:B------:R-:W-:Y:S01]  /*1da0*/  ISETP.GE.AND P4, PT, R29, UR13, PT ;  /* 0x0000000d1d007c0c */ /* 0x000fe2000bf86270 */
[----:B------:R0:W-:Y:S01]  /*1db0*/  @P0 STG.E desc[UR6][R18.64], R8 ;  /* 0x0000000812000986 */ /* 0x0001e2000c101906 */
[-C--:B------:R-:W-:Y:S01]  /*1dc0*/  ISETP.GE.OR P2, PT, R31, R3.reuse, P2 ;  /* 0x000000031f00720c */ /* 0x080fe20001746670 */
[----:B------:R-:W-:Y:S01]  /*1dd0*/  UISETP.GE.AND UP0, UPT, UR4, UR13, UPT ;  /* 0x0000000d0400728c */ /* 0x000fe2000bf06270 */
[----:B------:R-:W-:Y:S01]  /*1de0*/  ISETP.GE.OR P4, PT, R29, R3, P4 ;  /* 0x000000031d00720c */ /* 0x000fe20002786670 */
[----:B------:R1:W-:Y:S04]  /*1df0*/  @P0 STG.E desc[UR6][R6.64], R10 ;  /* 0x0000000a06000986 */ /* 0x0003e8000c101906 */
[----:B------:R-:W-:Y:S01]  /*1e00*/  @!P1 IMAD.WIDE R24, R9, 0x4, R36 ;  /* 0x0000000409189825 */ /* 0x000fe200078e0224 */
[----:B------:R-:W-:-:S03]  /*1e10*/  PLOP3.LUT P0, PT, PT, PT, UP0, 0x80, 0x0 ;  /* 0x000000000000781c */ /* 0x000fc60003f0f008 */
[C---:B------:R-:W-:Y:S01]  /*1e20*/  @!P1 IMAD.WIDE R26, R9.reuse, 0x4, R32 ;  /* 0x00000004091a9825 */ /* 0x040fe200078e0220 */
[----:B------:R-:W-:Y:S03]  /*1e30*/  @!P1 STG.E desc[UR6][R24.64], R21 ;  /* 0x0000001518009986 */ /* 0x000fe6000c101906 */
[----:B0-----:R-:W-:Y:S01]  /*1e40*/  @!P1 IMAD.WIDE R8, R9, 0x4, R4 ;  /* 0x0000000409089825 */ /* 0x001fe200078e0204 */
[----:B------:R-:W-:Y:S03]  /*1e50*/  @!P1 STG.E desc[UR6][R26.64], R15 ;  /* 0x0000000f1a009986 */ /* 0x000fe6000c101906 */
[----:B-1----:R-:W-:Y:S01]  /*1e60*/  @!P2 IMAD.WIDE R6, R31, 0x4, R36 ;  /* 0x000000041f06a825 */ /* 0x002fe200078e0224 */
[----:B------:R0:W-:Y:S01]  /*1e70*/  @!P1 STG.E desc[UR6][R8.64], R20 ;  /* 0x0000001408009986 */ /* 0x0001e2000c101906 */
[----:B------:R-:W-:-:S02]  /*1e80*/  ISETP.GT.AND P1, PT, R3, UR4, PT ;  /* 0x0000000403007c0c */ /* 0x000fc4000bf24270 */
[C---:B------:R-:W-:Y:S01]  /*1e90*/  @!P2 IMAD.WIDE R12, R31.reuse, 0x4, R32 ;  /* 0x000000041f0ca825 */ /* 0x040fe200078e0220 */
[----:B------:R1:W-:Y:S03]  /*1ea0*/  @!P2 STG.E desc[UR6][R6.64], R14 ;  /* 0x0000000e0600a986 */ /* 0x0003e6000c101906 */
[----:B------:R-:W-:Y:S01]  /*1eb0*/  @!P2 IMAD.WIDE R18, R31, 0x4, R4 ;  /* 0x000000041f12a825 */ /* 0x000fe200078e0204 */
[----:B------:R1:W-:Y:S03]  /*1ec0*/  @!P2 STG.E desc[UR6][R12.64], R22 ;  /* 0x000000160c00a986 */ /* 0x0003e6000c101906 */
[C---:B------:R-:W-:Y:S01]  /*1ed0*/  @!P4 IMAD.WIDE R30, R29.reuse, 0x4, R36 ;  /* 0x000000041d1ec825 */ /* 0x040fe200078e0224 */
[----:B------:R1:W-:Y:S03]  /*1ee0*/  @!P2 STG.E desc[UR6][R18.64], R23 ;  /* 0x000000171200a986 */ /* 0x0003e6000c101906 */
[C---:B0-----:R-:W-:Y:S01]  /*1ef0*/  @!P4 IMAD.WIDE R8, R29.reuse, 0x4, R32 ;  /* 0x000000041d08c825 */ /* 0x041fe200078e0220 */
[----:B------:R1:W-:Y:S03]  /*1f00*/  @!P4 STG.E desc[UR6][R30.64], R28 ;  /* 0x0000001c1e00c986 */ /* 0x0003e6000c101906 */
[----:B------:R-:W-:Y:S01]  /*1f10*/  @!P4 IMAD.WIDE R24, R29, 0x4, R4 ;  /* 0x000000041d18c825 */ /* 0x000fe200078e0204 */
[----:B------:R1:W-:Y:S04]  /*1f20*/  @!P4 STG.E desc[UR6][R8.64], R11 ;  /* 0x0000000b0800c986 */ /* 0x0003e8000c101906 */
[----:B------:R1:W-:Y:S01]  /*1f30*/  @!P4 STG.E desc[UR6][R24.64], R17 ;  /* 0x000000111800c986 */ /* 0x0003e2000c101906 */
[----:B------:R-:W-:Y:S05]  /*1f40*/  @!P0 BRA P1, `(.L_x_131) ;  /* 0xffffffec00a88947 */ /* 0x000fea000083ffff */
[----:B------:R-:W-:Y:S05]  /*1f50*/  EXIT ;  /* 0x000000000000794d */ /* 0x000fea0003800000 */
.L_x_125:
        /* <DEDUP_REMOVED lines=17> */
.L_x_135:
[----:B0-----:R-:W0:Y:S01]  /*2070*/  LDC.64 R14, c[0x0][0xe48] ;  /* 0x00039200ff0e7b82 */ /* 0x001e220000000a00 */
[----:B------:R-:W-:-:S05]  /*2080*/  IMAD.WIDE R6, R2, 0x10, R36 ;  /* 0x0000001002067825 */ /* 0x000fca00078e0224 */
[----:B------:R-:W2:Y:S01]  /*2090*/  LDG.E.128 R20, desc[UR6][R6.64] ;  /* 0x0000000606147981 */ /* 0x000ea2000c1e1d00 */
[----:B------:R-:W-:Y:S02]  /*20a0*/  SHF.R.S32.HI R17, RZ, 0x1f, R2 ;  /* 0x0000001fff117819 */ /* 0x000fe40000011402 */
[C---:B------:R-:W-:Y:S02]  /*20b0*/  @P0 LEA R12, P1, R2.reuse, R34, 0x4 ;  /* 0x00000022020c0211 */ /* 0x040fe400078220ff */
[C---:B------:R-:W-:Y:S01]  /*20c0*/  SHF.L.U32 R27, R2.reuse, 0x4, RZ ;  /* 0x00000004021b7819 */ /* 0x040fe200000006ff */
[----:B0-----:R-:W2:Y:S01]  /*20d0*/  LDG.E R29, desc[UR6][R14.64] ;  /* 0x000000060e1d7981 */ /* 0x001ea2000c1e1900 */
[C-C-:B------:R-:W-:Y:S02]  /*20e0*/  @P0 LEA.HI.X R13, R2.reuse, R35, R17.reuse, 0x4, P1 ;  /* 0x00000023020d0211 */ /* 0x140fe400008f2411 */
[----:B------:R-:W-:Y:S02]  /*20f0*/  SHF.L.U64.HI R17, R2, 0x4, R17 ;  /* 0x0000000402117819 */ /* 0x000fe40000010211 */
[-C--:B------:R-:W-:Y:S01]  /*2100*/  IADD3 R24, P1, R32, R27.reuse, RZ ;  /* 0x0000001b20187210 */ /* 0x080fe20007f3e0ff */
[----:B------:R-:W3:Y:S01]  /*2110*/  @P0 LDG.E.128 R8, desc[UR6][R12.64] ;  /* 0x000000060c080981 */ /* 0x000ee2000c1e1d00 */
[----:B------:R-:W-:-:S02]  /*2120*/  IADD3 R26, P2, R4, R27, RZ ;  /* 0x0000001b041a7210 */ /* 0x000fc40007f5e0ff */
[-C--:B------:R-:W-:Y:S02]  /*2130*/  IADD3.X R25, R33, R17.reuse, RZ, P1, !PT ;  /* 0x0000001121197210 */ /* 0x080fe40000ffe4ff */
[----:B------:R-:W-:-:S03]  /*2140*/  IADD3.X R27, R5, R17, RZ, P2, !PT ;  /* 0x00000011051b7210 */ /* 0x000fc600017fe4ff */
[----:B------:R0:W5:Y:S04]  /*2150*/  LDG.E.128 R16, desc[UR6][R24.64] ;  /* 0x0000000618107981 */ /* 0x000168000c1e1d00 */
[----:B------:R0:W5:Y:S01]  /*2160*/  LDG.E.128 R12, desc[UR6][R26.64] ;  /* 0x000000061a0c7981 */ /* 0x000162000c1e1d00 */
[----:B------:R-:W-:Y:S01]  /*2170*/  ISETP.NE.AND P1, PT, RZ, UR10, PT ;  /* 0x0000000aff007c0c */ /* 0x000fe2000bf25270 */
[-C--:B--2---:R-:W-:Y:S02]  /*2180*/  FMUL.FTZ R28, R21, R29.reuse ;  /* 0x0000001d151c7220 */ /* 0x084fe40000410000 */
[----:B------:R-:W1:Y:S01]  /*2190*/  MUFU.RCP R21, UR5 ;  /* 0x0000000500157d08 */ /* 0x000e620008001000 */
[-C--:B------:R-:W-:Y:S01]  /*21a0*/  FMUL.FTZ R30, R20, R29.reuse ;  /* 0x0000001d141e7220 */ /* 0x080fe20000410000 */
[-C--:B------:R-:W-:Y:S01]  /*21b0*/  FMUL.FTZ R20, R23, R29.reuse ;  /* 0x0000001d17147220 */ /* 0x080fe20000410000 */
[----:B------:R-:W-:Y:S01]  /*21c0*/  FMUL.FTZ R22, R22, R29 ;  /* 0x0000001d16167220 */ /* 0x000fe20000410000 */
[----:B---3--:R-:W-:-:S02]  /*21d0*/  FSEL R11, R11, RZ, P0 ;  /* 0x000000ff0b0b7208 */ /* 0x008fc40000000000 */
[----:B------:R-:W-:Y:S02]  /*21e0*/  FSEL R10, R10, RZ, P0 ;  /* 0x000000ff0a0a7208 */ /* 0x000fe40000000000 */
[----:B------:R-:W-:Y:S02]  /*21f0*/  FSEL R9, R9, RZ, P0 ;  /* 0x000000ff09097208 */ /* 0x000fe40000000000 */
[----:B------:R-:W-:Y:S01]  /*2200*/  FSEL R8, R8, RZ, P0 ;  /* 0x000000ff08087208 */ /* 0x000fe20000000000 */
[----:B-1----:R-:W-:Y:S01]  /*2210*/  FMUL.FTZ R23, R30, R21 ;  /* 0x000000151e177220 */ /* 0x002fe20000410000 */
[----:B0-----:R-:W-:Y:S06]  /*2220*/  @!P1 BRA `(.L_x_133) ;  /* 0x0000000000d89947 */ /* 0x001fec0003800000 */
[----:B-----5:R-:W-:Y:S01]  /*2230*/  FMUL.FTZ R16, R16, UR15 ;  /* 0x0000000f10107c20 */ /* 0x020fe20008410000 */
[----:B------:R-:W-:Y:S01]  /*2240*/  FMUL.FTZ R30, R0, R23 ;  /* 0x00000017001e7220 */ /* 0x000fe20000410000 */
[----:B------:R-:W-:Y:S01]  /*2250*/  FMUL.FTZ R29, R12, UR12 ;  /* 0x0000000c0c1d7c20 */ /* 0x000fe20008410000 */
[----:B------:R-:W-:Y:S01]  /*2260*/  FMUL.FTZ R28, R28, R21 ;  /* 0x000000151c1c7220 */ /* 0x000fe20000410000 */
[C---:B------:R-:W-:Y:S01]  /*2270*/  FFMA.FTZ R16, R23.reuse, UR13, R16 ;  /* 0x0000000d17107c23 */ /* 0x040fe20008010010 */
[----:B------:R-:W-:Y:S01]  /*2280*/  FMUL.FTZ R18, R18, UR15 ;  /* 0x0000000f12127c20 */ /* 0x000fe20008410000 */
[----:B------:R-:W-:Y:S01]  /*2290*/  FFMA.FTZ R12, R23, R30, R29 ;  /* 0x0000001e170c7223 */ /* 0x000fe2000001001d */
[----:B------:R-:W-:Y:S01]  /*22a0*/  FMUL.FTZ R23, R13, UR12 ;  /* 0x0000000c0d177c20 */ /* 0x000fe20008410000 */
[----:B------:R-:W-:Y:S01]  /*22b0*/  FMUL.FTZ R13, R0, R28 ;  /* 0x0000001c000d7220 */ /* 0x000fe20000410000 */
[----:B------:R-:W-:Y:S01]  /*22c0*/  FMUL.FTZ R29, R14, UR12 ;  /* 0x0000000c0e1d7c20 */ /* 0x000fe20008410000 */
[----:B------:R-:W-:Y:S01]  /*22d0*/  FMUL.FTZ R17, R17, UR15 ;  /* 0x0000000f11117c20 */ /* 0x000fe20008410000 */
[----:B------:R-:W-:Y:S01]  /*22e0*/  FMUL.FTZ R15, R15, UR12 ;  /* 0x0000000c0f0f7c20 */ /* 0x000fe20008410000 */
[----:B------:R-:W-:Y:S01]  /*22f0*/  FFMA.FTZ R13, R28, R13, R23 ;  /* 0x0000000d1c0d7223 */ /* 0x000fe20000010017 */
[----:B------:R-:W-:Y:S01]  /*2300*/  FMUL.FTZ R23, R22, R21 ;  /* 0x0000001516177220 */ /* 0x000fe20000410000 */
[----:B------:R-:W-:Y:S01]  /*2310*/  FFMA.FTZ R17, R28, UR13, R17 ;  /* 0x0000000d1c117c23 */ /* 0x000fe20008010011 */
[----:B------:R-:W0:Y:S01]  /*2320*/  MUFU.RCP R22, UR9 ;  /* 0x0000000900167d08 */ /* 0x000e220008001000 */
[----:B------:R-:W-:Y:S01]  /*2330*/  FMUL.FTZ R28, R19, UR15 ;  /* 0x0000000f131c7c20 */ /* 0x000fe20008410000 */
[----:B------:R-:W-:Y:S01]  /*2340*/  FMUL.FTZ R14, R0, R23 ;  /* 0x00000017000e7220 */ /* 0x000fe20000410000 */
[----:B------:R-:W-:Y:S01]  /*2350*/  FFMA.FTZ R18, R23, UR13, R18 ;  /* 0x0000000d17127c23 */ /* 0x000fe20008010012 */
[----:B------:R-:W-:-:S02]  /*2360*/  FMUL.FTZ R21, R20, R21 ;  /* 0x0000001514157220 */ /* 0x000fc40000410000 */
[----:B------:R-:W-:Y:S02]  /*2370*/  FFMA.FTZ R14, R23, R14, R29 ;  /* 0x0000000e170e7223 */ /* 0x000fe4000001001d */
[----:B------:R-:W-:-:S04]  /*2380*/  FMUL.FTZ R20, R0, R21 ;  /* 0x0000001500147220 */ /* 0x000fc80000410000 */
        /* <DEDUP_REMOVED lines=32> */
.L_x_133:
[----:B------:R-:W-:Y:S01]  /*2590*/  FFMA.FTZ R23, R8, UR14, R23 ;  /* 0x0000000e08177c23 */ /* 0x000fe20008010017 */
[-C--:B------:R-:W-:Y:S01]  /*25a0*/  FMUL.FTZ R28, R28, R21.reuse ;  /* 0x000000151c1c7220 */ /* 0x080fe20000410000 */
[-C--:B------:R-:W-:Y:S01]  /*25b0*/  FMUL.FTZ R20, R20, R21.reuse ;  /* 0x0000001514147220 */ /* 0x080fe20000410000 */
[----:B------:R-:W0:Y:S01]  /*25c0*/  MUFU.RCP R8, UR9 ;  /* 0x0000000900087d08 */ /* 0x000e220008001000 */
[----:B------:R-:W-:Y:S01]  /*25d0*/  FMUL.FTZ R29, R23, UR13 ;  /* 0x0000000d171d7c20 */ /* 0x000fe20008410000 */
[----:B------:R-:W-:Y:S01]  /*25e0*/  FFMA.FTZ R9, R9, UR14, R28 ;  /* 0x0000000e09097c23 */ /* 0x000fe2000801001c */
[----:B------:R-:W-:Y:S02]  /*25f0*/  FFMA.FTZ R11, R11, UR14, R20 ;  /* 0x0000000e0b0b7c23 */ /* 0x000fe40008010014 */
[----:B-----5:R-:W-:Y:S01]  /*2600*/  FFMA.FTZ R16, R16, UR15, R29 ;  /* 0x0000000f10107c23 */ /* 0x020fe2000801001d */
[----:B------:R-:W-:Y:S01]  /*2610*/  FMUL.FTZ R29, R22, R21 ;  /* 0x00000015161d7220 */ /* 0x000fe20000410000 */
[----:B------:R-:W-:Y:S01]  /*2620*/  FMUL.FTZ R22, R0, R23 ;  /* 0x0000001700167220 */ /* 0x000fe20000410000 */
[----:B------:R-:W-:-:S03]  /*2630*/  FMUL.FTZ R31, R9, UR13 ;  /* 0x0000000d091f7c20 */ /* 0x000fc60008410000 */
[----:B------:R-:W-:Y:S01]  /*2640*/  FMUL.FTZ R23, R23, R22 ;  /* 0x0000001617177220 */ /* 0x000fe20000410000 */
[----:B------:R-:W-:Y:S01]  /*2650*/  FMUL.FTZ R22, R0, R9 ;  /* 0x0000000900167220 */ /* 0x000fe20000410000 */
[----:B------:R-:W-:Y:S02]  /*2660*/  FFMA.FTZ R17, R17, UR15, R31 ;  /* 0x0000000f11117c23 */ /* 0x000fe4000801001f */
[----:B------:R-:W-:Y:S01]  /*2670*/  FFMA.FTZ R12, R12, UR12, R23 ;  /* 0x0000000c0c0c7c23 */ /* 0x000fe20008010017 */
[----:B------:R-:W-:Y:S01]  /*2680*/  FMUL.FTZ R21, R9, R22 ;  /* 0x0000001609157220 */ /* 0x000fe20000410000 */
[----:B------:R-:W-:Y:S01]  /*2690*/  FFMA.FTZ R9, R10, UR14, R29 ;  /* 0x0000000e0a097c23 */ /* 0x000fe2000801001d */
[----:B------:R-:W-:Y:S01]  /*26a0*/  FMUL.FTZ R22, R0, R11 ;  /* 0x0000000b00167220 */ /* 0x000fe20000410000 */
[----:B0-----:R-:W-:Y:S01]  /*26b0*/  FMUL.FTZ R10, R12, R8 ;  /* 0x000000080c0a7220 */ /* 0x001fe20000410000 */
[----:B------:R-:W-:Y:S01]  /*26c0*/  FFMA.FTZ R13, R13, UR12, R21 ;  /* 0x0000000c0d0d7c23 */ /* 0x000fe20008010015 */
[----:B------:R-:W-:Y:S01]  /*26d0*/  FMUL.FTZ R20, R0, R9 ;  /* 0x0000000900147220 */ /* 0x000fe20000410000 */
[C---:B------:R-:W-:Y:S01]  /*26e0*/  FMUL.FTZ R23, R11.reuse, R22 ;  /* 0x000000160b177220 */ /* 0x040fe20000410000 */
[----:B------:R-:W-:-:S02]  /*26f0*/  FMUL.FTZ R11, R11, UR13 ;  /* 0x0000000d0b0b7c20 */ /* 0x000fc40008410000 */
[----:B------:R-:W-:Y:S01]  /*2700*/  FMUL.FTZ R21, R9, R20 ;  /* 0x0000001409157220 */ /* 0x000fe20000410000 */
[-C--:B------:R-:W-:Y:S01]  /*2710*/  FMUL.FTZ R20, R13, R8.reuse ;  /* 0x000000080d147220 */ /* 0x080fe20000410000 */
[----:B------:R-:W-:Y:S01]  /*2720*/  FFMA.FTZ R15, R15, UR12, R23 ;  /* 0x0000000c0f0f7c23 */ /* 0x000fe20008010017 */
[----:B------:R-:W0:Y:S01]  /*2730*/  MUFU.SQRT R10, R10 ;  /* 0x0000000a000a7308 */ /* 0x000e220000002000 */
[----:B------:R-:W-:Y:S01]  /*2740*/  FFMA.FTZ R14, R14, UR12, R21 ;  /* 0x0000000c0e0e7c23 */ /* 0x000fe20008010015 */
[----:B------:R-:W-:Y:S01]  /*2750*/  FMUL.FTZ R9, R9, UR13 ;  /* 0x0000000d09097c20 */ /* 0x000fe20008410000 */
[-C--:B------:R-:W-:Y:S01]  /*2760*/  FMUL.FTZ R28, R15, R8.reuse ;  /* 0x000000080f1c7220 */ /* 0x080fe20000410000 */
[----:B------:R-:W-:Y:S01]  /*2770*/  FFMA.FTZ R19, R19, UR15, R11 ;  /* 0x0000000f13137c23 */ /* 0x000fe2000801000b */
[----:B------:R-:W-:Y:S01]  /*2780*/  FMUL.FTZ R23, R14, R8 ;  /* 0x000000080e177220 */ /* 0x000fe20000410000 */
        /* <DEDUP_REMOVED lines=21> */
.L_x_134:
[----:B------:R-:W-:Y:S01]  /*28e0*/  IADD3 R2, R2, UR4, RZ ;  /* 0x0000000402027c10 */ /* 0x000fe2000fffe0ff */
[----:B------:R0:W-:Y:S03]  /*28f0*/  STG.E.128 desc[UR6][R6.64], R8 ;  /* 0x0000000806007986 */ /* 0x0001e6000c101d06 */
[----:B------:R-:W-:Y:S01]  /*2900*/  SHF.L.U32 R20, R2, 0x2, RZ ;  /* 0x0000000202147819 */ /* 0x000fe200000006ff */
[----:B------:R0:W-:Y:S03]  /*2910*/  STG.E.128 desc[UR6][R24.64], R16 ;  /* 0x0000001018007986 */ /* 0x0001e6000c101d06 */
[C---:B------:R-:W-:Y:S01]  /*2920*/  ISETP.GE.AND P1, PT, R20.reuse, UR16, PT ;  /* 0x0000001014007c0c */ /* 0x040fe2000bf26270 */
[----:B------:R0:W-:Y:S01]  /*2930*/  STG.E.128 desc[UR6][R26.64], R12 ;  /* 0x0000000c1a007986 */ /* 0x0001e2000c101d06 */
[----:B------:R-:W-:-:S13]  /*2940*/  ISETP.LT.AND P2, PT, R20, R3, PT ;  /* 0x000000031400720c */ /* 0x000fda0003f41270 */
[----:B------:R-:W-:Y:S05]  /*2950*/  @!P1 BRA P2, `(.L_x_135) ;  /* 0xfffffff400c49947 */ /* 0x000fea000103ffff */
[----:B------:R-:W-:Y:S05]  /*2960*/  BSYNC B0 ;  /* 0x0000000000007941 */ /* 0x000fea0003800000 */
.L_x_132:
[----:B------:R-:W-:Y:S05]  /*2970*/  EXIT ;  /* 0x000000000000794d */ /* 0x000fea0003800000 */
        .type           $_Z25multi_tensor_apply_kernelI18TensorListMetadataILi4EE17LAMBStage1FunctorIffEJfffPiif10adamMode_tfPfS6_S6_S6_EEvlPViT_T0_DpT1_$__internal_accurate_pow,@function
        .size           $_Z25multi_tensor_apply_kernelI18TensorListMetadataILi4EE17LAMBStage1FunctorIffEJfffPiif10adamMode_tfPfS6_S6_S6_EEvlPViT_T0_DpT1_$__internal_accurate_pow,(.L_x_141 - $_Z25multi_tensor_apply_kernelI18TensorListMetadataILi4EE17LAMBStage1FunctorIffEJfffPiif10adamMode_tfPfS6_S6_S6_EEvlPViT_T0_DpT1_$__internal_accurate_pow)
$_Z25multi_tensor_apply_kernelI18TensorListMetadataILi4EE17LAMBStage1FunctorIffEJfffPiif10adamMode_tfPfS6_S6_S6_EEvlPViT_T0_DpT1_$__internal_accurate_pow:
        /* <DEDUP_REMOVED lines=173> */
.L_x_136:
[----:B------:R-:W-:Y:S02]  /*3450*/  DSETP.NEU.AND P1, PT, |R14|, +INF , PT ;  /* 0x7ff000000e00742a */ /* 0x000fe40003f2d200 */
[----:B------:R-:W-:-:S12]  /*3460*/  DADD R6, R8, R6 ;  /* 0x0000000008067229 */ /* 0x000fd80000000006 */
[----:B------:R-:W-:Y:S01]  /*3470*/  @P1 DFMA R14, R6, R14, R14 ;  /* 0x0000000e060e122b */ /* 0x000fe2000000000e */
[----:B------:R-:W-:Y:S02]  /*3480*/  MOV R6, R0 ;  /* 0x0000000000067202 */ /* 0x000fe40000000f00 */
[----:B------:R-:W-:-:S04]  /*3490*/  MOV R7, 0x0 ;  /* 0x0000000000077802 */ /* 0x000fc80000000f00 */
[----:B------:R-:W-:Y:S05]  /*34a0*/  RET.REL.NODEC R6 `(_Z25multi_tensor_apply_kernelI18TensorListMetadataILi4EE17LAMBStage1FunctorIffEJfffPiif10adamMode_tfPfS6_S6_S6_EEvlPViT_T0_DpT1_) ;  /* 0xffffffc806d47950 */ /* 0x000fea0003c3ffff */
.L_x_137:
        /* <DEDUP_REMOVED lines=13> */
.L_x_141:


//--------------------- .nv.shared.reserved.0     --------------------------
	.section	.nv.shared.reserved.0,"aw",@nobits
	.weak		__nv_reservedSMEM_offset_0_alias
	.size		__nv_reservedSMEM_offset_0_alias, 0, 0
	.other		__nv_reservedSMEM_offset_0_alias,@"STO_CUDA_RESERVED_SHARED STV_DEFAULT"
__nv_reservedSMEM_offset_0_alias:
	.zero		0


//--------------------- .nv.global                --------------------------
	.section	.nv.global,"aw",@nobits
.nv.global:
	.type		_ZN54_INTERNAL_eb366312_23_multi_tensor_lamb_mp_cu_65fa13604cuda3std3__48in_placeE,@object
	.size		_ZN54_INTERNAL_eb366312_23_multi_tensor_lamb_mp_cu_65fa13604cuda3std3__48in_placeE,(_ZN54_INTERNAL_eb366312_23_multi_tensor_lamb_mp_cu_65fa13604cuda3std6ranges3__45__cpo8distanceE - _ZN54_INTERNAL_eb366312_23_multi_tensor_lamb_mp_cu_65fa13604cuda3std3__48in_placeE)
_ZN54_INTERNAL_eb366312_23_multi_tensor_lamb_mp_cu_65fa13604cuda3std3__48in_placeE:
	.zero		1
	.type		_ZN54_INTERNAL_eb366312_23_multi_tensor_lamb_mp_cu_65fa13604cuda3std6ranges3__45__cpo8distanceE,@object
	.size		_ZN54_INTERNAL_eb366312_23_multi_tensor_lamb_mp_cu_65fa13604cuda3std6ranges3__45__cpo8distanceE,(_ZN54_INTERNAL_eb366312_23_multi_tensor_lamb_mp_cu_65fa13604cuda3std3__45__cpo6cbeginE - _ZN54_INTERNAL_eb366312_23_multi_tensor_lamb_mp_cu_65fa13604cuda3std6ranges3__45__cpo8distanceE)
_ZN54_INTERNAL_eb366312_23_multi_tensor_lamb_mp_cu_65fa13604cuda3std6ranges3__45__cpo8distanceE:
	.zero		1
	.type		_ZN54_INTERNAL_eb366312_23_multi_tensor_lamb_mp_cu_65fa13604cuda3std3__45__cpo6cbeginE,@object
	.size		_ZN54_INTERNAL_eb366312_23_multi_tensor_lamb_mp_cu_65fa13604cuda3std3__45__cpo6cbeginE,(_ZN54_INTERNAL_eb366312_23_multi_tensor_lamb_mp_cu_65fa13604cuda3std6ranges3__45__cpo7advanceE - _ZN54_INTERNAL_eb366312_23_multi_tensor_lamb_mp_cu_65fa13604cuda3std3__45__cpo6cbeginE)
_ZN54_INTERNAL_eb366312_23_multi_tensor_lamb_mp_cu_65fa13604cuda3std3__45__cpo6cbeginE:
	.zero		1
	.type		_ZN54_INTERNAL_eb366312_23_multi_tensor_lamb_mp_cu_65fa13604cuda3std6ranges3__45__cpo7advanceE,@object
	.size		_ZN54_INTERNAL_eb366312_23_multi_tensor_lamb_mp_cu_65fa13604cuda3std6ranges3__45__cpo7advanceE,(_ZN54_INTERNAL_eb366312_23_multi_tensor_lamb_mp_cu_65fa13604cuda3std3__45__cpo7crbeginE - _ZN54_INTERNAL_eb366312_23_multi_tensor_lamb_mp_cu_65fa13604cuda3std6ranges3__45__cpo7advanceE)
_ZN54_INTERNAL_eb366312_23_multi_tensor_lamb_mp_cu_65fa13604cuda3std6ranges3__45__cpo7advanceE:
	.zero		1
	.type		_ZN54_INTERNAL_eb366312_23_multi_tensor_lamb_mp_cu_65fa13604cuda3std3__45__cpo7crbeginE,@object
	.size		_ZN54_INTERNAL_eb366312_23_multi_tensor_lamb_mp_cu_65fa13604cuda3std3__45__cpo7crbeginE,(_ZN54_INTERNAL_eb366312_23_multi_tensor_lamb_mp_cu_65fa13604cuda3std6ranges3__45__cpo4dataE - _ZN54_INTERNAL_eb366312_23_multi_tensor_lamb_mp_cu_65fa13604cuda3std3__45__cpo7crbeginE)
_ZN54_INTERNAL_eb366312_23_multi_tensor_lamb_mp_cu_65fa13604cuda3std3__45__cpo7crbeginE:
	.zero		1
	.type		_ZN54_INTERNAL_eb366312_23_multi_tensor_lamb_mp_cu_65fa13604cuda3std6ranges3__45__cpo4dataE,@object
	.size		_ZN54_INTERNAL_eb366312_23_multi_tensor_lamb_mp_cu_65fa13604cuda3std6ranges3__45__cpo4dataE,(_ZN54_INTERNAL_eb366312_23_multi_tensor_lamb_mp_cu_65fa13604cuda3std6ranges3__45__cpo5beginE - _ZN54_INTERNAL_eb366312_23_multi_tensor_lamb_mp_cu_65fa13604cuda3std6ranges3__45__cpo4dataE)
_ZN54_INTERNAL_eb366312_23_multi_tensor_lamb_mp_cu_65fa13604cuda3std6ranges3__45__cpo4dataE:
	.zero		1
	.type		_ZN54_INTERNAL_eb366312_23_multi_tensor_lamb_mp_cu_65fa13604cuda3std6ranges3__45__cpo5beginE,@object
	.size		_ZN54_INTERNAL_eb366312_23_multi_tensor_lamb_mp_cu_65fa13604cuda3std6ranges3__45__cpo5beginE,(_ZN54_INTERNAL_eb366312_23_multi_tensor_lamb_mp_cu_65fa13604cuda3std3__456_GLOBAL__N__eb366312_23_multi_tensor_lamb_mp_cu_65fa13606ignoreE - _ZN54_INTERNAL_eb366312_23_multi_tensor_lamb_mp_cu_65fa13604cuda3std6ranges3__45__cpo5beginE)
_ZN54_INTERNAL_eb366312_23_multi_tensor_lamb_mp_cu_65fa13604cuda3std6ranges3__45__cpo5beginE:
	.zero		1
	.type		_ZN54_INTERNAL_eb366312_23_multi_tensor_lamb_mp_cu_65fa13604cuda3std3__456_GLOBAL__N__eb366312_23_multi_tensor_lamb_mp_cu_65fa13606ignoreE,@object
	.size		_ZN54_INTERNAL_eb366312_23_multi_tensor_lamb_mp_cu_65fa13604cuda3std3__456_GLOBAL__N__eb366312_23_multi_tensor_lamb_mp_cu_65fa13606ignoreE,(_ZN54_INTERNAL_eb366312_23_multi_tensor_lamb_mp_cu_65fa13604cuda3std6ranges3__45__cpo4sizeE - _ZN54_INTERNAL_eb366312_23_multi_tensor_lamb_mp_cu_65fa13604cuda3std3__456_GLOBAL__N__eb366312_23_multi_tensor_lamb_mp_cu_65fa13606ignoreE)
_ZN54_INTERNAL_eb366312_23_multi_tensor_lamb_mp_cu_65fa13604cuda3std3__456_GLOBAL__N__eb366312_23_multi_tensor_lamb_mp_cu_65fa13606ignoreE:
	.zero		1
	.type		_ZN54_INTERNAL_eb366312_23_multi_tensor_lamb_mp_cu_65fa13604cuda3std6ranges3__45__cpo4sizeE,@object
	.size		_ZN54_INTERNAL_eb366312_23_multi_tensor_lamb_mp_cu_65fa13604cuda3std6ranges3__45__cpo4sizeE,(_ZN54_INTERNAL_eb366312_23_multi_tensor_lamb_mp_cu_65fa13604cuda3std3__45__cpo5beginE - _ZN54_INTERNAL_eb366312_23_multi_tensor_lamb_mp_cu_65fa13604cuda3std6ranges3__45__cpo4sizeE)
_ZN54_INTERNAL_eb366312_23_multi_tensor_lamb_mp_cu_65fa13604cuda3std6ranges3__45__cpo4sizeE:
	.zero		1
	.type		_ZN54_INTERNAL_eb366312_23_multi_tensor_lamb_mp_cu_65fa13604cuda3std3__45__cpo5beginE,@object
	.size		_ZN54_INTERNAL_eb366312_23_multi_tensor_lamb_mp_cu_65fa13604cuda3std3__45__cpo5beginE,(_ZN54_INTERNAL_eb366312_23_multi_tensor_lamb_mp_cu_65fa13604cuda3std6ranges3__45__cpo6cbeginE - _ZN54_INTERNAL_eb366312_23_multi_tensor_lamb_mp_cu_65fa13604cuda3std3__45__cpo5beginE)
_ZN54_INTERNAL_eb366312_23_multi_tensor_lamb_mp_cu_65fa13604cuda3std3__45__cpo5beginE:
	.zero		1
	.type		_ZN54_INTERNAL_eb366312_23_multi_tensor_lamb_mp_cu_65fa13604cuda3std6ranges3__45__cpo6cbeginE,@object
	.size		_ZN54_INTERNAL_eb366312_23_multi_tensor_lamb_mp_cu_65fa13604cuda3std6ranges3__45__cpo6cbeginE,(_ZN54_INTERNAL_eb366312_23_multi_tensor_lamb_mp_cu_65fa13604cuda3std3__45__cpo6rbeginE - _ZN54_INTERNAL_eb366312_23_multi_tensor_lamb_mp_cu_65fa13604cuda3std6ranges3__45__cpo6cbeginE)
_ZN54_INTERNAL_eb366312_23_multi_tensor_lamb_mp_cu_65fa13604cuda3std6ranges3__45__cpo6cbeginE:
	.zero		1
	.type		_ZN54_INTERNAL_eb366312_23_multi_tensor_lamb_mp_cu_65fa13604cuda3std3__45__cpo6rbeginE,@object
	.size		_ZN54_INTERNAL_eb366312_23_multi_tensor_lamb_mp_cu_65fa13604cuda3std3__45__cpo6rbeginE,(_ZN54_INTERNAL_eb366312_23_multi_tensor_lamb_mp_cu_65fa13604cuda3std6ranges3__45__cpo4nextE - _ZN54_INTERNAL_eb366312_23_multi_tensor_lamb_mp_cu_65fa13604cuda3std3__45__cpo6rbeginE)
_ZN54_INTERNAL_eb366312_23_multi_tensor_lamb_mp_cu_65fa13604cuda3std3__45__cpo6rbeginE:
	.zero		1
	.type		_ZN54_INTERNAL_eb366312_23_multi_tensor_lamb_mp_cu_65fa13604cuda3std6ranges3__45__cpo4nextE,@object
	.size		_ZN54_INTERNAL_eb366312_23_multi_tensor_lamb_mp_cu_65fa13604cuda3std6ranges3__45__cpo4nextE,(_ZN54_INTERNAL_eb366312_23_multi_tensor_lamb_mp_cu_65fa13604cuda3std6ranges3__45__cpo4swapE - _ZN54_INTERNAL_eb366312_23_multi_tensor_lamb_mp_cu_65fa13604cuda3std6ranges3__45__cpo4nextE)
_ZN54_INTERNAL_eb366312_23_multi_tensor_lamb_mp_cu_65fa13604cuda3std6ranges3__45__cpo4nextE:
	.zero		1
	.type		_ZN54_INTERNAL_eb366312_23_multi_tensor_lamb_mp_cu_65fa13604cuda3std6ranges3__45__cpo4swapE,@object
	.size		_ZN54_INTERNAL_eb366312_23_multi_tensor_lamb_mp_cu_65fa13604cuda3std6ranges3__45__cpo4swapE,(_ZN54_INTERNAL_eb366312_23_multi_tensor_lamb_mp_cu_65fa13604cuda3std3__420unreachable_sentinelE - _ZN54_INTERNAL_eb366312_23_multi_tensor_lamb_mp_cu_65fa13604cuda3std6ranges3__45__cpo4swapE)
_ZN54_INTERNAL_eb366312_23_multi_tensor_lamb_mp_cu_65fa13604cuda3std6ranges3__45__cpo4swapE:
	.zero		1
	.type		_ZN54_INTERNAL_eb366312_23_multi_tensor_lamb_mp_cu_65fa13604cuda3std3__420unreachable_sentinelE,@object
	.size		_ZN54_INTERNAL_eb366312_23_multi_tensor_lamb_mp_cu_65fa13604cuda3std3__420unreachable_sentinelE,(_ZN54_INTERNAL_eb366312_23_multi_tensor_lamb_mp_cu_65fa13606thrust23THRUST_300001_SM_900_NS6system6detail10sequential3seqE - _ZN54_INTERNAL_eb366312_23_multi_tensor_lamb_mp_cu_65fa13604cuda3std3__420unreachable_sentinelE)
_ZN54_INTERNAL_eb366312_23_multi_tensor_lamb_mp_cu_65fa13604cuda3std3__420unreachable_sentinelE:
	.zero		1
	.type		_ZN54_INTERNAL_eb366312_23_multi_tensor_lamb_mp_cu_65fa13606thrust23THRUST_300001_SM_900_NS6system6detail10sequential3seqE,@object
	.size		_ZN54_INTERNAL_eb366312_23_multi_tensor_lamb_mp_cu_65fa13606thrust23THRUST_300001_SM_900_NS6system6detail10sequential3seqE,(_ZN54_INTERNAL_eb366312_23_multi_tensor_lamb_mp_cu_65fa13604cuda3std3__45__cpo4cendE - _ZN54_INTERNAL_eb366312_23_multi_tensor_lamb_mp_cu_65fa13606thrust23THRUST_300001_SM_900_NS6system6detail10sequential3seqE)
_ZN54_INTERNAL_eb366312_23_multi_tensor_lamb_mp_cu_65fa13606thrust23THRUST_300001_SM_900_NS6system6detail10sequential3seqE:
	.zero		1
	.type		_ZN54_INTERNAL_eb366312_23_multi_tensor_lamb_mp_cu_65fa13604cuda3std3__45__cpo4cendE,@object
	.size		_ZN54_INTERNAL_eb366312_23_multi_tensor_lamb_mp_cu_65fa13604cuda3std3__45__cpo4cendE,(_ZN54_INTERNAL_eb366312_23_multi_tensor_lamb_mp_cu_65fa13604cuda3std6ranges3__45__cpo9iter_swapE - _ZN54_INTERNAL_eb366312_23_multi_tensor_lamb_mp_cu_65fa13604cuda3std3__45__cpo4cendE)
_ZN54_INTERNAL_eb366312_23_multi_tensor_lamb_mp_cu_65fa13604cuda3std3__45__cpo4cendE:
	.zero		1
	.type		_ZN54_INTERNAL_eb366312_23_multi_tensor_lamb_mp_cu_65fa13604cuda3std6ranges3__45__cpo9iter_swapE,@object
	.size		_ZN54_INTERNAL_eb366312_23_multi_tensor_lamb_mp_cu_65fa13604cuda3std6ranges3__45__cpo9iter_swapE,(_ZN54_INTERNAL_eb366312_23_multi_tensor_lamb_mp_cu_65fa13604cuda3std3__45__cpo5crendE - _ZN54_INTERNAL_eb366312_23_multi_tensor_lamb_mp_cu_65fa13604cuda3std6ranges3__45__cpo9iter_swapE)
_ZN54_INTERNAL_eb366312_23_multi_tensor_lamb_mp_cu_65fa13604cuda3std6ranges3__45__cpo9iter_swapE:
	.zero		1
	.type		_ZN54_INTERNAL_eb366312_23_multi_tensor_lamb_mp_cu_65fa13604cuda3std3__45__cpo5crendE,@object
	.size		_ZN54_INTERNAL_eb366312_23_multi_tensor_lamb_mp_cu_65fa13604cuda3std3__45__cpo5crendE,(_ZN54_INTERNAL_eb366312_23_multi_tensor_lamb_mp_cu_65fa13604cuda3std6ranges3__45__cpo5cdataE - _ZN54_INTERNAL_eb366312_23_multi_tensor_lamb_mp_cu_65fa13604cuda3std3__45__cpo5crendE)
_ZN54_INTERNAL_eb366312_23_multi_tensor_lamb_mp_cu_65fa13604cuda3std3__45__cpo5crendE:
	.zero		1
	.type		_ZN54_INTERNAL_eb366312_23_multi_tensor_lamb_mp_cu_65fa13604cuda3std6ranges3__45__cpo5cdataE,@object
	.size		_ZN54_INTERNAL_eb366312_23_multi_tensor_lamb_mp_cu_65fa13604cuda3std6ranges3__45__cpo5cdataE,(_ZN54_INTERNAL_eb366312_23_multi_tensor_lamb_mp_cu_65fa13604cuda3std6ranges3__45__cpo3endE - _ZN54_INTERNAL_eb366312_23_multi_tensor_lamb_mp_cu_65fa13604cuda3std6ranges3__45__cpo5cdataE)
_ZN54_INTERNAL_eb366312_23_multi_tensor_lamb_mp_cu_65fa13604cuda3std6ranges3__45__cpo5cdataE:
	.zero		1
	.type		_ZN54_INTERNAL_eb366312_23_multi_tensor_lamb_mp_cu_65fa13604cuda3std6ranges3__45__cpo3endE,@object
	.size		_ZN54_INTERNAL_eb366312_23_multi_tensor_lamb_mp_cu_65fa13604cuda3std6ranges3__45__cpo3endE,(_ZN54_INTERNAL_eb366312_23_multi_tensor_lamb_mp_cu_65fa13604cuda3std3__419piecewise_constructE - _ZN54_INTERNAL_eb366312_23_multi_tensor_lamb_mp_cu_65fa13604cuda3std6ranges3__45__cpo3endE)
_ZN54_INTERNAL_eb366312_23_multi_tensor_lamb_mp_cu_65fa13604cuda3std6ranges3__45__cpo3endE:
	.zero		1
	.type		_ZN54_INTERNAL_eb366312_23_multi_tensor_lamb_mp_cu_65fa13604cuda3std3__419piecewise_constructE,@object
	.size		_ZN54_INTERNAL_eb366312_23_multi_tensor_lamb_mp_cu_65fa13604cuda3std3__419piecewise_constructE,(_ZN54_INTERNAL_eb366312_23_multi_tensor_lamb_mp_cu_65fa13604cuda3std6ranges3__45__cpo5ssizeE - _ZN54_INTERNAL_eb366312_23_multi_tensor_lamb_mp_cu_65fa13604cuda3std3__419piecewise_constructE)
_ZN54_INTERNAL_eb366312_23_multi_tensor_lamb_mp_cu_65fa13604cuda3std3__419piecewise_constructE:
	.zero		1
	.type		_ZN54_INTERNAL_eb366312_23_multi_tensor_lamb_mp_cu_65fa13604cuda3std6ranges3__45__cpo5ssizeE,@object
	.size		_ZN54_INTERNAL_eb366312_23_multi_tensor_lamb_mp_cu_65fa13604cuda3std6ranges3__45__cpo5ssizeE,(_ZN54_INTERNAL_eb366312_23_multi_tensor_lamb_mp_cu_65fa13604cuda3std3__45__cpo3endE - _ZN54_INTERNAL_eb366312_23_multi_tensor_lamb_mp_cu_65fa13604cuda3std6ranges3__45__cpo5ssizeE)
_ZN54_INTERNAL_eb366312_23_multi_tensor_lamb_mp_cu_65fa13604cuda3std6ranges3__45__cpo5ssizeE:
	.zero		1
	.type		_ZN54_INTERNAL_eb366312_23_multi_tensor_lamb_mp_cu_65fa13604cuda3std3__45__cpo3endE,@object
	.size		_ZN54_INTERNAL_eb366312_23_multi_tensor_lamb_mp_cu_65fa13604cuda3std3__45__cpo3endE,(_ZN54_INTERNAL_eb366312_23_multi_tensor_lamb_mp_cu_65fa13604cuda3std6ranges3__45__cpo4cendE - _ZN54_INTERNAL_eb366312_23_multi_tensor_lamb_mp_cu_65fa13604cuda3std3__45__cpo3endE)
_ZN54_INTERNAL_eb366312_23_multi_tensor_lamb_mp_cu_65fa13604cuda3std3__45__cpo3endE:
	.zero		1
	.type		_ZN54_INTERNAL_eb366312_23_multi_tensor_lamb_mp_cu_65fa13604cuda3std6ranges3__45__cpo4cendE,@object
	.size		_ZN54_INTERNAL_eb366312_23_multi_tensor_lamb_mp_cu_65fa13604cuda3std6ranges3__45__cpo4cendE,(_ZN54_INTERNAL_eb366312_23_multi_tensor_lamb_mp_cu_65fa13604cuda3std3__45__cpo4rendE - _ZN54_INTERNAL_eb366312_23_multi_tensor_lamb_mp_cu_65fa13604cuda3std6ranges3__45__cpo4cendE)
_ZN54_INTERNAL_eb366312_23_multi_tensor_lamb_mp_cu_65fa13604cuda3std6ranges3__45__cpo4cendE:
	.zero		1
	.type		_ZN54_INTERNAL_eb366312_23_multi_tensor_lamb_mp_cu_65fa13604cuda3std3__45__cpo4rendE,@object
	.size		_ZN54_INTERNAL_eb366312_23_multi_tensor_lamb_mp_cu_65fa13604cuda3std3__45__cpo4rendE,(_ZN54_INTERNAL_eb366312_23_multi_tensor_lamb_mp_cu_65fa13604cuda3std6ranges3__45__cpo4prevE - _ZN54_INTERNAL_eb366312_23_multi_tensor_lamb_mp_cu_65fa13604cuda3std3__45__cpo4rendE)
_ZN54_INTERNAL_eb366312_23_multi_tensor_lamb_mp_cu_65fa13604cuda3std3__45__cpo4rendE:
	.zero		1
	.type		_ZN54_INTERNAL_eb366312_23_multi_tensor_lamb_mp_cu_65fa13604cuda3std6ranges3__45__cpo4prevE,@object
	.size		_ZN54_INTERNAL_eb366312_23_multi_tensor_lamb_mp_cu_65fa13604cuda3std6ranges3__45__cpo4prevE,(_ZN54_INTERNAL_eb366312_23_multi_tensor_lamb_mp_cu_65fa13604cuda3std6ranges3__45__cpo9iter_moveE - _ZN54_INTERNAL_eb366312_23_multi_tensor_lamb_mp_cu_65fa13604cuda3std6ranges3__45__cpo4prevE)
_ZN54_INTERNAL_eb366312_23_multi_tensor_lamb_mp_cu_65fa13604cuda3std6ranges3__45__cpo4prevE:
	.zero		1
	.type		_ZN54_INTERNAL_eb366312_23_multi_tensor_lamb_mp_cu_65fa13604cuda3std6ranges3__45__cpo9iter_moveE,@object
	.size		_ZN54_INTERNAL_eb366312_23_multi_tensor_lamb_mp_cu_65fa13604cuda3std6ranges3__45__cpo9iter_moveE,(.L_13 - _ZN54_INTERNAL_eb366312_23_multi_tensor_lamb_mp_cu_65fa13604cuda3std6ranges3__45__cpo9iter_moveE)
_ZN54_INTERNAL_eb366312_23_multi_tensor_lamb_mp_cu_65fa13604cuda3std6ranges3__45__cpo9iter_moveE:
	.zero		1
.L_13:


//--------------------- .nv.constant0._Z25multi_tensor_apply_kernelI18TensorListMetadataILi3EE17LAMBStage2FunctorIN3c108BFloat16ELi3EfEJPfS6_S6_fbEEvlPViT_T0_DpT1_ --------------------------
	.section	.nv.constant0._Z25multi_tensor_apply_kernelI18TensorListMetadataILi3EE17LAMBStage2FunctorIN3c108BFloat16ELi3EfEJPfS6_S6_fbEEvlPViT_T0_DpT1_,"a",@progbits
	.sectionflags	@""
	.align	4
.nv.constant0._Z25multi_tensor_apply_kernelI18TensorListMetadataILi3EE17LAMBStage2FunctorIN3c108BFloat16ELi3EfEJPfS6_S6_fbEEvlPViT_T0_DpT1_:
	.zero		3725


//--------------------- .nv.constant0._Z25multi_tensor_apply_kernelI18TensorListMetadataILi3EE17LAMBStage2FunctorIN3c104HalfELi3EfEJPfS6_S6_fbEEvlPViT_T0_DpT1_ --------------------------
	.section	.nv.constant0._Z25multi_tensor_apply_kernelI18TensorListMetadataILi3EE17LAMBStage2FunctorIN3c104HalfELi3EfEJPfS6_S6_fbEEvlPViT_T0_DpT1_,"a",@progbits
	.sectionflags	@""
	.align	4
.nv.constant0._Z25multi_tensor_apply_kernelI18TensorListMetadataILi3EE17LAMBStage2FunctorIN3c104HalfELi3EfEJPfS6_S6_fbEEvlPViT_T0_DpT1_:
	.zero		3725


//--------------------- .nv.constant0._Z25multi_tensor_apply_kernelI18TensorListMetadataILi3EE17LAMBStage2FunctorIfLi3EfEJPfS4_S4_fbEEvlPViT_T0_DpT1_ --------------------------
	.section	.nv.constant0._Z25multi_tensor_apply_kernelI18TensorListMetadataILi3EE17LAMBStage2FunctorIfLi3EfEJPfS4_S4_fbEEvlPViT_T0_DpT1_,"a",@progbits
	.sectionflags	@""
	.align	4
.nv.constant0._Z25multi_tensor_apply_kernelI18TensorListMetadataILi3EE17LAMBStage2FunctorIfLi3EfEJPfS4_S4_fbEEvlPViT_T0_DpT1_:
	.zero		3725


//--------------------- .nv.constant0._Z25multi_tensor_apply_kernelI18TensorListMetadataILi2EE17LAMBStage2FunctorIN3c104HalfELi2ES4_EJPfS6_S6_fbEEvlPViT_T0_DpT1_ --------------------------
	.section	.nv.constant0._Z25multi_tensor_apply_kernelI18TensorListMetadataILi2EE17LAMBStage2FunctorIN3c104HalfELi2ES4_EJPfS6_S6_fbEEvlPViT_T0_DpT1_,"a",@progbits
	.sectionflags	@""
	.align	4
.nv.constant0._Z25multi_tensor_apply_kernelI18TensorListMetadataILi2EE17LAMBStage2FunctorIN3c104HalfELi2ES4_EJPfS6_S6_fbEEvlPViT_T0_DpT1_:
	.zero		3725


//--------------------- .nv.constant0._Z25multi_tensor_apply_kernelI18TensorListMetadataILi2EE17LAMBStage2FunctorIfLi2EfEJPfS4_S4_fbEEvlPViT_T0_DpT1_ --------------------------
	.section	.nv.constant0._Z25multi_tensor_apply_kernelI18TensorListMetadataILi2EE17LAMBStage2FunctorIfLi2EfEJPfS4_S4_fbEEvlPViT_T0_DpT1_,"a",@progbits
	.sectionflags	@""
	.align	4
.nv.constant0._Z25multi_tensor_apply_kernelI18TensorListMetadataILi2EE17LAMBStage2FunctorIfLi2EfEJPfS4_S4_fbEEvlPViT_T0_DpT1_:
	.zero		3725


//--------------------- .nv.constant0._Z25multi_tensor_apply_kernelI18TensorListMetadataILi4EE17LAMBStage1FunctorIN3c108BFloat16EfEJfffPiif10adamMode_tfPfS8_S8_S8_EEvlPViT_T0_DpT1_ --------------------------
	.section	.nv.constant0._Z25multi_tensor_apply_kernelI18TensorListMetadataILi4EE17LAMBStage1FunctorIN3c108BFloat16EfEJfffPiif10adamMode_tfPfS8_S8_S8_EEvlPViT_T0_DpT1_,"a",@progbits
	.sectionflags	@""
	.align	4
.nv.constant0._Z25multi_tensor_apply_kernelI18TensorListMetadataILi4EE17LAMBStage1FunctorIN3c108BFloat16EfEJfffPiif10adamMode_tfPfS8_S8_S8_EEvlPViT_T0_DpT1_:
	.zero		3664


//--------------------- .nv.constant0._Z25multi_tensor_apply_kernelI18TensorListMetadataILi4EE17LAMBStage1FunctorIN3c104HalfEfEJfffPiif10adamMode_tfPfS8_S8_S8_EEvlPViT_T0_DpT1_ --------------------------
	.section	.nv.constant0._Z25multi_tensor_apply_kernelI18TensorListMetadataILi4EE17LAMBStage1FunctorIN3c104HalfEfEJfffPiif10adamMode_tfPfS8_S8_S8_EEvlPViT_T0_DpT1_,"a",@progbits
	.sectionflags	@""
	.align	4
.nv.constant0._Z25multi_tensor_apply_kernelI18TensorListMetadataILi4EE17LAMBStage1FunctorIN3c104HalfEfEJfffPiif10adamMode_tfPfS8_S8_S8_EEvlPViT_T0_DpT1_:
	.zero		3664


//--------------------- .nv.constant0._Z25multi_tensor_apply_kernelI18TensorListMetadataILi4EE17LAMBStage1FunctorIN3c104HalfES4_EJfffPiif10adamMode_tfPfS8_S8_S8_EEvlPViT_T0_DpT1_ --------------------------
	.section	.nv.constant0._Z25multi_tensor_apply_kernelI18TensorListMetadataILi4EE17LAMBStage1FunctorIN3c104HalfES4_EJfffPiif10adamMode_tfPfS8_S8_S8_EEvlPViT_T0_DpT1_,"a",@progbits
	.sectionflags	@""
	.align	4
.nv.constant0._Z25multi_tensor_apply_kernelI18TensorListMetadataILi4EE17LAMBStage1FunctorIN3c104HalfES4_EJfffPiif10adamMode_tfPfS8_S8_S8_EEvlPViT_T0_DpT1_:
	.zero		3664


//--------------------- .nv.constant0._Z25multi_tensor_apply_kernelI18TensorListMetadataILi4EE17LAMBStage1FunctorIffEJfffPiif10adamMode_tfPfS6_S6_S6_EEvlPViT_T0_DpT1_ --------------------------
	.section	.nv.constant0._Z25multi_tensor_apply_kernelI18TensorListMetadataILi4EE17LAMBStage1FunctorIffEJfffPiif10adamMode_tfPfS6_S6_S6_EEvlPViT_T0_DpT1_,"a",@progbits
	.sectionflags	@""
	.align	4
.nv.constant0._Z25multi_tensor_apply_kernelI18TensorListMetadataILi4EE17LAMBStage1FunctorIffEJfffPiif10adamMode_tfPfS6_S6_S6_EEvlPViT_T0_DpT1_:
	.zero		3664


//--------------------- SYMBOLS --------------------------

	.type		.nv.reservedSmem.offset0,@object
	.size		.nv.reservedSmem.offset0,0x4
